//
// Generated by NVIDIA NVVM Compiler
//
// Compiler Build ID: CL-36424714
// Cuda compilation tools, release 13.0, V13.0.88
// Based on NVVM 20.0.0
//

.version 9.0
.target sm_100
.address_size 64

	// .globl	_ZN3cub18CUB_300001_SM_10006detail11EmptyKernelIvEEvv
// _ZZN3cub18CUB_300001_SM_10006detail6select23DeviceSelectSweepKernelINS2_10policy_hubIiNS0_8NullTypeEiLb1ELNS0_10SelectImplE2EE10Policy1000EN6thrust24THRUST_300001_SM_1000_NS6detail15normal_iteratorINSA_10device_ptrIiEEEEPS5_NS2_27partition_distinct_output_tISF_SF_EEPiNS0_13ScanTileStateIiLb1EEE7is_evenS5_iNS2_19streaming_context_tIiLb0EEELS6_2EEEvT0_T1_T2_T3_T4_T5_T6_T7_iT8_NS1_7vsmem_tEE19static_temp_storage has been demoted
// _ZZN3cub18CUB_300001_SM_10006detail6select23DeviceSelectSweepKernelINS2_10policy_hubIiNS0_8NullTypeElLb1ELNS0_10SelectImplE2EE10Policy1000EN6thrust24THRUST_300001_SM_1000_NS6detail15normal_iteratorINSA_10device_ptrIiEEEEPS5_NS2_27partition_distinct_output_tISF_SF_EEPlNS0_13ScanTileStateIiLb1EEE7is_evenS5_iNS2_19streaming_context_tIlLb1EEELS6_2EEEvT0_T1_T2_T3_T4_T5_T6_T7_iT8_NS1_7vsmem_tEE19static_temp_storage has been demoted
// _ZZN3cub18CUB_300001_SM_10006detail6select23DeviceSelectSweepKernelINS2_10policy_hubIiiiLb1ELNS0_10SelectImplE2EE10Policy1000EN6thrust24THRUST_300001_SM_1000_NS6detail15normal_iteratorINS9_10device_ptrIiEEEESE_NS2_27partition_distinct_output_tISE_SE_EEPiNS0_13ScanTileStateIiLb1EEE7is_evenNS0_8NullTypeEiNS2_19streaming_context_tIiLb0EEELS5_2EEEvT0_T1_T2_T3_T4_T5_T6_T7_iT8_NS1_7vsmem_tEE19static_temp_storage has been demoted
// _ZZN3cub18CUB_300001_SM_10006detail6select23DeviceSelectSweepKernelINS2_10policy_hubIiilLb1ELNS0_10SelectImplE2EE10Policy1000EN6thrust24THRUST_300001_SM_1000_NS6detail15normal_iteratorINS9_10device_ptrIiEEEESE_NS2_27partition_distinct_output_tISE_SE_EEPlNS0_13ScanTileStateIiLb1EEE7is_evenNS0_8NullTypeEiNS2_19streaming_context_tIlLb1EEELS5_2EEEvT0_T1_T2_T3_T4_T5_T6_T7_iT8_NS1_7vsmem_tEE19static_temp_storage has been demoted
.global .align 1 .b8 _ZN34_INTERNAL_7c270725_4_k_cu_747178874cuda3std3__45__cpo5beginE[1];
.global .align 1 .b8 _ZN34_INTERNAL_7c270725_4_k_cu_747178874cuda3std3__45__cpo3endE[1];
.global .align 1 .b8 _ZN34_INTERNAL_7c270725_4_k_cu_747178874cuda3std3__45__cpo6cbeginE[1];
.global .align 1 .b8 _ZN34_INTERNAL_7c270725_4_k_cu_747178874cuda3std3__45__cpo4cendE[1];
.global .align 1 .b8 _ZN34_INTERNAL_7c270725_4_k_cu_747178874cuda3std3__45__cpo6rbeginE[1];
.global .align 1 .b8 _ZN34_INTERNAL_7c270725_4_k_cu_747178874cuda3std3__45__cpo4rendE[1];
.global .align 1 .b8 _ZN34_INTERNAL_7c270725_4_k_cu_747178874cuda3std3__45__cpo7crbeginE[1];
.global .align 1 .b8 _ZN34_INTERNAL_7c270725_4_k_cu_747178874cuda3std3__45__cpo5crendE[1];
.global .align 1 .b8 _ZN34_INTERNAL_7c270725_4_k_cu_747178874cuda3std3__436_GLOBAL__N__7c270725_4_k_cu_747178876ignoreE[1];
.global .align 1 .b8 _ZN34_INTERNAL_7c270725_4_k_cu_747178874cuda3std3__419piecewise_constructE[1];
.global .align 1 .b8 _ZN34_INTERNAL_7c270725_4_k_cu_747178874cuda3std3__48in_placeE[1];
.global .align 1 .b8 _ZN34_INTERNAL_7c270725_4_k_cu_747178874cuda3std3__420unreachable_sentinelE[1];
.global .align 1 .b8 _ZN34_INTERNAL_7c270725_4_k_cu_747178874cuda3std3__47nulloptE[1];
.global .align 1 .b8 _ZN34_INTERNAL_7c270725_4_k_cu_747178874cuda3std3__48unexpectE[1];
.global .align 1 .b8 _ZN34_INTERNAL_7c270725_4_k_cu_747178874cuda3std6ranges3__45__cpo4swapE[1];
.global .align 1 .b8 _ZN34_INTERNAL_7c270725_4_k_cu_747178874cuda3std6ranges3__45__cpo9iter_moveE[1];
.global .align 1 .b8 _ZN34_INTERNAL_7c270725_4_k_cu_747178874cuda3std6ranges3__45__cpo5beginE[1];
.global .align 1 .b8 _ZN34_INTERNAL_7c270725_4_k_cu_747178874cuda3std6ranges3__45__cpo3endE[1];
.global .align 1 .b8 _ZN34_INTERNAL_7c270725_4_k_cu_747178874cuda3std6ranges3__45__cpo6cbeginE[1];
.global .align 1 .b8 _ZN34_INTERNAL_7c270725_4_k_cu_747178874cuda3std6ranges3__45__cpo4cendE[1];
.global .align 1 .b8 _ZN34_INTERNAL_7c270725_4_k_cu_747178874cuda3std6ranges3__45__cpo7advanceE[1];
.global .align 1 .b8 _ZN34_INTERNAL_7c270725_4_k_cu_747178874cuda3std6ranges3__45__cpo9iter_swapE[1];
.global .align 1 .b8 _ZN34_INTERNAL_7c270725_4_k_cu_747178874cuda3std6ranges3__45__cpo4nextE[1];
.global .align 1 .b8 _ZN34_INTERNAL_7c270725_4_k_cu_747178874cuda3std6ranges3__45__cpo4prevE[1];
.global .align 1 .b8 _ZN34_INTERNAL_7c270725_4_k_cu_747178874cuda3std6ranges3__45__cpo4dataE[1];
.global .align 1 .b8 _ZN34_INTERNAL_7c270725_4_k_cu_747178874cuda3std6ranges3__45__cpo5cdataE[1];
.global .align 1 .b8 _ZN34_INTERNAL_7c270725_4_k_cu_747178874cuda3std6ranges3__45__cpo4sizeE[1];
.global .align 1 .b8 _ZN34_INTERNAL_7c270725_4_k_cu_747178874cuda3std6ranges3__45__cpo5ssizeE[1];
.global .align 1 .b8 _ZN34_INTERNAL_7c270725_4_k_cu_747178874cuda3std6ranges3__45__cpo8distanceE[1];
.global .align 1 .b8 _ZN34_INTERNAL_7c270725_4_k_cu_747178876thrust24THRUST_300001_SM_1000_NS8cuda_cub3parE[1];
.global .align 1 .b8 _ZN34_INTERNAL_7c270725_4_k_cu_747178876thrust24THRUST_300001_SM_1000_NS8cuda_cub10par_nosyncE[1];
.global .align 1 .b8 _ZN34_INTERNAL_7c270725_4_k_cu_747178876thrust24THRUST_300001_SM_1000_NS6system6detail10sequential3seqE[1];
.global .align 1 .b8 _ZN34_INTERNAL_7c270725_4_k_cu_747178876thrust24THRUST_300001_SM_1000_NS6system3cpp3parE[1];
.global .align 1 .b8 _ZN34_INTERNAL_7c270725_4_k_cu_747178876thrust24THRUST_300001_SM_1000_NS12placeholders2_1E[1];
.global .align 1 .b8 _ZN34_INTERNAL_7c270725_4_k_cu_747178876thrust24THRUST_300001_SM_1000_NS12placeholders2_2E[1];
.global .align 1 .b8 _ZN34_INTERNAL_7c270725_4_k_cu_747178876thrust24THRUST_300001_SM_1000_NS12placeholders2_3E[1];
.global .align 1 .b8 _ZN34_INTERNAL_7c270725_4_k_cu_747178876thrust24THRUST_300001_SM_1000_NS12placeholders2_4E[1];
.global .align 1 .b8 _ZN34_INTERNAL_7c270725_4_k_cu_747178876thrust24THRUST_300001_SM_1000_NS12placeholders2_5E[1];
.global .align 1 .b8 _ZN34_INTERNAL_7c270725_4_k_cu_747178876thrust24THRUST_300001_SM_1000_NS12placeholders2_6E[1];
.global .align 1 .b8 _ZN34_INTERNAL_7c270725_4_k_cu_747178876thrust24THRUST_300001_SM_1000_NS12placeholders2_7E[1];
.global .align 1 .b8 _ZN34_INTERNAL_7c270725_4_k_cu_747178876thrust24THRUST_300001_SM_1000_NS12placeholders2_8E[1];
.global .align 1 .b8 _ZN34_INTERNAL_7c270725_4_k_cu_747178876thrust24THRUST_300001_SM_1000_NS12placeholders2_9E[1];
.global .align 1 .b8 _ZN34_INTERNAL_7c270725_4_k_cu_747178876thrust24THRUST_300001_SM_1000_NS12placeholders3_10E[1];
.global .align 1 .b8 _ZN34_INTERNAL_7c270725_4_k_cu_747178876thrust24THRUST_300001_SM_1000_NS3seqE[1];
.global .align 1 .b8 _ZN34_INTERNAL_7c270725_4_k_cu_747178876thrust24THRUST_300001_SM_1000_NS6deviceE[1];

.visible .entry _ZN3cub18CUB_300001_SM_10006detail11EmptyKernelIvEEvv()
{


	ret;

}
	// .globl	_ZN3cub18CUB_300001_SM_10006detail8for_each13static_kernelINS2_12policy_hub_t12policy_500_tEmN6thrust24THRUST_300001_SM_1000_NS8cuda_cub20__uninitialized_fill7functorINS7_10device_ptrIiEEiEEEEvT0_T1_
.visible .entry _ZN3cub18CUB_300001_SM_10006detail8for_each13static_kernelINS2_12policy_hub_t12policy_500_tEmN6thrust24THRUST_300001_SM_1000_NS8cuda_cub20__uninitialized_fill7functorINS7_10device_ptrIiEEiEEEEvT0_T1_(
	.param .u64 _ZN3cub18CUB_300001_SM_10006detail8for_each13static_kernelINS2_12policy_hub_t12policy_500_tEmN6thrust24THRUST_300001_SM_1000_NS8cuda_cub20__uninitialized_fill7functorINS7_10device_ptrIiEEiEEEEvT0_T1__param_0,
	.param .align 8 .b8 _ZN3cub18CUB_300001_SM_10006detail8for_each13static_kernelINS2_12policy_hub_t12policy_500_tEmN6thrust24THRUST_300001_SM_1000_NS8cuda_cub20__uninitialized_fill7functorINS7_10device_ptrIiEEiEEEEvT0_T1__param_1[16]
)
.maxntid 256
{
	.reg .pred 	%p<4>;
	.reg .b16 	%rs<5>;
	.reg .b32 	%r<12>;
	.reg .b64 	%rd<16>;

	ld.param.u32 	%r3, [_ZN3cub18CUB_300001_SM_10006detail8for_each13static_kernelINS2_12policy_hub_t12policy_500_tEmN6thrust24THRUST_300001_SM_1000_NS8cuda_cub20__uninitialized_fill7functorINS7_10device_ptrIiEEiEEEEvT0_T1__param_1+8];
	ld.param.u64 	%rd4, [_ZN3cub18CUB_300001_SM_10006detail8for_each13static_kernelINS2_12policy_hub_t12policy_500_tEmN6thrust24THRUST_300001_SM_1000_NS8cuda_cub20__uninitialized_fill7functorINS7_10device_ptrIiEEiEEEEvT0_T1__param_1];
	ld.param.u64 	%rd5, [_ZN3cub18CUB_300001_SM_10006detail8for_each13static_kernelINS2_12policy_hub_t12policy_500_tEmN6thrust24THRUST_300001_SM_1000_NS8cuda_cub20__uninitialized_fill7functorINS7_10device_ptrIiEEiEEEEvT0_T1__param_0];
	mov.u32 	%r9, %ctaid.x;
	mul.wide.u32 	%rd1, %r9, 512;
	sub.s64 	%rd2, %rd5, %rd1;
	setp.lt.u64 	%p1, %rd2, 512;
	@%p1 bra 	$L__BB1_2;
	mov.u32 	%r11, %tid.x;
	cvta.to.global.u64 	%rd11, %rd4;
	cvt.u64.u32 	%rd12, %r11;
	add.s64 	%rd13, %rd1, %rd12;
	shl.b64 	%rd14, %rd13, 2;
	add.s64 	%rd15, %rd11, %rd14;
	st.global.u32 	[%rd15], %r3;
	st.global.u32 	[%rd15+1024], %r3;
	bra.uni 	$L__BB1_6;
$L__BB1_2:
	cvta.to.global.u64 	%rd6, %rd4;
	mov.u32 	%r2, %tid.x;
	cvt.u64.u32 	%rd7, %r2;
	setp.le.u64 	%p2, %rd2, %rd7;
	add.s64 	%rd8, %rd1, %rd7;
	shl.b64 	%rd9, %rd8, 2;
	add.s64 	%rd3, %rd6, %rd9;
	@%p2 bra 	$L__BB1_4;
	st.global.u32 	[%rd3], %r3;
$L__BB1_4:
	add.s32 	%r10, %r2, 256;
	cvt.u64.u32 	%rd10, %r10;
	setp.le.u64 	%p3, %rd2, %rd10;
	@%p3 bra 	$L__BB1_6;
	st.global.u32 	[%rd3+1024], %r3;
$L__BB1_6:
	ret;

}
	// .globl	_ZN3cub18CUB_300001_SM_10006detail4scan23DeviceCompactInitKernelINS0_13ScanTileStateIiLb1EEEPiEEvT_iT0_
.visible .entry _ZN3cub18CUB_300001_SM_10006detail4scan23DeviceCompactInitKernelINS0_13ScanTileStateIiLb1EEEPiEEvT_iT0_(
	.param .align 8 .b8 _ZN3cub18CUB_300001_SM_10006detail4scan23DeviceCompactInitKernelINS0_13ScanTileStateIiLb1EEEPiEEvT_iT0__param_0[8],
	.param .u32 _ZN3cub18CUB_300001_SM_10006detail4scan23DeviceCompactInitKernelINS0_13ScanTileStateIiLb1EEEPiEEvT_iT0__param_1,
	.param .u64 .ptr .align 1 _ZN3cub18CUB_300001_SM_10006detail4scan23DeviceCompactInitKernelINS0_13ScanTileStateIiLb1EEEPiEEvT_iT0__param_2
)
{
	.reg .pred 	%p<6>;
	.reg .b32 	%r<12>;
	.reg .b64 	%rd<9>;

	ld.param.u64 	%rd3, [_ZN3cub18CUB_300001_SM_10006detail4scan23DeviceCompactInitKernelINS0_13ScanTileStateIiLb1EEEPiEEvT_iT0__param_0];
	ld.param.u32 	%r4, [_ZN3cub18CUB_300001_SM_10006detail4scan23DeviceCompactInitKernelINS0_13ScanTileStateIiLb1EEEPiEEvT_iT0__param_1];
	ld.param.u64 	%rd2, [_ZN3cub18CUB_300001_SM_10006detail4scan23DeviceCompactInitKernelINS0_13ScanTileStateIiLb1EEEPiEEvT_iT0__param_2];
	cvta.to.global.u64 	%rd1, %rd3;
	mov.u32 	%r1, %ctaid.x;
	mov.u32 	%r5, %ntid.x;
	mov.u32 	%r2, %tid.x;
	mad.lo.s32 	%r3, %r1, %r5, %r2;
	setp.ge.s32 	%p1, %r3, %r4;
	@%p1 bra 	$L__BB2_2;
	mul.wide.s32 	%rd4, %r3, 8;
	add.s64 	%rd5, %rd1, %rd4;
	mov.b32 	%r6, 0;
	mov.b32 	%r7, 99;
	st.global.v2.u32 	[%rd5+256], {%r7, %r6};
$L__BB2_2:
	setp.ne.s32 	%p2, %r1, 0;
	setp.gt.u32 	%p3, %r2, 31;
	or.pred  	%p4, %p2, %p3;
	@%p4 bra 	$L__BB2_4;
	mul.wide.u32 	%rd6, %r2, 8;
	add.s64 	%rd7, %rd1, %rd6;
	mov.b32 	%r9, 0;
	st.global.v2.u32 	[%rd7], {%r9, %r9};
$L__BB2_4:
	or.b32  	%r10, %r1, %r2;
	setp.ne.s32 	%p5, %r10, 0;
	@%p5 bra 	$L__BB2_6;
	cvta.to.global.u64 	%rd8, %rd2;
	mov.b32 	%r11, 0;
	st.global.u32 	[%rd8], %r11;
$L__BB2_6:
	ret;

}
	// .globl	_ZN3cub18CUB_300001_SM_10006detail4scan23DeviceCompactInitKernelINS0_13ScanTileStateIiLb1EEEPlEEvT_iT0_
.visible .entry _ZN3cub18CUB_300001_SM_10006detail4scan23DeviceCompactInitKernelINS0_13ScanTileStateIiLb1EEEPlEEvT_iT0_(
	.param .align 8 .b8 _ZN3cub18CUB_300001_SM_10006detail4scan23DeviceCompactInitKernelINS0_13ScanTileStateIiLb1EEEPlEEvT_iT0__param_0[8],
	.param .u32 _ZN3cub18CUB_300001_SM_10006detail4scan23DeviceCompactInitKernelINS0_13ScanTileStateIiLb1EEEPlEEvT_iT0__param_1,
	.param .u64 .ptr .align 1 _ZN3cub18CUB_300001_SM_10006detail4scan23DeviceCompactInitKernelINS0_13ScanTileStateIiLb1EEEPlEEvT_iT0__param_2
)
{
	.reg .pred 	%p<6>;
	.reg .b32 	%r<11>;
	.reg .b64 	%rd<10>;

	ld.param.u64 	%rd3, [_ZN3cub18CUB_300001_SM_10006detail4scan23DeviceCompactInitKernelINS0_13ScanTileStateIiLb1EEEPlEEvT_iT0__param_0];
	ld.param.u32 	%r4, [_ZN3cub18CUB_300001_SM_10006detail4scan23DeviceCompactInitKernelINS0_13ScanTileStateIiLb1EEEPlEEvT_iT0__param_1];
	ld.param.u64 	%rd2, [_ZN3cub18CUB_300001_SM_10006detail4scan23DeviceCompactInitKernelINS0_13ScanTileStateIiLb1EEEPlEEvT_iT0__param_2];
	cvta.to.global.u64 	%rd1, %rd3;
	mov.u32 	%r1, %ctaid.x;
	mov.u32 	%r5, %ntid.x;
	mov.u32 	%r2, %tid.x;
	mad.lo.s32 	%r3, %r1, %r5, %r2;
	setp.ge.s32 	%p1, %r3, %r4;
	@%p1 bra 	$L__BB3_2;
	mul.wide.s32 	%rd4, %r3, 8;
	add.s64 	%rd5, %rd1, %rd4;
	mov.b32 	%r6, 0;
	mov.b32 	%r7, 99;
	st.global.v2.u32 	[%rd5+256], {%r7, %r6};
$L__BB3_2:
	setp.ne.s32 	%p2, %r1, 0;
	setp.gt.u32 	%p3, %r2, 31;
	or.pred  	%p4, %p2, %p3;
	@%p4 bra 	$L__BB3_4;
	mul.wide.u32 	%rd6, %r2, 8;
	add.s64 	%rd7, %rd1, %rd6;
	mov.b32 	%r9, 0;
	st.global.v2.u32 	[%rd7], {%r9, %r9};
$L__BB3_4:
	or.b32  	%r10, %r1, %r2;
	setp.ne.s32 	%p5, %r10, 0;
	@%p5 bra 	$L__BB3_6;
	cvta.to.global.u64 	%rd8, %rd2;
	mov.b64 	%rd9, 0;
	st.global.u64 	[%rd8], %rd9;
$L__BB3_6:
	ret;

}
	// .globl	_ZN3cub18CUB_300001_SM_10006detail6select23DeviceSelectSweepKernelINS2_10policy_hubIiNS0_8NullTypeEiLb1ELNS0_10SelectImplE2EE10Policy1000EN6thrust24THRUST_300001_SM_1000_NS6detail15normal_iteratorINSA_10device_ptrIiEEEEPS5_NS2_27partition_distinct_output_tISF_SF_EEPiNS0_13ScanTileStateIiLb1EEE7is_evenS5_iNS2_19streaming_context_tIiLb0EEELS6_2EEEvT0_T1_T2_T3_T4_T5_T6_T7_iT8_NS1_7vsmem_tE
.visible .entry _ZN3cub18CUB_300001_SM_10006detail6select23DeviceSelectSweepKernelINS2_10policy_hubIiNS0_8NullTypeEiLb1ELNS0_10SelectImplE2EE10Policy1000EN6thrust24THRUST_300001_SM_1000_NS6detail15normal_iteratorINSA_10device_ptrIiEEEEPS5_NS2_27partition_distinct_output_tISF_SF_EEPiNS0_13ScanTileStateIiLb1EEE7is_evenS5_iNS2_19streaming_context_tIiLb0EEELS6_2EEEvT0_T1_T2_T3_T4_T5_T6_T7_iT8_NS1_7vsmem_tE(
	.param .align 8 .b8 _ZN3cub18CUB_300001_SM_10006detail6select23DeviceSelectSweepKernelINS2_10policy_hubIiNS0_8NullTypeEiLb1ELNS0_10SelectImplE2EE10Policy1000EN6thrust24THRUST_300001_SM_1000_NS6detail15normal_iteratorINSA_10device_ptrIiEEEEPS5_NS2_27partition_distinct_output_tISF_SF_EEPiNS0_13ScanTileStateIiLb1EEE7is_evenS5_iNS2_19streaming_context_tIiLb0EEELS6_2EEEvT0_T1_T2_T3_T4_T5_T6_T7_iT8_NS1_7vsmem_tE_param_0[8],
	.param .u64 .ptr .align 1 _ZN3cub18CUB_300001_SM_10006detail6select23DeviceSelectSweepKernelINS2_10policy_hubIiNS0_8NullTypeEiLb1ELNS0_10SelectImplE2EE10Policy1000EN6thrust24THRUST_300001_SM_1000_NS6detail15normal_iteratorINSA_10device_ptrIiEEEEPS5_NS2_27partition_distinct_output_tISF_SF_EEPiNS0_13ScanTileStateIiLb1EEE7is_evenS5_iNS2_19streaming_context_tIiLb0EEELS6_2EEEvT0_T1_T2_T3_T4_T5_T6_T7_iT8_NS1_7vsmem_tE_param_1,
	.param .align 8 .b8 _ZN3cub18CUB_300001_SM_10006detail6select23DeviceSelectSweepKernelINS2_10policy_hubIiNS0_8NullTypeEiLb1ELNS0_10SelectImplE2EE10Policy1000EN6thrust24THRUST_300001_SM_1000_NS6detail15normal_iteratorINSA_10device_ptrIiEEEEPS5_NS2_27partition_distinct_output_tISF_SF_EEPiNS0_13ScanTileStateIiLb1EEE7is_evenS5_iNS2_19streaming_context_tIiLb0EEELS6_2EEEvT0_T1_T2_T3_T4_T5_T6_T7_iT8_NS1_7vsmem_tE_param_2[16],
	.param .u64 .ptr .align 1 _ZN3cub18CUB_300001_SM_10006detail6select23DeviceSelectSweepKernelINS2_10policy_hubIiNS0_8NullTypeEiLb1ELNS0_10SelectImplE2EE10Policy1000EN6thrust24THRUST_300001_SM_1000_NS6detail15normal_iteratorINSA_10device_ptrIiEEEEPS5_NS2_27partition_distinct_output_tISF_SF_EEPiNS0_13ScanTileStateIiLb1EEE7is_evenS5_iNS2_19streaming_context_tIiLb0EEELS6_2EEEvT0_T1_T2_T3_T4_T5_T6_T7_iT8_NS1_7vsmem_tE_param_3,
	.param .align 8 .b8 _ZN3cub18CUB_300001_SM_10006detail6select23DeviceSelectSweepKernelINS2_10policy_hubIiNS0_8NullTypeEiLb1ELNS0_10SelectImplE2EE10Policy1000EN6thrust24THRUST_300001_SM_1000_NS6detail15normal_iteratorINSA_10device_ptrIiEEEEPS5_NS2_27partition_distinct_output_tISF_SF_EEPiNS0_13ScanTileStateIiLb1EEE7is_evenS5_iNS2_19streaming_context_tIiLb0EEELS6_2EEEvT0_T1_T2_T3_T4_T5_T6_T7_iT8_NS1_7vsmem_tE_param_4[8],
	.param .align 1 .b8 _ZN3cub18CUB_300001_SM_10006detail6select23DeviceSelectSweepKernelINS2_10policy_hubIiNS0_8NullTypeEiLb1ELNS0_10SelectImplE2EE10Policy1000EN6thrust24THRUST_300001_SM_1000_NS6detail15normal_iteratorINSA_10device_ptrIiEEEEPS5_NS2_27partition_distinct_output_tISF_SF_EEPiNS0_13ScanTileStateIiLb1EEE7is_evenS5_iNS2_19streaming_context_tIiLb0EEELS6_2EEEvT0_T1_T2_T3_T4_T5_T6_T7_iT8_NS1_7vsmem_tE_param_5[1],
	.param .align 1 .b8 _ZN3cub18CUB_300001_SM_10006detail6select23DeviceSelectSweepKernelINS2_10policy_hubIiNS0_8NullTypeEiLb1ELNS0_10SelectImplE2EE10Policy1000EN6thrust24THRUST_300001_SM_1000_NS6detail15normal_iteratorINSA_10device_ptrIiEEEEPS5_NS2_27partition_distinct_output_tISF_SF_EEPiNS0_13ScanTileStateIiLb1EEE7is_evenS5_iNS2_19streaming_context_tIiLb0EEELS6_2EEEvT0_T1_T2_T3_T4_T5_T6_T7_iT8_NS1_7vsmem_tE_param_6[1],
	.param .u32 _ZN3cub18CUB_300001_SM_10006detail6select23DeviceSelectSweepKernelINS2_10policy_hubIiNS0_8NullTypeEiLb1ELNS0_10SelectImplE2EE10Policy1000EN6thrust24THRUST_300001_SM_1000_NS6detail15normal_iteratorINSA_10device_ptrIiEEEEPS5_NS2_27partition_distinct_output_tISF_SF_EEPiNS0_13ScanTileStateIiLb1EEE7is_evenS5_iNS2_19streaming_context_tIiLb0EEELS6_2EEEvT0_T1_T2_T3_T4_T5_T6_T7_iT8_NS1_7vsmem_tE_param_7,
	.param .u32 _ZN3cub18CUB_300001_SM_10006detail6select23DeviceSelectSweepKernelINS2_10policy_hubIiNS0_8NullTypeEiLb1ELNS0_10SelectImplE2EE10Policy1000EN6thrust24THRUST_300001_SM_1000_NS6detail15normal_iteratorINSA_10device_ptrIiEEEEPS5_NS2_27partition_distinct_output_tISF_SF_EEPiNS0_13ScanTileStateIiLb1EEE7is_evenS5_iNS2_19streaming_context_tIiLb0EEELS6_2EEEvT0_T1_T2_T3_T4_T5_T6_T7_iT8_NS1_7vsmem_tE_param_8,
	.param .align 1 .b8 _ZN3cub18CUB_300001_SM_10006detail6select23DeviceSelectSweepKernelINS2_10policy_hubIiNS0_8NullTypeEiLb1ELNS0_10SelectImplE2EE10Policy1000EN6thrust24THRUST_300001_SM_1000_NS6detail15normal_iteratorINSA_10device_ptrIiEEEEPS5_NS2_27partition_distinct_output_tISF_SF_EEPiNS0_13ScanTileStateIiLb1EEE7is_evenS5_iNS2_19streaming_context_tIiLb0EEELS6_2EEEvT0_T1_T2_T3_T4_T5_T6_T7_iT8_NS1_7vsmem_tE_param_9[1],
	.param .align 8 .b8 _ZN3cub18CUB_300001_SM_10006detail6select23DeviceSelectSweepKernelINS2_10policy_hubIiNS0_8NullTypeEiLb1ELNS0_10SelectImplE2EE10Policy1000EN6thrust24THRUST_300001_SM_1000_NS6detail15normal_iteratorINSA_10device_ptrIiEEEEPS5_NS2_27partition_distinct_output_tISF_SF_EEPiNS0_13ScanTileStateIiLb1EEE7is_evenS5_iNS2_19streaming_context_tIiLb0EEELS6_2EEEvT0_T1_T2_T3_T4_T5_T6_T7_iT8_NS1_7vsmem_tE_param_10[8]
)
.maxntid 320
{
	.reg .pred 	%p<391>;
	.reg .b32 	%r<2028>;
	.reg .b64 	%rd<444>;
	// demoted variable
	.shared .align 16 .b8 _ZZN3cub18CUB_300001_SM_10006detail6select23DeviceSelectSweepKernelINS2_10policy_hubIiNS0_8NullTypeEiLb1ELNS0_10SelectImplE2EE10Policy1000EN6thrust24THRUST_300001_SM_1000_NS6detail15normal_iteratorINSA_10device_ptrIiEEEEPS5_NS2_27partition_distinct_output_tISF_SF_EEPiNS0_13ScanTileStateIiLb1EEE7is_evenS5_iNS2_19streaming_context_tIiLb0EEELS6_2EEEvT0_T1_T2_T3_T4_T5_T6_T7_iT8_NS1_7vsmem_tEE19static_temp_storage[24320];
	ld.param.u64 	%rd1, [_ZN3cub18CUB_300001_SM_10006detail6select23DeviceSelectSweepKernelINS2_10policy_hubIiNS0_8NullTypeEiLb1ELNS0_10SelectImplE2EE10Policy1000EN6thrust24THRUST_300001_SM_1000_NS6detail15normal_iteratorINSA_10device_ptrIiEEEEPS5_NS2_27partition_distinct_output_tISF_SF_EEPiNS0_13ScanTileStateIiLb1EEE7is_evenS5_iNS2_19streaming_context_tIiLb0EEELS6_2EEEvT0_T1_T2_T3_T4_T5_T6_T7_iT8_NS1_7vsmem_tE_param_4];
	ld.param.u64 	%rd20, [_ZN3cub18CUB_300001_SM_10006detail6select23DeviceSelectSweepKernelINS2_10policy_hubIiNS0_8NullTypeEiLb1ELNS0_10SelectImplE2EE10Policy1000EN6thrust24THRUST_300001_SM_1000_NS6detail15normal_iteratorINSA_10device_ptrIiEEEEPS5_NS2_27partition_distinct_output_tISF_SF_EEPiNS0_13ScanTileStateIiLb1EEE7is_evenS5_iNS2_19streaming_context_tIiLb0EEELS6_2EEEvT0_T1_T2_T3_T4_T5_T6_T7_iT8_NS1_7vsmem_tE_param_2+8];
	ld.param.u64 	%rd21, [_ZN3cub18CUB_300001_SM_10006detail6select23DeviceSelectSweepKernelINS2_10policy_hubIiNS0_8NullTypeEiLb1ELNS0_10SelectImplE2EE10Policy1000EN6thrust24THRUST_300001_SM_1000_NS6detail15normal_iteratorINSA_10device_ptrIiEEEEPS5_NS2_27partition_distinct_output_tISF_SF_EEPiNS0_13ScanTileStateIiLb1EEE7is_evenS5_iNS2_19streaming_context_tIiLb0EEELS6_2EEEvT0_T1_T2_T3_T4_T5_T6_T7_iT8_NS1_7vsmem_tE_param_2];
	ld.param.u64 	%rd22, [_ZN3cub18CUB_300001_SM_10006detail6select23DeviceSelectSweepKernelINS2_10policy_hubIiNS0_8NullTypeEiLb1ELNS0_10SelectImplE2EE10Policy1000EN6thrust24THRUST_300001_SM_1000_NS6detail15normal_iteratorINSA_10device_ptrIiEEEEPS5_NS2_27partition_distinct_output_tISF_SF_EEPiNS0_13ScanTileStateIiLb1EEE7is_evenS5_iNS2_19streaming_context_tIiLb0EEELS6_2EEEvT0_T1_T2_T3_T4_T5_T6_T7_iT8_NS1_7vsmem_tE_param_0];
	ld.param.u32 	%r623, [_ZN3cub18CUB_300001_SM_10006detail6select23DeviceSelectSweepKernelINS2_10policy_hubIiNS0_8NullTypeEiLb1ELNS0_10SelectImplE2EE10Policy1000EN6thrust24THRUST_300001_SM_1000_NS6detail15normal_iteratorINSA_10device_ptrIiEEEEPS5_NS2_27partition_distinct_output_tISF_SF_EEPiNS0_13ScanTileStateIiLb1EEE7is_evenS5_iNS2_19streaming_context_tIiLb0EEELS6_2EEEvT0_T1_T2_T3_T4_T5_T6_T7_iT8_NS1_7vsmem_tE_param_7];
	ld.param.u32 	%r624, [_ZN3cub18CUB_300001_SM_10006detail6select23DeviceSelectSweepKernelINS2_10policy_hubIiNS0_8NullTypeEiLb1ELNS0_10SelectImplE2EE10Policy1000EN6thrust24THRUST_300001_SM_1000_NS6detail15normal_iteratorINSA_10device_ptrIiEEEEPS5_NS2_27partition_distinct_output_tISF_SF_EEPiNS0_13ScanTileStateIiLb1EEE7is_evenS5_iNS2_19streaming_context_tIiLb0EEELS6_2EEEvT0_T1_T2_T3_T4_T5_T6_T7_iT8_NS1_7vsmem_tE_param_8];
	cvta.to.global.u64 	%rd2, %rd22;
	cvta.to.global.u64 	%rd3, %rd21;
	cvta.to.global.u64 	%rd4, %rd20;
	mov.u32 	%r625, %ctaid.x;
	mov.u32 	%r626, %nctaid.y;
	mov.u32 	%r627, %ctaid.y;
	mad.lo.s32 	%r1961, %r625, %r626, %r627;
	mul.lo.s32 	%r2, %r1961, 6080;
	add.s32 	%r628, %r624, -1;
	setp.ge.s32 	%p1, %r1961, %r628;
	@%p1 bra 	$L__BB4_138;
	setp.ne.s32 	%p263, %r1961, 0;
	@%p263 bra 	$L__BB4_63;
	mov.u32 	%r3, %tid.x;
	and.b32  	%r1744, %r3, 31;
	and.b32  	%r1745, %r3, 992;
	mul.lo.s32 	%r1746, %r1745, 19;
	or.b32  	%r1747, %r1746, %r1744;
	add.s32 	%r1748, %r1747, %r2;
	mul.wide.u32 	%rd256, %r1748, 4;
	add.s64 	%rd257, %rd2, %rd256;
	ld.global.u32 	%r1749, [%rd257];
	ld.global.u32 	%r1750, [%rd257+128];
	ld.global.u32 	%r1751, [%rd257+256];
	ld.global.u32 	%r1752, [%rd257+384];
	ld.global.u32 	%r1753, [%rd257+512];
	ld.global.u32 	%r1754, [%rd257+640];
	ld.global.u32 	%r1755, [%rd257+768];
	ld.global.u32 	%r1756, [%rd257+896];
	ld.global.u32 	%r1757, [%rd257+1024];
	ld.global.u32 	%r1758, [%rd257+1152];
	ld.global.u32 	%r1759, [%rd257+1280];
	ld.global.u32 	%r1760, [%rd257+1408];
	ld.global.u32 	%r1761, [%rd257+1536];
	ld.global.u32 	%r1762, [%rd257+1664];
	ld.global.u32 	%r1763, [%rd257+1792];
	ld.global.u32 	%r1764, [%rd257+1920];
	ld.global.u32 	%r1765, [%rd257+2048];
	ld.global.u32 	%r1766, [%rd257+2176];
	ld.global.u32 	%r1767, [%rd257+2304];
	// begin inline asm
	mov.u32 %r1713, %laneid;
	// end inline asm
	shr.u32 	%r5, %r3, 5;
	mad.lo.s32 	%r1768, %r5, 608, %r1713;
	shl.b32 	%r1769, %r1768, 2;
	mov.u32 	%r1770, _ZZN3cub18CUB_300001_SM_10006detail6select23DeviceSelectSweepKernelINS2_10policy_hubIiNS0_8NullTypeEiLb1ELNS0_10SelectImplE2EE10Policy1000EN6thrust24THRUST_300001_SM_1000_NS6detail15normal_iteratorINSA_10device_ptrIiEEEEPS5_NS2_27partition_distinct_output_tISF_SF_EEPiNS0_13ScanTileStateIiLb1EEE7is_evenS5_iNS2_19streaming_context_tIiLb0EEELS6_2EEEvT0_T1_T2_T3_T4_T5_T6_T7_iT8_NS1_7vsmem_tEE19static_temp_storage;
	add.s32 	%r1771, %r1770, %r1769;
	st.shared.u32 	[%r1771], %r1749;
	st.shared.u32 	[%r1771+128], %r1750;
	st.shared.u32 	[%r1771+256], %r1751;
	st.shared.u32 	[%r1771+384], %r1752;
	st.shared.u32 	[%r1771+512], %r1753;
	st.shared.u32 	[%r1771+640], %r1754;
	st.shared.u32 	[%r1771+768], %r1755;
	st.shared.u32 	[%r1771+896], %r1756;
	st.shared.u32 	[%r1771+1024], %r1757;
	st.shared.u32 	[%r1771+1152], %r1758;
	st.shared.u32 	[%r1771+1280], %r1759;
	st.shared.u32 	[%r1771+1408], %r1760;
	st.shared.u32 	[%r1771+1536], %r1761;
	st.shared.u32 	[%r1771+1664], %r1762;
	st.shared.u32 	[%r1771+1792], %r1763;
	st.shared.u32 	[%r1771+1920], %r1764;
	st.shared.u32 	[%r1771+2048], %r1765;
	st.shared.u32 	[%r1771+2176], %r1766;
	st.shared.u32 	[%r1771+2304], %r1767;
	bar.warp.sync 	-1;
	mad.lo.s32 	%r1772, %r1713, 72, %r1771;
	ld.shared.u32 	%r6, [%r1772];
	ld.shared.u32 	%r7, [%r1772+4];
	ld.shared.u32 	%r8, [%r1772+8];
	ld.shared.u32 	%r9, [%r1772+12];
	ld.shared.u32 	%r10, [%r1772+16];
	ld.shared.u32 	%r11, [%r1772+20];
	ld.shared.u32 	%r12, [%r1772+24];
	ld.shared.u32 	%r13, [%r1772+28];
	ld.shared.u32 	%r14, [%r1772+32];
	ld.shared.u32 	%r15, [%r1772+36];
	ld.shared.u32 	%r16, [%r1772+40];
	ld.shared.u32 	%r17, [%r1772+44];
	ld.shared.u32 	%r18, [%r1772+48];
	ld.shared.u32 	%r19, [%r1772+52];
	ld.shared.u32 	%r20, [%r1772+56];
	ld.shared.u32 	%r21, [%r1772+60];
	ld.shared.u32 	%r22, [%r1772+64];
	ld.shared.u32 	%r23, [%r1772+68];
	ld.shared.u32 	%r24, [%r1772+72];
	and.b32  	%r25, %r6, 1;
	xor.b32  	%r26, %r25, 1;
	and.b32  	%r27, %r7, 1;
	xor.b32  	%r28, %r27, 1;
	and.b32  	%r29, %r8, 1;
	xor.b32  	%r30, %r29, 1;
	and.b32  	%r31, %r9, 1;
	xor.b32  	%r32, %r31, 1;
	and.b32  	%r33, %r10, 1;
	xor.b32  	%r34, %r33, 1;
	and.b32  	%r35, %r11, 1;
	xor.b32  	%r36, %r35, 1;
	and.b32  	%r37, %r12, 1;
	xor.b32  	%r38, %r37, 1;
	and.b32  	%r39, %r13, 1;
	xor.b32  	%r40, %r39, 1;
	and.b32  	%r41, %r14, 1;
	xor.b32  	%r42, %r41, 1;
	and.b32  	%r43, %r15, 1;
	xor.b32  	%r44, %r43, 1;
	and.b32  	%r45, %r16, 1;
	xor.b32  	%r46, %r45, 1;
	and.b32  	%r47, %r17, 1;
	xor.b32  	%r48, %r47, 1;
	and.b32  	%r49, %r18, 1;
	xor.b32  	%r50, %r49, 1;
	and.b32  	%r51, %r19, 1;
	xor.b32  	%r52, %r51, 1;
	and.b32  	%r53, %r20, 1;
	xor.b32  	%r54, %r53, 1;
	and.b32  	%r55, %r21, 1;
	xor.b32  	%r56, %r55, 1;
	and.b32  	%r57, %r22, 1;
	xor.b32  	%r58, %r57, 1;
	and.b32  	%r59, %r23, 1;
	xor.b32  	%r60, %r59, 1;
	and.b32  	%r61, %r24, 1;
	xor.b32  	%r1773, %r61, 1;
	bar.sync 	0;
	add.s32 	%r62, %r28, %r26;
	add.s32 	%r63, %r30, %r62;
	add.s32 	%r64, %r32, %r63;
	add.s32 	%r65, %r34, %r64;
	add.s32 	%r66, %r36, %r65;
	add.s32 	%r67, %r38, %r66;
	add.s32 	%r68, %r40, %r67;
	add.s32 	%r69, %r42, %r68;
	add.s32 	%r70, %r44, %r69;
	add.s32 	%r71, %r46, %r70;
	add.s32 	%r72, %r48, %r71;
	add.s32 	%r73, %r50, %r72;
	add.s32 	%r74, %r52, %r73;
	add.s32 	%r75, %r54, %r74;
	add.s32 	%r76, %r56, %r75;
	add.s32 	%r77, %r58, %r76;
	add.s32 	%r78, %r60, %r77;
	add.s32 	%r1718, %r1773, %r78;
	mov.b32 	%r1716, 1;
	mov.b32 	%r1741, 0;
	mov.b32 	%r1743, -1;
	// begin inline asm
	{  .reg .s32 r0;  .reg .pred p;  shfl.sync.up.b32 r0|p, %r1718, %r1716, %r1741, %r1743;  @p add.s32 r0, r0, %r1718;  mov.s32 %r1714, r0;}
	// end inline asm
	mov.b32 	%r1722, 2;
	// begin inline asm
	{  .reg .s32 r0;  .reg .pred p;  shfl.sync.up.b32 r0|p, %r1714, %r1722, %r1741, %r1743;  @p add.s32 r0, r0, %r1714;  mov.s32 %r1720, r0;}
	// end inline asm
	mov.b32 	%r1728, 4;
	// begin inline asm
	{  .reg .s32 r0;  .reg .pred p;  shfl.sync.up.b32 r0|p, %r1720, %r1728, %r1741, %r1743;  @p add.s32 r0, r0, %r1720;  mov.s32 %r1726, r0;}
	// end inline asm
	mov.b32 	%r1734, 8;
	// begin inline asm
	{  .reg .s32 r0;  .reg .pred p;  shfl.sync.up.b32 r0|p, %r1726, %r1734, %r1741, %r1743;  @p add.s32 r0, r0, %r1726;  mov.s32 %r1732, r0;}
	// end inline asm
	mov.b32 	%r1740, 16;
	// begin inline asm
	{  .reg .s32 r0;  .reg .pred p;  shfl.sync.up.b32 r0|p, %r1732, %r1740, %r1741, %r1743;  @p add.s32 r0, r0, %r1732;  mov.s32 %r1738, r0;}
	// end inline asm
	setp.ne.s32 	%p341, %r1713, 31;
	@%p341 bra 	$L__BB4_4;
	shl.b32 	%r1774, %r5, 2;
	mov.u32 	%r1775, _ZZN3cub18CUB_300001_SM_10006detail6select23DeviceSelectSweepKernelINS2_10policy_hubIiNS0_8NullTypeEiLb1ELNS0_10SelectImplE2EE10Policy1000EN6thrust24THRUST_300001_SM_1000_NS6detail15normal_iteratorINSA_10device_ptrIiEEEEPS5_NS2_27partition_distinct_output_tISF_SF_EEPiNS0_13ScanTileStateIiLb1EEE7is_evenS5_iNS2_19streaming_context_tIiLb0EEELS6_2EEEvT0_T1_T2_T3_T4_T5_T6_T7_iT8_NS1_7vsmem_tEE19static_temp_storage;
	add.s32 	%r1776, %r1775, %r1774;
	st.shared.u32 	[%r1776], %r1738;
$L__BB4_4:
	bar.sync 	0;
	ld.shared.v4.u32 	{%r1777, %r1778, %r1779, %r1780}, [_ZZN3cub18CUB_300001_SM_10006detail6select23DeviceSelectSweepKernelINS2_10policy_hubIiNS0_8NullTypeEiLb1ELNS0_10SelectImplE2EE10Policy1000EN6thrust24THRUST_300001_SM_1000_NS6detail15normal_iteratorINSA_10device_ptrIiEEEEPS5_NS2_27partition_distinct_output_tISF_SF_EEPiNS0_13ScanTileStateIiLb1EEE7is_evenS5_iNS2_19streaming_context_tIiLb0EEELS6_2EEEvT0_T1_T2_T3_T4_T5_T6_T7_iT8_NS1_7vsmem_tEE19static_temp_storage];
	add.s32 	%r1781, %r1778, %r1777;
	setp.eq.s32 	%p342, %r5, 2;
	selp.b32 	%r1782, %r1781, %r1777, %p342;
	add.s32 	%r1783, %r1781, %r1779;
	setp.eq.s32 	%p343, %r5, 3;
	selp.b32 	%r1784, %r1783, %r1782, %p343;
	add.s32 	%r1785, %r1783, %r1780;
	setp.eq.s32 	%p344, %r5, 4;
	selp.b32 	%r1786, %r1785, %r1784, %p344;
	ld.shared.v4.u32 	{%r1787, %r1788, %r1789, %r1790}, [_ZZN3cub18CUB_300001_SM_10006detail6select23DeviceSelectSweepKernelINS2_10policy_hubIiNS0_8NullTypeEiLb1ELNS0_10SelectImplE2EE10Policy1000EN6thrust24THRUST_300001_SM_1000_NS6detail15normal_iteratorINSA_10device_ptrIiEEEEPS5_NS2_27partition_distinct_output_tISF_SF_EEPiNS0_13ScanTileStateIiLb1EEE7is_evenS5_iNS2_19streaming_context_tIiLb0EEELS6_2EEEvT0_T1_T2_T3_T4_T5_T6_T7_iT8_NS1_7vsmem_tEE19static_temp_storage+16];
	add.s32 	%r1791, %r1785, %r1787;
	setp.eq.s32 	%p345, %r5, 5;
	selp.b32 	%r1792, %r1791, %r1786, %p345;
	add.s32 	%r1793, %r1791, %r1788;
	setp.eq.s32 	%p346, %r5, 6;
	selp.b32 	%r1794, %r1793, %r1792, %p346;
	add.s32 	%r1795, %r1793, %r1789;
	setp.eq.s32 	%p347, %r5, 7;
	selp.b32 	%r1796, %r1795, %r1794, %p347;
	add.s32 	%r1797, %r1795, %r1790;
	setp.eq.s32 	%p348, %r5, 8;
	selp.b32 	%r1798, %r1797, %r1796, %p348;
	ld.shared.v2.u32 	{%r1799, %r1800}, [_ZZN3cub18CUB_300001_SM_10006detail6select23DeviceSelectSweepKernelINS2_10policy_hubIiNS0_8NullTypeEiLb1ELNS0_10SelectImplE2EE10Policy1000EN6thrust24THRUST_300001_SM_1000_NS6detail15normal_iteratorINSA_10device_ptrIiEEEEPS5_NS2_27partition_distinct_output_tISF_SF_EEPiNS0_13ScanTileStateIiLb1EEE7is_evenS5_iNS2_19streaming_context_tIiLb0EEELS6_2EEEvT0_T1_T2_T3_T4_T5_T6_T7_iT8_NS1_7vsmem_tEE19static_temp_storage+32];
	add.s32 	%r1801, %r1797, %r1799;
	setp.eq.s32 	%p349, %r5, 9;
	selp.b32 	%r1802, %r1801, %r1798, %p349;
	add.s32 	%r81, %r1801, %r1800;
	setp.lt.u32 	%p350, %r3, 32;
	selp.b32 	%r1803, 0, %r1802, %p350;
	setp.eq.s32 	%p351, %r1713, 0;
	sub.s32 	%r1804, %r1738, %r1718;
	selp.b32 	%r1805, 0, %r1804, %p351;
	add.s32 	%r82, %r1803, %r1805;
	setp.ne.s32 	%p352, %r3, 0;
	@%p352 bra 	$L__BB4_6;
	add.s64 	%rd258, %rd1, 256;
	mov.b32 	%r1806, 101;
	// begin inline asm
	st.relaxed.gpu.v2.u32 [%rd258], {%r1806, %r81};
	// end inline asm
$L__BB4_6:
	bar.sync 	0;
	sub.s32 	%r83, 6080, %r81;
	mul.lo.s32 	%r1808, %r3, 19;
	sub.s32 	%r1809, %r1808, %r82;
	setp.eq.s32 	%p353, %r25, 0;
	add.s32 	%r1810, %r82, %r83;
	selp.b32 	%r1811, %r1810, %r1809, %p353;
	shl.b32 	%r1812, %r1811, 2;
	mov.u32 	%r1813, _ZZN3cub18CUB_300001_SM_10006detail6select23DeviceSelectSweepKernelINS2_10policy_hubIiNS0_8NullTypeEiLb1ELNS0_10SelectImplE2EE10Policy1000EN6thrust24THRUST_300001_SM_1000_NS6detail15normal_iteratorINSA_10device_ptrIiEEEEPS5_NS2_27partition_distinct_output_tISF_SF_EEPiNS0_13ScanTileStateIiLb1EEE7is_evenS5_iNS2_19streaming_context_tIiLb0EEELS6_2EEEvT0_T1_T2_T3_T4_T5_T6_T7_iT8_NS1_7vsmem_tEE19static_temp_storage;
	add.s32 	%r1814, %r1813, %r1812;
	st.shared.u32 	[%r1814], %r6;
	add.s32 	%r1815, %r82, %r26;
	sub.s32 	%r1816, %r1808, %r1815;
	add.s32 	%r1817, %r1816, 1;
	setp.eq.s32 	%p354, %r27, 0;
	add.s32 	%r1818, %r1810, %r26;
	selp.b32 	%r1819, %r1818, %r1817, %p354;
	shl.b32 	%r1820, %r1819, 2;
	add.s32 	%r1821, %r1813, %r1820;
	st.shared.u32 	[%r1821], %r7;
	add.s32 	%r1822, %r62, %r82;
	sub.s32 	%r1823, %r1808, %r1822;
	add.s32 	%r1824, %r1823, 2;
	setp.eq.s32 	%p355, %r29, 0;
	add.s32 	%r1825, %r1818, %r28;
	selp.b32 	%r1826, %r1825, %r1824, %p355;
	shl.b32 	%r1827, %r1826, 2;
	add.s32 	%r1828, %r1813, %r1827;
	st.shared.u32 	[%r1828], %r8;
	add.s32 	%r1829, %r63, %r82;
	sub.s32 	%r1830, %r1808, %r1829;
	add.s32 	%r1831, %r1830, 3;
	setp.eq.s32 	%p356, %r31, 0;
	add.s32 	%r1832, %r1825, %r30;
	selp.b32 	%r1833, %r1832, %r1831, %p356;
	shl.b32 	%r1834, %r1833, 2;
	add.s32 	%r1835, %r1813, %r1834;
	st.shared.u32 	[%r1835], %r9;
	add.s32 	%r1836, %r64, %r82;
	sub.s32 	%r1837, %r1808, %r1836;
	add.s32 	%r1838, %r1837, 4;
	setp.eq.s32 	%p357, %r33, 0;
	add.s32 	%r1839, %r1832, %r32;
	selp.b32 	%r1840, %r1839, %r1838, %p357;
	shl.b32 	%r1841, %r1840, 2;
	add.s32 	%r1842, %r1813, %r1841;
	st.shared.u32 	[%r1842], %r10;
	add.s32 	%r1843, %r65, %r82;
	sub.s32 	%r1844, %r1808, %r1843;
	add.s32 	%r1845, %r1844, 5;
	setp.eq.s32 	%p358, %r35, 0;
	add.s32 	%r1846, %r1839, %r34;
	selp.b32 	%r1847, %r1846, %r1845, %p358;
	shl.b32 	%r1848, %r1847, 2;
	add.s32 	%r1849, %r1813, %r1848;
	st.shared.u32 	[%r1849], %r11;
	add.s32 	%r1850, %r66, %r82;
	sub.s32 	%r1851, %r1808, %r1850;
	add.s32 	%r1852, %r1851, 6;
	setp.eq.s32 	%p359, %r37, 0;
	add.s32 	%r1853, %r1846, %r36;
	selp.b32 	%r1854, %r1853, %r1852, %p359;
	shl.b32 	%r1855, %r1854, 2;
	add.s32 	%r1856, %r1813, %r1855;
	st.shared.u32 	[%r1856], %r12;
	add.s32 	%r1857, %r67, %r82;
	sub.s32 	%r1858, %r1808, %r1857;
	add.s32 	%r1859, %r1858, 7;
	setp.eq.s32 	%p360, %r39, 0;
	add.s32 	%r1860, %r1853, %r38;
	selp.b32 	%r1861, %r1860, %r1859, %p360;
	shl.b32 	%r1862, %r1861, 2;
	add.s32 	%r1863, %r1813, %r1862;
	st.shared.u32 	[%r1863], %r13;
	add.s32 	%r1864, %r68, %r82;
	sub.s32 	%r1865, %r1808, %r1864;
	add.s32 	%r1866, %r1865, 8;
	setp.eq.s32 	%p361, %r41, 0;
	add.s32 	%r1867, %r1860, %r40;
	selp.b32 	%r1868, %r1867, %r1866, %p361;
	shl.b32 	%r1869, %r1868, 2;
	add.s32 	%r1870, %r1813, %r1869;
	st.shared.u32 	[%r1870], %r14;
	add.s32 	%r1871, %r69, %r82;
	sub.s32 	%r1872, %r1808, %r1871;
	add.s32 	%r1873, %r1872, 9;
	setp.eq.s32 	%p362, %r43, 0;
	add.s32 	%r1874, %r1867, %r42;
	selp.b32 	%r1875, %r1874, %r1873, %p362;
	shl.b32 	%r1876, %r1875, 2;
	add.s32 	%r1877, %r1813, %r1876;
	st.shared.u32 	[%r1877], %r15;
	add.s32 	%r1878, %r70, %r82;
	sub.s32 	%r1879, %r1808, %r1878;
	add.s32 	%r1880, %r1879, 10;
	setp.eq.s32 	%p363, %r45, 0;
	add.s32 	%r1881, %r1874, %r44;
	selp.b32 	%r1882, %r1881, %r1880, %p363;
	shl.b32 	%r1883, %r1882, 2;
	add.s32 	%r1884, %r1813, %r1883;
	st.shared.u32 	[%r1884], %r16;
	add.s32 	%r1885, %r71, %r82;
	sub.s32 	%r1886, %r1808, %r1885;
	add.s32 	%r1887, %r1886, 11;
	setp.eq.s32 	%p364, %r47, 0;
	add.s32 	%r1888, %r1881, %r46;
	selp.b32 	%r1889, %r1888, %r1887, %p364;
	shl.b32 	%r1890, %r1889, 2;
	add.s32 	%r1891, %r1813, %r1890;
	st.shared.u32 	[%r1891], %r17;
	add.s32 	%r1892, %r72, %r82;
	sub.s32 	%r1893, %r1808, %r1892;
	add.s32 	%r1894, %r1893, 12;
	setp.eq.s32 	%p365, %r49, 0;
	add.s32 	%r1895, %r1888, %r48;
	selp.b32 	%r1896, %r1895, %r1894, %p365;
	shl.b32 	%r1897, %r1896, 2;
	add.s32 	%r1898, %r1813, %r1897;
	st.shared.u32 	[%r1898], %r18;
	add.s32 	%r1899, %r73, %r82;
	sub.s32 	%r1900, %r1808, %r1899;
	add.s32 	%r1901, %r1900, 13;
	setp.eq.s32 	%p366, %r51, 0;
	add.s32 	%r1902, %r1895, %r50;
	selp.b32 	%r1903, %r1902, %r1901, %p366;
	shl.b32 	%r1904, %r1903, 2;
	add.s32 	%r1905, %r1813, %r1904;
	st.shared.u32 	[%r1905], %r19;
	add.s32 	%r1906, %r74, %r82;
	sub.s32 	%r1907, %r1808, %r1906;
	add.s32 	%r1908, %r1907, 14;
	setp.eq.s32 	%p367, %r53, 0;
	add.s32 	%r1909, %r1902, %r52;
	selp.b32 	%r1910, %r1909, %r1908, %p367;
	shl.b32 	%r1911, %r1910, 2;
	add.s32 	%r1912, %r1813, %r1911;
	st.shared.u32 	[%r1912], %r20;
	add.s32 	%r1913, %r75, %r82;
	sub.s32 	%r1914, %r1808, %r1913;
	add.s32 	%r1915, %r1914, 15;
	setp.eq.s32 	%p368, %r55, 0;
	add.s32 	%r1916, %r1909, %r54;
	selp.b32 	%r1917, %r1916, %r1915, %p368;
	shl.b32 	%r1918, %r1917, 2;
	add.s32 	%r1919, %r1813, %r1918;
	st.shared.u32 	[%r1919], %r21;
	add.s32 	%r1920, %r76, %r82;
	sub.s32 	%r1921, %r1808, %r1920;
	add.s32 	%r1922, %r1921, 16;
	setp.eq.s32 	%p369, %r57, 0;
	add.s32 	%r1923, %r1916, %r56;
	selp.b32 	%r1924, %r1923, %r1922, %p369;
	shl.b32 	%r1925, %r1924, 2;
	add.s32 	%r1926, %r1813, %r1925;
	st.shared.u32 	[%r1926], %r22;
	add.s32 	%r1927, %r77, %r82;
	sub.s32 	%r1928, %r1808, %r1927;
	add.s32 	%r1929, %r1928, 17;
	setp.eq.s32 	%p370, %r59, 0;
	add.s32 	%r1930, %r1923, %r58;
	selp.b32 	%r1931, %r1930, %r1929, %p370;
	shl.b32 	%r1932, %r1931, 2;
	add.s32 	%r1933, %r1813, %r1932;
	st.shared.u32 	[%r1933], %r23;
	add.s32 	%r1934, %r78, %r82;
	sub.s32 	%r1935, %r1808, %r1934;
	add.s32 	%r1936, %r1935, 18;
	setp.eq.s32 	%p371, %r61, 0;
	add.s32 	%r1937, %r1930, %r60;
	selp.b32 	%r1938, %r1937, %r1936, %p371;
	shl.b32 	%r1939, %r1938, 2;
	add.s32 	%r1940, %r1813, %r1939;
	st.shared.u32 	[%r1940], %r24;
	bar.sync 	0;
	setp.lt.s32 	%p372, %r3, %r83;
	selp.b32 	%r1941, 0, %r83, %p372;
	sub.s32 	%r84, %r3, %r1941;
	shl.b32 	%r1942, %r3, 2;
	add.s32 	%r85, %r1813, %r1942;
	ld.shared.u32 	%r86, [%r85];
	@%p372 bra 	$L__BB4_8;
	mul.wide.s32 	%rd259, %r84, 4;
	add.s64 	%rd260, %rd3, %rd259;
	st.global.u32 	[%rd260], %r86;
	bra.uni 	$L__BB4_9;
$L__BB4_8:
	mul.wide.s32 	%rd261, %r84, 4;
	add.s64 	%rd262, %rd4, %rd261;
	st.global.u32 	[%rd262], %r86;
$L__BB4_9:
	add.s32 	%r1943, %r3, 320;
	setp.lt.s32 	%p373, %r1943, %r83;
	selp.b32 	%r87, 0, %r83, %p373;
	ld.shared.u32 	%r88, [%r85+1280];
	@%p373 bra 	$L__BB4_11;
	cvt.s64.s32 	%rd263, %r87;
	cvt.u64.u32 	%rd264, %r3;
	sub.s64 	%rd265, %rd264, %rd263;
	shl.b64 	%rd266, %rd265, 2;
	add.s64 	%rd267, %rd3, %rd266;
	st.global.u32 	[%rd267+1280], %r88;
	bra.uni 	$L__BB4_12;
$L__BB4_11:
	cvt.s64.s32 	%rd268, %r87;
	cvt.u64.u32 	%rd269, %r3;
	sub.s64 	%rd270, %rd269, %rd268;
	shl.b64 	%rd271, %rd270, 2;
	add.s64 	%rd272, %rd4, %rd271;
	st.global.u32 	[%rd272+1280], %r88;
$L__BB4_12:
	add.s32 	%r1944, %r3, 640;
	setp.lt.s32 	%p374, %r1944, %r83;
	selp.b32 	%r89, 0, %r83, %p374;
	ld.shared.u32 	%r90, [%r85+2560];
	@%p374 bra 	$L__BB4_14;
	cvt.s64.s32 	%rd273, %r89;
	cvt.u64.u32 	%rd274, %r3;
	sub.s64 	%rd275, %rd274, %rd273;
	shl.b64 	%rd276, %rd275, 2;
	add.s64 	%rd277, %rd3, %rd276;
	st.global.u32 	[%rd277+2560], %r90;
	bra.uni 	$L__BB4_15;
$L__BB4_14:
	cvt.s64.s32 	%rd278, %r89;
	cvt.u64.u32 	%rd279, %r3;
	sub.s64 	%rd280, %rd279, %rd278;
	shl.b64 	%rd281, %rd280, 2;
	add.s64 	%rd282, %rd4, %rd281;
	st.global.u32 	[%rd282+2560], %r90;
$L__BB4_15:
	add.s32 	%r1945, %r3, 960;
	setp.lt.s32 	%p375, %r1945, %r83;
	selp.b32 	%r91, 0, %r83, %p375;
	ld.shared.u32 	%r92, [%r85+3840];
	@%p375 bra 	$L__BB4_17;
	cvt.s64.s32 	%rd283, %r91;
	cvt.u64.u32 	%rd284, %r3;
	sub.s64 	%rd285, %rd284, %rd283;
	shl.b64 	%rd286, %rd285, 2;
	add.s64 	%rd287, %rd3, %rd286;
	st.global.u32 	[%rd287+3840], %r92;
	bra.uni 	$L__BB4_18;
$L__BB4_17:
	cvt.s64.s32 	%rd288, %r91;
	cvt.u64.u32 	%rd289, %r3;
	sub.s64 	%rd290, %rd289, %rd288;
	shl.b64 	%rd291, %rd290, 2;
	add.s64 	%rd292, %rd4, %rd291;
	st.global.u32 	[%rd292+3840], %r92;
$L__BB4_18:
	add.s32 	%r1946, %r3, 1280;
	setp.lt.s32 	%p376, %r1946, %r83;
	selp.b32 	%r93, 0, %r83, %p376;
	ld.shared.u32 	%r94, [%r85+5120];
	@%p376 bra 	$L__BB4_20;
	cvt.s64.s32 	%rd293, %r93;
	cvt.u64.u32 	%rd294, %r3;
	sub.s64 	%rd295, %rd294, %rd293;
	shl.b64 	%rd296, %rd295, 2;
	add.s64 	%rd297, %rd3, %rd296;
	st.global.u32 	[%rd297+5120], %r94;
	bra.uni 	$L__BB4_21;
$L__BB4_20:
	cvt.s64.s32 	%rd298, %r93;
	cvt.u64.u32 	%rd299, %r3;
	sub.s64 	%rd300, %rd299, %rd298;
	shl.b64 	%rd301, %rd300, 2;
	add.s64 	%rd302, %rd4, %rd301;
	st.global.u32 	[%rd302+5120], %r94;
$L__BB4_21:
	add.s32 	%r1947, %r3, 1600;
	setp.lt.s32 	%p377, %r1947, %r83;
	selp.b32 	%r95, 0, %r83, %p377;
	ld.shared.u32 	%r96, [%r85+6400];
	@%p377 bra 	$L__BB4_23;
	cvt.s64.s32 	%rd303, %r95;
	cvt.u64.u32 	%rd304, %r3;
	sub.s64 	%rd305, %rd304, %rd303;
	shl.b64 	%rd306, %rd305, 2;
	add.s64 	%rd307, %rd3, %rd306;
	st.global.u32 	[%rd307+6400], %r96;
	bra.uni 	$L__BB4_24;
$L__BB4_23:
	cvt.s64.s32 	%rd308, %r95;
	cvt.u64.u32 	%rd309, %r3;
	sub.s64 	%rd310, %rd309, %rd308;
	shl.b64 	%rd311, %rd310, 2;
	add.s64 	%rd312, %rd4, %rd311;
	st.global.u32 	[%rd312+6400], %r96;
$L__BB4_24:
	add.s32 	%r1948, %r3, 1920;
	setp.lt.s32 	%p378, %r1948, %r83;
	selp.b32 	%r97, 0, %r83, %p378;
	ld.shared.u32 	%r98, [%r85+7680];
	@%p378 bra 	$L__BB4_26;
	cvt.s64.s32 	%rd313, %r97;
	cvt.u64.u32 	%rd314, %r3;
	sub.s64 	%rd315, %rd314, %rd313;
	shl.b64 	%rd316, %rd315, 2;
	add.s64 	%rd317, %rd3, %rd316;
	st.global.u32 	[%rd317+7680], %r98;
	bra.uni 	$L__BB4_27;
$L__BB4_26:
	cvt.s64.s32 	%rd318, %r97;
	cvt.u64.u32 	%rd319, %r3;
	sub.s64 	%rd320, %rd319, %rd318;
	shl.b64 	%rd321, %rd320, 2;
	add.s64 	%rd322, %rd4, %rd321;
	st.global.u32 	[%rd322+7680], %r98;
$L__BB4_27:
	add.s32 	%r1949, %r3, 2240;
	setp.lt.s32 	%p379, %r1949, %r83;
	selp.b32 	%r99, 0, %r83, %p379;
	ld.shared.u32 	%r100, [%r85+8960];
	@%p379 bra 	$L__BB4_29;
	cvt.s64.s32 	%rd323, %r99;
	cvt.u64.u32 	%rd324, %r3;
	sub.s64 	%rd325, %rd324, %rd323;
	shl.b64 	%rd326, %rd325, 2;
	add.s64 	%rd327, %rd3, %rd326;
	st.global.u32 	[%rd327+8960], %r100;
	bra.uni 	$L__BB4_30;
$L__BB4_29:
	cvt.s64.s32 	%rd328, %r99;
	cvt.u64.u32 	%rd329, %r3;
	sub.s64 	%rd330, %rd329, %rd328;
	shl.b64 	%rd331, %rd330, 2;
	add.s64 	%rd332, %rd4, %rd331;
	st.global.u32 	[%rd332+8960], %r100;
$L__BB4_30:
	add.s32 	%r1950, %r3, 2560;
	setp.lt.s32 	%p380, %r1950, %r83;
	selp.b32 	%r101, 0, %r83, %p380;
	ld.shared.u32 	%r102, [%r85+10240];
	@%p380 bra 	$L__BB4_32;
	cvt.s64.s32 	%rd333, %r101;
	cvt.u64.u32 	%rd334, %r3;
	sub.s64 	%rd335, %rd334, %rd333;
	shl.b64 	%rd336, %rd335, 2;
	add.s64 	%rd337, %rd3, %rd336;
	st.global.u32 	[%rd337+10240], %r102;
	bra.uni 	$L__BB4_33;
$L__BB4_32:
	cvt.s64.s32 	%rd338, %r101;
	cvt.u64.u32 	%rd339, %r3;
	sub.s64 	%rd340, %rd339, %rd338;
	shl.b64 	%rd341, %rd340, 2;
	add.s64 	%rd342, %rd4, %rd341;
	st.global.u32 	[%rd342+10240], %r102;
$L__BB4_33:
	add.s32 	%r1951, %r3, 2880;
	setp.lt.s32 	%p381, %r1951, %r83;
	selp.b32 	%r103, 0, %r83, %p381;
	ld.shared.u32 	%r104, [%r85+11520];
	@%p381 bra 	$L__BB4_35;
	cvt.s64.s32 	%rd343, %r103;
	cvt.u64.u32 	%rd344, %r3;
	sub.s64 	%rd345, %rd344, %rd343;
	shl.b64 	%rd346, %rd345, 2;
	add.s64 	%rd347, %rd3, %rd346;
	st.global.u32 	[%rd347+11520], %r104;
	bra.uni 	$L__BB4_36;
$L__BB4_35:
	cvt.s64.s32 	%rd348, %r103;
	cvt.u64.u32 	%rd349, %r3;
	sub.s64 	%rd350, %rd349, %rd348;
	shl.b64 	%rd351, %rd350, 2;
	add.s64 	%rd352, %rd4, %rd351;
	st.global.u32 	[%rd352+11520], %r104;
$L__BB4_36:
	add.s32 	%r1952, %r3, 3200;
	setp.lt.s32 	%p382, %r1952, %r83;
	selp.b32 	%r105, 0, %r83, %p382;
	ld.shared.u32 	%r106, [%r85+12800];
	@%p382 bra 	$L__BB4_38;
	cvt.s64.s32 	%rd353, %r105;
	cvt.u64.u32 	%rd354, %r3;
	sub.s64 	%rd355, %rd354, %rd353;
	shl.b64 	%rd356, %rd355, 2;
	add.s64 	%rd357, %rd3, %rd356;
	st.global.u32 	[%rd357+12800], %r106;
	bra.uni 	$L__BB4_39;
$L__BB4_38:
	cvt.s64.s32 	%rd358, %r105;
	cvt.u64.u32 	%rd359, %r3;
	sub.s64 	%rd360, %rd359, %rd358;
	shl.b64 	%rd361, %rd360, 2;
	add.s64 	%rd362, %rd4, %rd361;
	st.global.u32 	[%rd362+12800], %r106;
$L__BB4_39:
	add.s32 	%r1953, %r3, 3520;
	setp.lt.s32 	%p383, %r1953, %r83;
	selp.b32 	%r107, 0, %r83, %p383;
	ld.shared.u32 	%r108, [%r85+14080];
	@%p383 bra 	$L__BB4_41;
	cvt.s64.s32 	%rd363, %r107;
	cvt.u64.u32 	%rd364, %r3;
	sub.s64 	%rd365, %rd364, %rd363;
	shl.b64 	%rd366, %rd365, 2;
	add.s64 	%rd367, %rd3, %rd366;
	st.global.u32 	[%rd367+14080], %r108;
	bra.uni 	$L__BB4_42;
$L__BB4_41:
	cvt.s64.s32 	%rd368, %r107;
	cvt.u64.u32 	%rd369, %r3;
	sub.s64 	%rd370, %rd369, %rd368;
	shl.b64 	%rd371, %rd370, 2;
	add.s64 	%rd372, %rd4, %rd371;
	st.global.u32 	[%rd372+14080], %r108;
$L__BB4_42:
	add.s32 	%r1954, %r3, 3840;
	setp.lt.s32 	%p384, %r1954, %r83;
	selp.b32 	%r109, 0, %r83, %p384;
	ld.shared.u32 	%r110, [%r85+15360];
	@%p384 bra 	$L__BB4_44;
	cvt.s64.s32 	%rd373, %r109;
	cvt.u64.u32 	%rd374, %r3;
	sub.s64 	%rd375, %rd374, %rd373;
	shl.b64 	%rd376, %rd375, 2;
	add.s64 	%rd377, %rd3, %rd376;
	st.global.u32 	[%rd377+15360], %r110;
	bra.uni 	$L__BB4_45;
$L__BB4_44:
	cvt.s64.s32 	%rd378, %r109;
	cvt.u64.u32 	%rd379, %r3;
	sub.s64 	%rd380, %rd379, %rd378;
	shl.b64 	%rd381, %rd380, 2;
	add.s64 	%rd382, %rd4, %rd381;
	st.global.u32 	[%rd382+15360], %r110;
$L__BB4_45:
	add.s32 	%r1955, %r3, 4160;
	setp.lt.s32 	%p385, %r1955, %r83;
	selp.b32 	%r111, 0, %r83, %p385;
	ld.shared.u32 	%r112, [%r85+16640];
	@%p385 bra 	$L__BB4_47;
	cvt.s64.s32 	%rd383, %r111;
	cvt.u64.u32 	%rd384, %r3;
	sub.s64 	%rd385, %rd384, %rd383;
	shl.b64 	%rd386, %rd385, 2;
	add.s64 	%rd387, %rd3, %rd386;
	st.global.u32 	[%rd387+16640], %r112;
	bra.uni 	$L__BB4_48;
$L__BB4_47:
	cvt.s64.s32 	%rd388, %r111;
	cvt.u64.u32 	%rd389, %r3;
	sub.s64 	%rd390, %rd389, %rd388;
	shl.b64 	%rd391, %rd390, 2;
	add.s64 	%rd392, %rd4, %rd391;
	st.global.u32 	[%rd392+16640], %r112;
$L__BB4_48:
	add.s32 	%r1956, %r3, 4480;
	setp.lt.s32 	%p386, %r1956, %r83;
	selp.b32 	%r113, 0, %r83, %p386;
	ld.shared.u32 	%r114, [%r85+17920];
	@%p386 bra 	$L__BB4_50;
	cvt.s64.s32 	%rd393, %r113;
	cvt.u64.u32 	%rd394, %r3;
	sub.s64 	%rd395, %rd394, %rd393;
	shl.b64 	%rd396, %rd395, 2;
	add.s64 	%rd397, %rd3, %rd396;
	st.global.u32 	[%rd397+17920], %r114;
	bra.uni 	$L__BB4_51;
$L__BB4_50:
	cvt.s64.s32 	%rd398, %r113;
	cvt.u64.u32 	%rd399, %r3;
	sub.s64 	%rd400, %rd399, %rd398;
	shl.b64 	%rd401, %rd400, 2;
	add.s64 	%rd402, %rd4, %rd401;
	st.global.u32 	[%rd402+17920], %r114;
$L__BB4_51:
	add.s32 	%r1957, %r3, 4800;
	setp.lt.s32 	%p387, %r1957, %r83;
	selp.b32 	%r115, 0, %r83, %p387;
	ld.shared.u32 	%r116, [%r85+19200];
	@%p387 bra 	$L__BB4_53;
	cvt.s64.s32 	%rd403, %r115;
	cvt.u64.u32 	%rd404, %r3;
	sub.s64 	%rd405, %rd404, %rd403;
	shl.b64 	%rd406, %rd405, 2;
	add.s64 	%rd407, %rd3, %rd406;
	st.global.u32 	[%rd407+19200], %r116;
	bra.uni 	$L__BB4_54;
$L__BB4_53:
	cvt.s64.s32 	%rd408, %r115;
	cvt.u64.u32 	%rd409, %r3;
	sub.s64 	%rd410, %rd409, %rd408;
	shl.b64 	%rd411, %rd410, 2;
	add.s64 	%rd412, %rd4, %rd411;
	st.global.u32 	[%rd412+19200], %r116;
$L__BB4_54:
	or.b32  	%r1958, %r3, 5120;
	setp.lt.s32 	%p388, %r1958, %r83;
	selp.b32 	%r117, 0, %r83, %p388;
	ld.shared.u32 	%r118, [%r85+20480];
	@%p388 bra 	$L__BB4_56;
	cvt.s64.s32 	%rd413, %r117;
	cvt.u64.u32 	%rd414, %r3;
	sub.s64 	%rd415, %rd414, %rd413;
	shl.b64 	%rd416, %rd415, 2;
	add.s64 	%rd417, %rd3, %rd416;
	st.global.u32 	[%rd417+20480], %r118;
	bra.uni 	$L__BB4_57;
$L__BB4_56:
	cvt.s64.s32 	%rd418, %r117;
	cvt.u64.u32 	%rd419, %r3;
	sub.s64 	%rd420, %rd419, %rd418;
	shl.b64 	%rd421, %rd420, 2;
	add.s64 	%rd422, %rd4, %rd421;
	st.global.u32 	[%rd422+20480], %r118;
$L__BB4_57:
	add.s32 	%r1959, %r3, 5440;
	setp.lt.s32 	%p389, %r1959, %r83;
	selp.b32 	%r119, 0, %r83, %p389;
	ld.shared.u32 	%r120, [%r85+21760];
	@%p389 bra 	$L__BB4_59;
	cvt.s64.s32 	%rd423, %r119;
	cvt.u64.u32 	%rd424, %r3;
	sub.s64 	%rd425, %rd424, %rd423;
	shl.b64 	%rd426, %rd425, 2;
	add.s64 	%rd427, %rd3, %rd426;
	st.global.u32 	[%rd427+21760], %r120;
	bra.uni 	$L__BB4_60;
$L__BB4_59:
	cvt.s64.s32 	%rd428, %r119;
	cvt.u64.u32 	%rd429, %r3;
	sub.s64 	%rd430, %rd429, %rd428;
	shl.b64 	%rd431, %rd430, 2;
	add.s64 	%rd432, %rd4, %rd431;
	st.global.u32 	[%rd432+21760], %r120;
$L__BB4_60:
	add.s32 	%r1960, %r3, 5760;
	setp.lt.s32 	%p390, %r1960, %r83;
	selp.b32 	%r121, 0, %r83, %p390;
	ld.shared.u32 	%r122, [%r85+23040];
	@%p390 bra 	$L__BB4_62;
	cvt.s64.s32 	%rd433, %r121;
	cvt.u64.u32 	%rd434, %r3;
	sub.s64 	%rd435, %rd434, %rd433;
	shl.b64 	%rd436, %rd435, 2;
	add.s64 	%rd437, %rd3, %rd436;
	st.global.u32 	[%rd437+23040], %r122;
	bra.uni 	$L__BB4_389;
$L__BB4_62:
	cvt.s64.s32 	%rd438, %r121;
	cvt.u64.u32 	%rd439, %r3;
	sub.s64 	%rd440, %rd439, %rd438;
	shl.b64 	%rd441, %rd440, 2;
	add.s64 	%rd442, %rd4, %rd441;
	st.global.u32 	[%rd442+23040], %r122;
	bra.uni 	$L__BB4_389;
$L__BB4_63:
	mov.u32 	%r123, %tid.x;
	and.b32  	%r1356, %r123, 31;
	and.b32  	%r1357, %r123, 992;
	mul.lo.s32 	%r1358, %r1357, 19;
	or.b32  	%r1359, %r1358, %r1356;
	cvt.s64.s32 	%rd233, %r2;
	cvt.u64.u32 	%rd234, %r1359;
	add.s64 	%rd235, %rd234, %rd233;
	shl.b64 	%rd236, %rd235, 2;
	add.s64 	%rd237, %rd2, %rd236;
	ld.global.u32 	%r1360, [%rd237];
	ld.global.u32 	%r1361, [%rd237+128];
	ld.global.u32 	%r1362, [%rd237+256];
	ld.global.u32 	%r1363, [%rd237+384];
	ld.global.u32 	%r1364, [%rd237+512];
	ld.global.u32 	%r1365, [%rd237+640];
	ld.global.u32 	%r1366, [%rd237+768];
	ld.global.u32 	%r1367, [%rd237+896];
	ld.global.u32 	%r1368, [%rd237+1024];
	ld.global.u32 	%r1369, [%rd237+1152];
	ld.global.u32 	%r1370, [%rd237+1280];
	ld.global.u32 	%r1371, [%rd237+1408];
	ld.global.u32 	%r1372, [%rd237+1536];
	ld.global.u32 	%r1373, [%rd237+1664];
	ld.global.u32 	%r1374, [%rd237+1792];
	ld.global.u32 	%r1375, [%rd237+1920];
	ld.global.u32 	%r1376, [%rd237+2048];
	ld.global.u32 	%r1377, [%rd237+2176];
	ld.global.u32 	%r1378, [%rd237+2304];
	// begin inline asm
	mov.u32 %r1325, %laneid;
	// end inline asm
	shr.u32 	%r125, %r123, 5;
	mad.lo.s32 	%r1379, %r125, 608, %r1325;
	shl.b32 	%r1380, %r1379, 2;
	mov.u32 	%r1381, _ZZN3cub18CUB_300001_SM_10006detail6select23DeviceSelectSweepKernelINS2_10policy_hubIiNS0_8NullTypeEiLb1ELNS0_10SelectImplE2EE10Policy1000EN6thrust24THRUST_300001_SM_1000_NS6detail15normal_iteratorINSA_10device_ptrIiEEEEPS5_NS2_27partition_distinct_output_tISF_SF_EEPiNS0_13ScanTileStateIiLb1EEE7is_evenS5_iNS2_19streaming_context_tIiLb0EEELS6_2EEEvT0_T1_T2_T3_T4_T5_T6_T7_iT8_NS1_7vsmem_tEE19static_temp_storage;
	add.s32 	%r1382, %r1381, %r1380;
	st.shared.u32 	[%r1382], %r1360;
	st.shared.u32 	[%r1382+128], %r1361;
	st.shared.u32 	[%r1382+256], %r1362;
	st.shared.u32 	[%r1382+384], %r1363;
	st.shared.u32 	[%r1382+512], %r1364;
	st.shared.u32 	[%r1382+640], %r1365;
	st.shared.u32 	[%r1382+768], %r1366;
	st.shared.u32 	[%r1382+896], %r1367;
	st.shared.u32 	[%r1382+1024], %r1368;
	st.shared.u32 	[%r1382+1152], %r1369;
	st.shared.u32 	[%r1382+1280], %r1370;
	st.shared.u32 	[%r1382+1408], %r1371;
	st.shared.u32 	[%r1382+1536], %r1372;
	st.shared.u32 	[%r1382+1664], %r1373;
	st.shared.u32 	[%r1382+1792], %r1374;
	st.shared.u32 	[%r1382+1920], %r1375;
	st.shared.u32 	[%r1382+2048], %r1376;
	st.shared.u32 	[%r1382+2176], %r1377;
	st.shared.u32 	[%r1382+2304], %r1378;
	bar.warp.sync 	-1;
	mad.lo.s32 	%r1383, %r1325, 72, %r1382;
	ld.shared.u32 	%r126, [%r1383];
	not.b32 	%r1384, %r126;
	ld.shared.u32 	%r127, [%r1383+4];
	not.b32 	%r1385, %r127;
	ld.shared.u32 	%r128, [%r1383+8];
	ld.shared.u32 	%r129, [%r1383+12];
	ld.shared.u32 	%r130, [%r1383+16];
	ld.shared.u32 	%r131, [%r1383+20];
	ld.shared.u32 	%r132, [%r1383+24];
	ld.shared.u32 	%r133, [%r1383+28];
	ld.shared.u32 	%r134, [%r1383+32];
	ld.shared.u32 	%r135, [%r1383+36];
	ld.shared.u32 	%r136, [%r1383+40];
	ld.shared.u32 	%r137, [%r1383+44];
	ld.shared.u32 	%r138, [%r1383+48];
	ld.shared.u32 	%r139, [%r1383+52];
	ld.shared.u32 	%r140, [%r1383+56];
	ld.shared.u32 	%r141, [%r1383+60];
	ld.shared.u32 	%r142, [%r1383+64];
	ld.shared.u32 	%r143, [%r1383+68];
	not.b32 	%r1386, %r143;
	ld.shared.u32 	%r144, [%r1383+72];
	and.b32  	%r145, %r1384, 1;
	and.b32  	%r146, %r1385, 1;
	and.b32  	%r147, %r128, 1;
	xor.b32  	%r148, %r147, 1;
	and.b32  	%r149, %r129, 1;
	xor.b32  	%r150, %r149, 1;
	and.b32  	%r151, %r130, 1;
	xor.b32  	%r152, %r151, 1;
	and.b32  	%r153, %r131, 1;
	xor.b32  	%r154, %r153, 1;
	and.b32  	%r155, %r132, 1;
	xor.b32  	%r156, %r155, 1;
	and.b32  	%r157, %r133, 1;
	xor.b32  	%r158, %r157, 1;
	and.b32  	%r159, %r134, 1;
	xor.b32  	%r160, %r159, 1;
	and.b32  	%r161, %r135, 1;
	xor.b32  	%r162, %r161, 1;
	and.b32  	%r163, %r136, 1;
	xor.b32  	%r164, %r163, 1;
	and.b32  	%r165, %r137, 1;
	xor.b32  	%r166, %r165, 1;
	and.b32  	%r167, %r138, 1;
	xor.b32  	%r168, %r167, 1;
	and.b32  	%r169, %r139, 1;
	xor.b32  	%r170, %r169, 1;
	and.b32  	%r171, %r140, 1;
	xor.b32  	%r172, %r171, 1;
	and.b32  	%r173, %r141, 1;
	xor.b32  	%r1387, %r173, 1;
	and.b32  	%r174, %r142, 1;
	xor.b32  	%r1388, %r174, 1;
	and.b32  	%r175, %r1386, 1;
	and.b32  	%r176, %r144, 1;
	xor.b32  	%r1389, %r176, 1;
	bar.sync 	0;
	add.s32 	%r177, %r146, %r145;
	add.s32 	%r178, %r148, %r177;
	add.s32 	%r1390, %r150, %r178;
	add.s32 	%r179, %r152, %r1390;
	add.s32 	%r180, %r154, %r179;
	add.s32 	%r181, %r156, %r180;
	add.s32 	%r182, %r158, %r181;
	add.s32 	%r183, %r160, %r182;
	add.s32 	%r184, %r162, %r183;
	add.s32 	%r185, %r164, %r184;
	add.s32 	%r186, %r166, %r185;
	add.s32 	%r187, %r168, %r186;
	add.s32 	%r188, %r170, %r187;
	add.s32 	%r189, %r172, %r188;
	add.s32 	%r190, %r1387, %r189;
	add.s32 	%r191, %r1388, %r190;
	add.s32 	%r192, %r175, %r191;
	add.s32 	%r1330, %r1389, %r192;
	mov.b32 	%r1328, 1;
	mov.b32 	%r1353, 0;
	mov.b32 	%r1355, -1;
	// begin inline asm
	{  .reg .s32 r0;  .reg .pred p;  shfl.sync.up.b32 r0|p, %r1330, %r1328, %r1353, %r1355;  @p add.s32 r0, r0, %r1330;  mov.s32 %r1326, r0;}
	// end inline asm
	mov.b32 	%r1334, 2;
	// begin inline asm
	{  .reg .s32 r0;  .reg .pred p;  shfl.sync.up.b32 r0|p, %r1326, %r1334, %r1353, %r1355;  @p add.s32 r0, r0, %r1326;  mov.s32 %r1332, r0;}
	// end inline asm
	mov.b32 	%r1340, 4;
	// begin inline asm
	{  .reg .s32 r0;  .reg .pred p;  shfl.sync.up.b32 r0|p, %r1332, %r1340, %r1353, %r1355;  @p add.s32 r0, r0, %r1332;  mov.s32 %r1338, r0;}
	// end inline asm
	mov.b32 	%r1346, 8;
	// begin inline asm
	{  .reg .s32 r0;  .reg .pred p;  shfl.sync.up.b32 r0|p, %r1338, %r1346, %r1353, %r1355;  @p add.s32 r0, r0, %r1338;  mov.s32 %r1344, r0;}
	// end inline asm
	mov.b32 	%r1352, 16;
	// begin inline asm
	{  .reg .s32 r0;  .reg .pred p;  shfl.sync.up.b32 r0|p, %r1344, %r1352, %r1353, %r1355;  @p add.s32 r0, r0, %r1344;  mov.s32 %r1350, r0;}
	// end inline asm
	setp.ne.s32 	%p264, %r1325, 31;
	@%p264 bra 	$L__BB4_65;
	shl.b32 	%r1391, %r125, 2;
	mov.u32 	%r1392, _ZZN3cub18CUB_300001_SM_10006detail6select23DeviceSelectSweepKernelINS2_10policy_hubIiNS0_8NullTypeEiLb1ELNS0_10SelectImplE2EE10Policy1000EN6thrust24THRUST_300001_SM_1000_NS6detail15normal_iteratorINSA_10device_ptrIiEEEEPS5_NS2_27partition_distinct_output_tISF_SF_EEPiNS0_13ScanTileStateIiLb1EEE7is_evenS5_iNS2_19streaming_context_tIiLb0EEELS6_2EEEvT0_T1_T2_T3_T4_T5_T6_T7_iT8_NS1_7vsmem_tEE19static_temp_storage;
	add.s32 	%r1393, %r1392, %r1391;
	st.shared.u32 	[%r1393], %r1350;
$L__BB4_65:
	sub.s32 	%r1394, %r1350, %r1330;
	bar.sync 	0;
	ld.shared.v4.u32 	{%r1395, %r1396, %r1397, %r1398}, [_ZZN3cub18CUB_300001_SM_10006detail6select23DeviceSelectSweepKernelINS2_10policy_hubIiNS0_8NullTypeEiLb1ELNS0_10SelectImplE2EE10Policy1000EN6thrust24THRUST_300001_SM_1000_NS6detail15normal_iteratorINSA_10device_ptrIiEEEEPS5_NS2_27partition_distinct_output_tISF_SF_EEPiNS0_13ScanTileStateIiLb1EEE7is_evenS5_iNS2_19streaming_context_tIiLb0EEELS6_2EEEvT0_T1_T2_T3_T4_T5_T6_T7_iT8_NS1_7vsmem_tEE19static_temp_storage];
	add.s32 	%r1399, %r1396, %r1395;
	setp.eq.s32 	%p265, %r125, 2;
	selp.b32 	%r1400, %r1399, %r1395, %p265;
	add.s32 	%r1401, %r1399, %r1397;
	setp.eq.s32 	%p266, %r125, 3;
	selp.b32 	%r1402, %r1401, %r1400, %p266;
	add.s32 	%r1403, %r1401, %r1398;
	setp.eq.s32 	%p267, %r125, 4;
	selp.b32 	%r1404, %r1403, %r1402, %p267;
	ld.shared.v4.u32 	{%r1405, %r1406, %r1407, %r1408}, [_ZZN3cub18CUB_300001_SM_10006detail6select23DeviceSelectSweepKernelINS2_10policy_hubIiNS0_8NullTypeEiLb1ELNS0_10SelectImplE2EE10Policy1000EN6thrust24THRUST_300001_SM_1000_NS6detail15normal_iteratorINSA_10device_ptrIiEEEEPS5_NS2_27partition_distinct_output_tISF_SF_EEPiNS0_13ScanTileStateIiLb1EEE7is_evenS5_iNS2_19streaming_context_tIiLb0EEELS6_2EEEvT0_T1_T2_T3_T4_T5_T6_T7_iT8_NS1_7vsmem_tEE19static_temp_storage+16];
	add.s32 	%r1409, %r1403, %r1405;
	setp.eq.s32 	%p268, %r125, 5;
	selp.b32 	%r1410, %r1409, %r1404, %p268;
	add.s32 	%r1411, %r1409, %r1406;
	setp.eq.s32 	%p269, %r125, 6;
	selp.b32 	%r1412, %r1411, %r1410, %p269;
	add.s32 	%r1413, %r1411, %r1407;
	setp.eq.s32 	%p270, %r125, 7;
	selp.b32 	%r1414, %r1413, %r1412, %p270;
	add.s32 	%r1415, %r1413, %r1408;
	setp.eq.s32 	%p271, %r125, 8;
	selp.b32 	%r1416, %r1415, %r1414, %p271;
	ld.shared.v2.u32 	{%r1417, %r1418}, [_ZZN3cub18CUB_300001_SM_10006detail6select23DeviceSelectSweepKernelINS2_10policy_hubIiNS0_8NullTypeEiLb1ELNS0_10SelectImplE2EE10Policy1000EN6thrust24THRUST_300001_SM_1000_NS6detail15normal_iteratorINSA_10device_ptrIiEEEEPS5_NS2_27partition_distinct_output_tISF_SF_EEPiNS0_13ScanTileStateIiLb1EEE7is_evenS5_iNS2_19streaming_context_tIiLb0EEELS6_2EEEvT0_T1_T2_T3_T4_T5_T6_T7_iT8_NS1_7vsmem_tEE19static_temp_storage+32];
	add.s32 	%r1419, %r1415, %r1417;
	setp.eq.s32 	%p272, %r125, 9;
	selp.b32 	%r1420, %r1419, %r1416, %p272;
	add.s32 	%r195, %r1419, %r1418;
	setp.gt.u32 	%p273, %r123, 31;
	setp.lt.u32 	%p274, %r123, 32;
	setp.eq.s32 	%p275, %r1325, 0;
	selp.b32 	%r1421, 0, %r1394, %p275;
	add.s32 	%r1974, %r1420, %r1421;
	selp.b32 	%r197, %r1394, %r1974, %p274;
	@%p273 bra 	$L__BB4_81;
	setp.ne.s32 	%p276, %r123, 0;
	mul.wide.s32 	%rd238, %r1961, 8;
	add.s64 	%rd5, %rd1, %rd238;
	@%p276 bra 	$L__BB4_68;
	st.shared.u32 	[_ZZN3cub18CUB_300001_SM_10006detail6select23DeviceSelectSweepKernelINS2_10policy_hubIiNS0_8NullTypeEiLb1ELNS0_10SelectImplE2EE10Policy1000EN6thrust24THRUST_300001_SM_1000_NS6detail15normal_iteratorINSA_10device_ptrIiEEEEPS5_NS2_27partition_distinct_output_tISF_SF_EEPiNS0_13ScanTileStateIiLb1EEE7is_evenS5_iNS2_19streaming_context_tIiLb0EEELS6_2EEEvT0_T1_T2_T3_T4_T5_T6_T7_iT8_NS1_7vsmem_tEE19static_temp_storage+76], %r195;
	add.s64 	%rd239, %rd5, 256;
	mov.b32 	%r1422, 100;
	// begin inline asm
	st.relaxed.gpu.v2.u32 [%rd239], {%r1422, %r195};
	// end inline asm
$L__BB4_68:
	not.b32 	%r1428, %r123;
	add.s32 	%r1969, %r1961, %r1428;
	mov.b32 	%r1424, 570;
	// begin inline asm
	nanosleep.u32 %r1424;
	// end inline asm
	mul.wide.s32 	%rd241, %r1969, 8;
	add.s64 	%rd242, %rd1, %rd241;
	add.s64 	%rd240, %rd242, 256;
	// begin inline asm
	ld.relaxed.gpu.v2.u32 {%r1971, %r1963}, [%rd240];
	// end inline asm
	mov.b32 	%r1964, 358;
$L__BB4_69:
	setp.eq.s32 	%p277, %r1971, 99;
	mov.b32 	%r1429, -1;
	vote.sync.any.pred 	%p278, %p277, %r1429;
	not.pred 	%p279, %p278;
	@%p279 bra 	$L__BB4_71;
	shr.u32 	%r207, %r1964, 1;
	mul.lo.s32 	%r1709, %r1961, 16807;
	and.b32  	%r1961, %r1709, 2147483647;
	sub.s32 	%r1710, %r1964, %r207;
	add.s32 	%r1711, %r1710, 1;
	rem.u32 	%r1712, %r1961, %r1711;
	add.s32 	%r1706, %r1712, %r207;
	// begin inline asm
	nanosleep.u32 %r1706;
	// end inline asm
	// begin inline asm
	ld.relaxed.gpu.v2.u32 {%r1971, %r1963}, [%rd240];
	// end inline asm
	mov.u32 	%r1964, %r207;
	bra.uni 	$L__BB4_69;
$L__BB4_71:
	setp.eq.s32 	%p280, %r1971, 101;
	mov.b32 	%r1456, -1;
	vote.sync.ballot.b32 	%r1458, %p280, %r1456;
	// begin inline asm
	mov.u32 %r1431, %lanemask_ge;
	// end inline asm
	and.b32  	%r1459, %r1458, %r1431;
	or.b32  	%r1460, %r1459, -2147483648;
	add.s32 	%r1461, %r1460, -1;
	not.b32 	%r1462, %r1460;
	and.b32  	%r1463, %r1462, %r1461;
	popc.b32 	%r1435, %r1463;
	mov.b32 	%r1434, 1;
	// begin inline asm
	shfl.sync.down.b32 %r1432, %r1963, %r1434, %r1435, %r1456;
	// end inline asm
	setp.lt.s32 	%p282, %r1325, %r1435;
	selp.b32 	%r1464, %r1432, 0, %p282;
	add.s32 	%r1438, %r1464, %r1963;
	mov.b32 	%r1439, 2;
	// begin inline asm
	shfl.sync.down.b32 %r1437, %r1438, %r1439, %r1435, %r1456;
	// end inline asm
	add.s32 	%r212, %r1325, 2;
	setp.gt.s32 	%p283, %r212, %r1435;
	selp.b32 	%r1465, 0, %r1437, %p283;
	add.s32 	%r1443, %r1438, %r1465;
	mov.b32 	%r1444, 4;
	// begin inline asm
	shfl.sync.down.b32 %r1442, %r1443, %r1444, %r1435, %r1456;
	// end inline asm
	add.s32 	%r213, %r1325, 4;
	setp.gt.s32 	%p284, %r213, %r1435;
	selp.b32 	%r1466, 0, %r1442, %p284;
	add.s32 	%r1448, %r1443, %r1466;
	mov.b32 	%r1449, 8;
	// begin inline asm
	shfl.sync.down.b32 %r1447, %r1448, %r1449, %r1435, %r1456;
	// end inline asm
	add.s32 	%r214, %r1325, 8;
	setp.gt.s32 	%p285, %r214, %r1435;
	selp.b32 	%r1467, 0, %r1447, %p285;
	add.s32 	%r1453, %r1448, %r1467;
	mov.b32 	%r1454, 16;
	// begin inline asm
	shfl.sync.down.b32 %r1452, %r1453, %r1454, %r1435, %r1456;
	// end inline asm
	add.s32 	%r215, %r1325, 16;
	setp.gt.s32 	%p286, %r215, %r1435;
	selp.b32 	%r1468, 0, %r1452, %p286;
	add.s32 	%r1967, %r1453, %r1468;
	add.s64 	%rd7, %rd1, 256;
	mov.b32 	%r1965, 358;
$L__BB4_72:
	setp.ne.s32 	%p287, %r1971, 101;
	mov.b32 	%r1469, -1;
	vote.sync.all.pred 	%p288, %p287, %r1469;
	not.pred 	%p289, %p288;
	@%p289 bra 	$L__BB4_77;
	shr.u32 	%r1965, %r1965, 1;
	mul.wide.s32 	%rd252, %r1969, 8;
	add.s64 	%rd253, %rd7, %rd252;
	add.s64 	%rd251, %rd253, -256;
	// begin inline asm
	ld.relaxed.gpu.v2.u32 {%r1971, %r1972}, [%rd251];
	// end inline asm
	mov.u32 	%r1973, %r1965;
$L__BB4_74:
	setp.eq.s32 	%p331, %r1971, 99;
	mov.b32 	%r1660, -1;
	vote.sync.any.pred 	%p332, %p331, %r1660;
	not.pred 	%p333, %p332;
	@%p333 bra 	$L__BB4_76;
	shr.u32 	%r231, %r1973, 1;
	mul.lo.s32 	%r1702, %r1961, 16807;
	and.b32  	%r1961, %r1702, 2147483647;
	sub.s32 	%r1703, %r1973, %r231;
	add.s32 	%r1704, %r1703, 1;
	rem.u32 	%r1705, %r1961, %r1704;
	add.s32 	%r1699, %r1705, %r231;
	// begin inline asm
	nanosleep.u32 %r1699;
	// end inline asm
	// begin inline asm
	ld.relaxed.gpu.v2.u32 {%r1971, %r1972}, [%rd251];
	// end inline asm
	mov.u32 	%r1973, %r231;
	bra.uni 	$L__BB4_74;
$L__BB4_76:
	setp.eq.s32 	%p334, %r1971, 101;
	mov.b32 	%r1686, -1;
	vote.sync.ballot.b32 	%r1687, %p334, %r1686;
	and.b32  	%r1688, %r1687, %r1431;
	or.b32  	%r1689, %r1688, -2147483648;
	add.s32 	%r1690, %r1689, -1;
	not.b32 	%r1691, %r1689;
	and.b32  	%r1692, %r1691, %r1690;
	popc.b32 	%r1665, %r1692;
	mov.b32 	%r1664, 1;
	// begin inline asm
	shfl.sync.down.b32 %r1662, %r1972, %r1664, %r1665, %r1686;
	// end inline asm
	setp.lt.s32 	%p336, %r1325, %r1665;
	selp.b32 	%r1693, %r1662, 0, %p336;
	add.s32 	%r1668, %r1693, %r1972;
	mov.b32 	%r1669, 2;
	// begin inline asm
	shfl.sync.down.b32 %r1667, %r1668, %r1669, %r1665, %r1686;
	// end inline asm
	setp.gt.s32 	%p337, %r212, %r1665;
	selp.b32 	%r1694, 0, %r1667, %p337;
	add.s32 	%r1673, %r1668, %r1694;
	mov.b32 	%r1674, 4;
	// begin inline asm
	shfl.sync.down.b32 %r1672, %r1673, %r1674, %r1665, %r1686;
	// end inline asm
	setp.gt.s32 	%p338, %r213, %r1665;
	selp.b32 	%r1695, 0, %r1672, %p338;
	add.s32 	%r1678, %r1673, %r1695;
	mov.b32 	%r1679, 8;
	// begin inline asm
	shfl.sync.down.b32 %r1677, %r1678, %r1679, %r1665, %r1686;
	// end inline asm
	setp.gt.s32 	%p339, %r214, %r1665;
	selp.b32 	%r1696, 0, %r1677, %p339;
	add.s32 	%r1683, %r1678, %r1696;
	mov.b32 	%r1684, 16;
	// begin inline asm
	shfl.sync.down.b32 %r1682, %r1683, %r1684, %r1665, %r1686;
	// end inline asm
	setp.gt.s32 	%p340, %r215, %r1665;
	selp.b32 	%r1697, 0, %r1682, %p340;
	add.s32 	%r1698, %r1697, %r1967;
	add.s32 	%r1967, %r1698, %r1683;
	add.s32 	%r1969, %r1969, -32;
	bra.uni 	$L__BB4_72;
$L__BB4_77:
	@%p276 bra 	$L__BB4_79;
	add.s32 	%r1472, %r1967, %r195;
	add.s64 	%rd243, %rd5, 256;
	mov.b32 	%r1471, 101;
	// begin inline asm
	st.relaxed.gpu.v2.u32 [%rd243], {%r1471, %r1472};
	// end inline asm
	st.shared.u32 	[_ZZN3cub18CUB_300001_SM_10006detail6select23DeviceSelectSweepKernelINS2_10policy_hubIiNS0_8NullTypeEiLb1ELNS0_10SelectImplE2EE10Policy1000EN6thrust24THRUST_300001_SM_1000_NS6detail15normal_iteratorINSA_10device_ptrIiEEEEPS5_NS2_27partition_distinct_output_tISF_SF_EEPiNS0_13ScanTileStateIiLb1EEE7is_evenS5_iNS2_19streaming_context_tIiLb0EEELS6_2EEEvT0_T1_T2_T3_T4_T5_T6_T7_iT8_NS1_7vsmem_tEE19static_temp_storage+68], %r1967;
	st.shared.u32 	[_ZZN3cub18CUB_300001_SM_10006detail6select23DeviceSelectSweepKernelINS2_10policy_hubIiNS0_8NullTypeEiLb1ELNS0_10SelectImplE2EE10Policy1000EN6thrust24THRUST_300001_SM_1000_NS6detail15normal_iteratorINSA_10device_ptrIiEEEEPS5_NS2_27partition_distinct_output_tISF_SF_EEPiNS0_13ScanTileStateIiLb1EEE7is_evenS5_iNS2_19streaming_context_tIiLb0EEELS6_2EEEvT0_T1_T2_T3_T4_T5_T6_T7_iT8_NS1_7vsmem_tEE19static_temp_storage+72], %r1472;
$L__BB4_79:
	setp.ne.s32 	%p291, %r1325, 0;
	mov.u32 	%r1974, %r197;
	@%p291 bra 	$L__BB4_81;
	st.shared.u32 	[_ZZN3cub18CUB_300001_SM_10006detail6select23DeviceSelectSweepKernelINS2_10policy_hubIiNS0_8NullTypeEiLb1ELNS0_10SelectImplE2EE10Policy1000EN6thrust24THRUST_300001_SM_1000_NS6detail15normal_iteratorINSA_10device_ptrIiEEEEPS5_NS2_27partition_distinct_output_tISF_SF_EEPiNS0_13ScanTileStateIiLb1EEE7is_evenS5_iNS2_19streaming_context_tIiLb0EEELS6_2EEEvT0_T1_T2_T3_T4_T5_T6_T7_iT8_NS1_7vsmem_tEE19static_temp_storage+52], %r1967;
	mov.u32 	%r1974, %r1967;
$L__BB4_81:
	bar.sync 	0;
	setp.eq.s32 	%p292, %r123, 0;
	mov.u32 	%r1473, _ZZN3cub18CUB_300001_SM_10006detail6select23DeviceSelectSweepKernelINS2_10policy_hubIiNS0_8NullTypeEiLb1ELNS0_10SelectImplE2EE10Policy1000EN6thrust24THRUST_300001_SM_1000_NS6detail15normal_iteratorINSA_10device_ptrIiEEEEPS5_NS2_27partition_distinct_output_tISF_SF_EEPiNS0_13ScanTileStateIiLb1EEE7is_evenS5_iNS2_19streaming_context_tIiLb0EEELS6_2EEEvT0_T1_T2_T3_T4_T5_T6_T7_iT8_NS1_7vsmem_tEE19static_temp_storage;
	ld.shared.u32 	%r1474, [_ZZN3cub18CUB_300001_SM_10006detail6select23DeviceSelectSweepKernelINS2_10policy_hubIiNS0_8NullTypeEiLb1ELNS0_10SelectImplE2EE10Policy1000EN6thrust24THRUST_300001_SM_1000_NS6detail15normal_iteratorINSA_10device_ptrIiEEEEPS5_NS2_27partition_distinct_output_tISF_SF_EEPiNS0_13ScanTileStateIiLb1EEE7is_evenS5_iNS2_19streaming_context_tIiLb0EEELS6_2EEEvT0_T1_T2_T3_T4_T5_T6_T7_iT8_NS1_7vsmem_tEE19static_temp_storage+52];
	selp.b32 	%r1475, 0, %r1474, %p292;
	add.s32 	%r1476, %r1475, %r1974;
	add.s32 	%r1477, %r1476, %r145;
	add.s32 	%r1478, %r177, %r1476;
	add.s32 	%r1479, %r178, %r1476;
	add.s32 	%r1480, %r1479, %r150;
	add.s32 	%r1481, %r179, %r1476;
	add.s32 	%r1482, %r180, %r1476;
	add.s32 	%r1483, %r181, %r1476;
	add.s32 	%r1484, %r182, %r1476;
	add.s32 	%r1485, %r183, %r1476;
	add.s32 	%r1486, %r184, %r1476;
	add.s32 	%r1487, %r185, %r1476;
	add.s32 	%r1488, %r186, %r1476;
	add.s32 	%r1489, %r187, %r1476;
	add.s32 	%r1490, %r188, %r1476;
	add.s32 	%r1491, %r189, %r1476;
	add.s32 	%r1492, %r190, %r1476;
	add.s32 	%r1493, %r191, %r1476;
	add.s32 	%r1494, %r192, %r1476;
	ld.shared.u32 	%r1495, [_ZZN3cub18CUB_300001_SM_10006detail6select23DeviceSelectSweepKernelINS2_10policy_hubIiNS0_8NullTypeEiLb1ELNS0_10SelectImplE2EE10Policy1000EN6thrust24THRUST_300001_SM_1000_NS6detail15normal_iteratorINSA_10device_ptrIiEEEEPS5_NS2_27partition_distinct_output_tISF_SF_EEPiNS0_13ScanTileStateIiLb1EEE7is_evenS5_iNS2_19streaming_context_tIiLb0EEELS6_2EEEvT0_T1_T2_T3_T4_T5_T6_T7_iT8_NS1_7vsmem_tEE19static_temp_storage+76];
	ld.shared.u32 	%r1496, [_ZZN3cub18CUB_300001_SM_10006detail6select23DeviceSelectSweepKernelINS2_10policy_hubIiNS0_8NullTypeEiLb1ELNS0_10SelectImplE2EE10Policy1000EN6thrust24THRUST_300001_SM_1000_NS6detail15normal_iteratorINSA_10device_ptrIiEEEEPS5_NS2_27partition_distinct_output_tISF_SF_EEPiNS0_13ScanTileStateIiLb1EEE7is_evenS5_iNS2_19streaming_context_tIiLb0EEELS6_2EEEvT0_T1_T2_T3_T4_T5_T6_T7_iT8_NS1_7vsmem_tEE19static_temp_storage+68];
	sub.s32 	%r238, %r2, %r1496;
	bar.sync 	0;
	sub.s32 	%r239, 6080, %r1495;
	mul.lo.s32 	%r1497, %r123, 19;
	add.s32 	%r1498, %r1495, %r1496;
	sub.s32 	%r1499, %r1476, %r1496;
	sub.s32 	%r1500, %r1497, %r1499;
	and.b32  	%r1501, %r126, 1;
	setp.eq.b32 	%p293, %r1501, 1;
	add.s32 	%r1502, %r1499, %r239;
	selp.b32 	%r1503, %r1500, %r1502, %p293;
	shl.b32 	%r1504, %r1503, 2;
	add.s32 	%r1505, %r1473, %r1504;
	st.shared.u32 	[%r1505], %r126;
	sub.s32 	%r1506, %r1496, %r1477;
	add.s32 	%r1507, %r1497, %r1506;
	add.s32 	%r1508, %r1507, 1;
	and.b32  	%r1509, %r127, 1;
	setp.eq.b32 	%p294, %r1509, 1;
	add.s32 	%r1510, %r1502, %r145;
	selp.b32 	%r1511, %r1508, %r1510, %p294;
	shl.b32 	%r1512, %r1511, 2;
	add.s32 	%r1513, %r1473, %r1512;
	st.shared.u32 	[%r1513], %r127;
	sub.s32 	%r1514, %r1496, %r1478;
	add.s32 	%r1515, %r1497, %r1514;
	add.s32 	%r1516, %r1515, 2;
	setp.eq.s32 	%p295, %r147, 0;
	add.s32 	%r1517, %r1510, %r146;
	selp.b32 	%r1518, %r1517, %r1516, %p295;
	shl.b32 	%r1519, %r1518, 2;
	add.s32 	%r1520, %r1473, %r1519;
	st.shared.u32 	[%r1520], %r128;
	sub.s32 	%r1521, %r1496, %r1479;
	add.s32 	%r1522, %r1497, %r1521;
	add.s32 	%r1523, %r1522, 3;
	setp.eq.s32 	%p296, %r149, 0;
	add.s32 	%r1524, %r1517, %r148;
	selp.b32 	%r1525, %r1524, %r1523, %p296;
	shl.b32 	%r1526, %r1525, 2;
	add.s32 	%r1527, %r1473, %r1526;
	st.shared.u32 	[%r1527], %r129;
	sub.s32 	%r1528, %r1496, %r1480;
	add.s32 	%r1529, %r1497, %r1528;
	add.s32 	%r1530, %r1529, 4;
	setp.eq.s32 	%p297, %r151, 0;
	add.s32 	%r1531, %r1524, %r150;
	selp.b32 	%r1532, %r1531, %r1530, %p297;
	shl.b32 	%r1533, %r1532, 2;
	add.s32 	%r1534, %r1473, %r1533;
	st.shared.u32 	[%r1534], %r130;
	sub.s32 	%r1535, %r1496, %r1481;
	add.s32 	%r1536, %r1497, %r1535;
	add.s32 	%r1537, %r1536, 5;
	setp.eq.s32 	%p298, %r153, 0;
	add.s32 	%r1538, %r1531, %r152;
	selp.b32 	%r1539, %r1538, %r1537, %p298;
	shl.b32 	%r1540, %r1539, 2;
	add.s32 	%r1541, %r1473, %r1540;
	st.shared.u32 	[%r1541], %r131;
	sub.s32 	%r1542, %r1496, %r1482;
	add.s32 	%r1543, %r1497, %r1542;
	add.s32 	%r1544, %r1543, 6;
	setp.eq.s32 	%p299, %r155, 0;
	add.s32 	%r1545, %r1538, %r154;
	selp.b32 	%r1546, %r1545, %r1544, %p299;
	shl.b32 	%r1547, %r1546, 2;
	add.s32 	%r1548, %r1473, %r1547;
	st.shared.u32 	[%r1548], %r132;
	sub.s32 	%r1549, %r1496, %r1483;
	add.s32 	%r1550, %r1497, %r1549;
	add.s32 	%r1551, %r1550, 7;
	setp.eq.s32 	%p300, %r157, 0;
	add.s32 	%r1552, %r1545, %r156;
	selp.b32 	%r1553, %r1552, %r1551, %p300;
	shl.b32 	%r1554, %r1553, 2;
	add.s32 	%r1555, %r1473, %r1554;
	st.shared.u32 	[%r1555], %r133;
	sub.s32 	%r1556, %r1496, %r1484;
	add.s32 	%r1557, %r1497, %r1556;
	add.s32 	%r1558, %r1557, 8;
	setp.eq.s32 	%p301, %r159, 0;
	add.s32 	%r1559, %r1552, %r158;
	selp.b32 	%r1560, %r1559, %r1558, %p301;
	shl.b32 	%r1561, %r1560, 2;
	add.s32 	%r1562, %r1473, %r1561;
	st.shared.u32 	[%r1562], %r134;
	sub.s32 	%r1563, %r1496, %r1485;
	add.s32 	%r1564, %r1497, %r1563;
	add.s32 	%r1565, %r1564, 9;
	setp.eq.s32 	%p302, %r161, 0;
	add.s32 	%r1566, %r1559, %r160;
	selp.b32 	%r1567, %r1566, %r1565, %p302;
	shl.b32 	%r1568, %r1567, 2;
	add.s32 	%r1569, %r1473, %r1568;
	st.shared.u32 	[%r1569], %r135;
	sub.s32 	%r1570, %r1496, %r1486;
	add.s32 	%r1571, %r1497, %r1570;
	add.s32 	%r1572, %r1571, 10;
	setp.eq.s32 	%p303, %r163, 0;
	add.s32 	%r1573, %r1566, %r162;
	selp.b32 	%r1574, %r1573, %r1572, %p303;
	shl.b32 	%r1575, %r1574, 2;
	add.s32 	%r1576, %r1473, %r1575;
	st.shared.u32 	[%r1576], %r136;
	sub.s32 	%r1577, %r1496, %r1487;
	add.s32 	%r1578, %r1497, %r1577;
	add.s32 	%r1579, %r1578, 11;
	setp.eq.s32 	%p304, %r165, 0;
	add.s32 	%r1580, %r1573, %r164;
	selp.b32 	%r1581, %r1580, %r1579, %p304;
	shl.b32 	%r1582, %r1581, 2;
	add.s32 	%r1583, %r1473, %r1582;
	st.shared.u32 	[%r1583], %r137;
	sub.s32 	%r1584, %r1496, %r1488;
	add.s32 	%r1585, %r1497, %r1584;
	add.s32 	%r1586, %r1585, 12;
	setp.eq.s32 	%p305, %r167, 0;
	add.s32 	%r1587, %r1580, %r166;
	selp.b32 	%r1588, %r1587, %r1586, %p305;
	shl.b32 	%r1589, %r1588, 2;
	add.s32 	%r1590, %r1473, %r1589;
	st.shared.u32 	[%r1590], %r138;
	sub.s32 	%r1591, %r1496, %r1489;
	add.s32 	%r1592, %r1497, %r1591;
	add.s32 	%r1593, %r1592, 13;
	setp.eq.s32 	%p306, %r169, 0;
	add.s32 	%r1594, %r1587, %r168;
	selp.b32 	%r1595, %r1594, %r1593, %p306;
	shl.b32 	%r1596, %r1595, 2;
	add.s32 	%r1597, %r1473, %r1596;
	st.shared.u32 	[%r1597], %r139;
	sub.s32 	%r1598, %r1496, %r1490;
	add.s32 	%r1599, %r1497, %r1598;
	add.s32 	%r1600, %r1599, 14;
	setp.eq.s32 	%p307, %r171, 0;
	add.s32 	%r1601, %r1594, %r170;
	selp.b32 	%r1602, %r1601, %r1600, %p307;
	shl.b32 	%r1603, %r1602, 2;
	add.s32 	%r1604, %r1473, %r1603;
	st.shared.u32 	[%r1604], %r140;
	sub.s32 	%r1605, %r1496, %r1491;
	add.s32 	%r1606, %r1497, %r1605;
	add.s32 	%r1607, %r1606, 15;
	setp.eq.s32 	%p308, %r173, 0;
	add.s32 	%r1608, %r1601, %r172;
	selp.b32 	%r1609, %r1608, %r1607, %p308;
	shl.b32 	%r1610, %r1609, 2;
	add.s32 	%r1611, %r1473, %r1610;
	st.shared.u32 	[%r1611], %r141;
	sub.s32 	%r1612, %r1496, %r1492;
	add.s32 	%r1613, %r1497, %r1612;
	add.s32 	%r1614, %r1613, 16;
	setp.eq.s32 	%p309, %r174, 0;
	xor.b32  	%r1615, %r173, 1;
	add.s32 	%r1616, %r1608, %r1615;
	selp.b32 	%r1617, %r1616, %r1614, %p309;
	shl.b32 	%r1618, %r1617, 2;
	add.s32 	%r1619, %r1473, %r1618;
	st.shared.u32 	[%r1619], %r142;
	sub.s32 	%r1620, %r1496, %r1493;
	add.s32 	%r1621, %r1497, %r1620;
	add.s32 	%r1622, %r1621, 17;
	and.b32  	%r1623, %r143, 1;
	setp.eq.b32 	%p310, %r1623, 1;
	xor.b32  	%r1624, %r174, 1;
	add.s32 	%r1625, %r1616, %r1624;
	selp.b32 	%r1626, %r1622, %r1625, %p310;
	shl.b32 	%r1627, %r1626, 2;
	add.s32 	%r1628, %r1473, %r1627;
	st.shared.u32 	[%r1628], %r143;
	sub.s32 	%r1629, %r1496, %r1494;
	add.s32 	%r1630, %r1497, %r1629;
	add.s32 	%r1631, %r1630, 18;
	setp.eq.s32 	%p311, %r176, 0;
	add.s32 	%r1632, %r1625, %r175;
	selp.b32 	%r1633, %r1632, %r1631, %p311;
	shl.b32 	%r1634, %r1633, 2;
	add.s32 	%r1635, %r1473, %r1634;
	st.shared.u32 	[%r1635], %r144;
	bar.sync 	0;
	add.s32 	%r1636, %r1498, %r123;
	setp.lt.s32 	%p312, %r123, %r239;
	add.s32 	%r1637, %r1636, -6080;
	shl.b32 	%r1638, %r123, 2;
	add.s32 	%r240, %r1473, %r1638;
	ld.shared.u32 	%r241, [%r240];
	mul.wide.s32 	%rd244, %r1637, 4;
	add.s64 	%rd9, %rd3, %rd244;
	@%p312 bra 	$L__BB4_83;
	st.global.u32 	[%rd9], %r241;
	bra.uni 	$L__BB4_84;
$L__BB4_83:
	add.s32 	%r1639, %r238, %r123;
	mul.wide.s32 	%rd245, %r1639, 4;
	add.s64 	%rd246, %rd4, %rd245;
	st.global.u32 	[%rd246], %r241;
$L__BB4_84:
	add.s32 	%r1640, %r123, 320;
	setp.lt.s32 	%p313, %r1640, %r239;
	ld.shared.u32 	%r242, [%r240+1280];
	cvt.u64.u32 	%rd247, %r123;
	cvt.s64.s32 	%rd248, %r238;
	add.s64 	%rd249, %rd248, %rd247;
	shl.b64 	%rd250, %rd249, 2;
	add.s64 	%rd10, %rd4, %rd250;
	@%p313 bra 	$L__BB4_86;
	st.global.u32 	[%rd9+1280], %r242;
	bra.uni 	$L__BB4_87;
$L__BB4_86:
	st.global.u32 	[%rd10+1280], %r242;
$L__BB4_87:
	add.s32 	%r1641, %r123, 640;
	setp.lt.s32 	%p314, %r1641, %r239;
	ld.shared.u32 	%r243, [%r240+2560];
	@%p314 bra 	$L__BB4_89;
	st.global.u32 	[%rd9+2560], %r243;
	bra.uni 	$L__BB4_90;
$L__BB4_89:
	st.global.u32 	[%rd10+2560], %r243;
$L__BB4_90:
	add.s32 	%r1642, %r123, 960;
	setp.lt.s32 	%p315, %r1642, %r239;
	ld.shared.u32 	%r244, [%r240+3840];
	@%p315 bra 	$L__BB4_92;
	st.global.u32 	[%rd9+3840], %r244;
	bra.uni 	$L__BB4_93;
$L__BB4_92:
	st.global.u32 	[%rd10+3840], %r244;
$L__BB4_93:
	add.s32 	%r1643, %r123, 1280;
	setp.lt.s32 	%p316, %r1643, %r239;
	ld.shared.u32 	%r245, [%r240+5120];
	@%p316 bra 	$L__BB4_95;
	st.global.u32 	[%rd9+5120], %r245;
	bra.uni 	$L__BB4_96;
$L__BB4_95:
	st.global.u32 	[%rd10+5120], %r245;
$L__BB4_96:
	add.s32 	%r1644, %r123, 1600;
	setp.lt.s32 	%p317, %r1644, %r239;
	ld.shared.u32 	%r246, [%r240+6400];
	@%p317 bra 	$L__BB4_98;
	st.global.u32 	[%rd9+6400], %r246;
	bra.uni 	$L__BB4_99;
$L__BB4_98:
	st.global.u32 	[%rd10+6400], %r246;
$L__BB4_99:
	add.s32 	%r1645, %r123, 1920;
	setp.lt.s32 	%p318, %r1645, %r239;
	ld.shared.u32 	%r247, [%r240+7680];
	@%p318 bra 	$L__BB4_101;
	st.global.u32 	[%rd9+7680], %r247;
	bra.uni 	$L__BB4_102;
$L__BB4_101:
	st.global.u32 	[%rd10+7680], %r247;
$L__BB4_102:
	add.s32 	%r1646, %r123, 2240;
	setp.lt.s32 	%p319, %r1646, %r239;
	ld.shared.u32 	%r248, [%r240+8960];
	@%p319 bra 	$L__BB4_104;
	st.global.u32 	[%rd9+8960], %r248;
	bra.uni 	$L__BB4_105;
$L__BB4_104:
	st.global.u32 	[%rd10+8960], %r248;
$L__BB4_105:
	add.s32 	%r1647, %r123, 2560;
	setp.lt.s32 	%p320, %r1647, %r239;
	ld.shared.u32 	%r249, [%r240+10240];
	@%p320 bra 	$L__BB4_107;
	st.global.u32 	[%rd9+10240], %r249;
	bra.uni 	$L__BB4_108;
$L__BB4_107:
	st.global.u32 	[%rd10+10240], %r249;
$L__BB4_108:
	add.s32 	%r1648, %r123, 2880;
	setp.lt.s32 	%p321, %r1648, %r239;
	ld.shared.u32 	%r250, [%r240+11520];
	@%p321 bra 	$L__BB4_110;
	st.global.u32 	[%rd9+11520], %r250;
	bra.uni 	$L__BB4_111;
$L__BB4_110:
	st.global.u32 	[%rd10+11520], %r250;
$L__BB4_111:
	add.s32 	%r1649, %r123, 3200;
	setp.lt.s32 	%p322, %r1649, %r239;
	ld.shared.u32 	%r251, [%r240+12800];
	@%p322 bra 	$L__BB4_113;
	st.global.u32 	[%rd9+12800], %r251;
	bra.uni 	$L__BB4_114;
$L__BB4_113:
	st.global.u32 	[%rd10+12800], %r251;
$L__BB4_114:
	add.s32 	%r1650, %r123, 3520;
	setp.lt.s32 	%p323, %r1650, %r239;
	ld.shared.u32 	%r252, [%r240+14080];
	@%p323 bra 	$L__BB4_116;
	st.global.u32 	[%rd9+14080], %r252;
	bra.uni 	$L__BB4_117;
$L__BB4_116:
	st.global.u32 	[%rd10+14080], %r252;
$L__BB4_117:
	add.s32 	%r1651, %r123, 3840;
	setp.lt.s32 	%p324, %r1651, %r239;
	ld.shared.u32 	%r253, [%r240+15360];
	@%p324 bra 	$L__BB4_119;
	st.global.u32 	[%rd9+15360], %r253;
	bra.uni 	$L__BB4_120;
$L__BB4_119:
	st.global.u32 	[%rd10+15360], %r253;
$L__BB4_120:
	add.s32 	%r1652, %r123, 4160;
	setp.lt.s32 	%p325, %r1652, %r239;
	ld.shared.u32 	%r254, [%r240+16640];
	@%p325 bra 	$L__BB4_122;
	st.global.u32 	[%rd9+16640], %r254;
	bra.uni 	$L__BB4_123;
$L__BB4_122:
	st.global.u32 	[%rd10+16640], %r254;
$L__BB4_123:
	add.s32 	%r1653, %r123, 4480;
	setp.lt.s32 	%p326, %r1653, %r239;
	ld.shared.u32 	%r255, [%r240+17920];
	@%p326 bra 	$L__BB4_125;
	st.global.u32 	[%rd9+17920], %r255;
	bra.uni 	$L__BB4_126;
$L__BB4_125:
	st.global.u32 	[%rd10+17920], %r255;
$L__BB4_126:
	add.s32 	%r1654, %r123, 4800;
	setp.lt.s32 	%p327, %r1654, %r239;
	ld.shared.u32 	%r256, [%r240+19200];
	@%p327 bra 	$L__BB4_128;
	st.global.u32 	[%rd9+19200], %r256;
	bra.uni 	$L__BB4_129;
$L__BB4_128:
	st.global.u32 	[%rd10+19200], %r256;
$L__BB4_129:
	or.b32  	%r1655, %r123, 5120;
	setp.lt.s32 	%p328, %r1655, %r239;
	ld.shared.u32 	%r257, [%r240+20480];
	@%p328 bra 	$L__BB4_131;
	st.global.u32 	[%rd9+20480], %r257;
	bra.uni 	$L__BB4_132;
$L__BB4_131:
	st.global.u32 	[%rd10+20480], %r257;
$L__BB4_132:
	add.s32 	%r1656, %r123, 5440;
	setp.lt.s32 	%p329, %r1656, %r239;
	ld.shared.u32 	%r258, [%r240+21760];
	@%p329 bra 	$L__BB4_134;
	st.global.u32 	[%rd9+21760], %r258;
	bra.uni 	$L__BB4_135;
$L__BB4_134:
	st.global.u32 	[%rd10+21760], %r258;
$L__BB4_135:
	add.s32 	%r1657, %r123, 5760;
	setp.lt.s32 	%p330, %r1657, %r239;
	ld.shared.u32 	%r259, [%r240+23040];
	@%p330 bra 	$L__BB4_137;
	st.global.u32 	[%rd9+23040], %r259;
	bra.uni 	$L__BB4_389;
$L__BB4_137:
	st.global.u32 	[%rd10+23040], %r259;
	bra.uni 	$L__BB4_389;
$L__BB4_138:
	sub.s32 	%r260, %r623, %r2;
	setp.ne.s32 	%p2, %r1961, 0;
	@%p2 bra 	$L__BB4_255;
	mov.u32 	%r261, %tid.x;
	and.b32  	%r1058, %r261, 31;
	and.b32  	%r1059, %r261, 992;
	mul.lo.s32 	%r1060, %r1059, 19;
	or.b32  	%r262, %r1060, %r1058;
	setp.ge.s32 	%p137, %r262, %r260;
	@%p137 bra 	$L__BB4_141;
	add.s32 	%r1061, %r262, %r2;
	mul.wide.u32 	%rd45, %r1061, 4;
	add.s64 	%rd46, %rd2, %rd45;
	ld.global.u32 	%r1975, [%rd46];
$L__BB4_141:
	add.s32 	%r1063, %r262, 32;
	setp.ge.s32 	%p138, %r1063, %r260;
	add.s32 	%r1064, %r262, %r2;
	mul.wide.u32 	%rd47, %r1064, 4;
	add.s64 	%rd11, %rd2, %rd47;
	@%p138 bra 	$L__BB4_143;
	ld.global.u32 	%r1976, [%rd11+128];
$L__BB4_143:
	add.s32 	%r1066, %r262, 64;
	setp.ge.s32 	%p139, %r1066, %r260;
	@%p139 bra 	$L__BB4_145;
	ld.global.u32 	%r1977, [%rd11+256];
$L__BB4_145:
	add.s32 	%r1068, %r262, 96;
	setp.ge.s32 	%p140, %r1068, %r260;
	@%p140 bra 	$L__BB4_147;
	ld.global.u32 	%r1978, [%rd11+384];
$L__BB4_147:
	add.s32 	%r1070, %r262, 128;
	setp.ge.s32 	%p141, %r1070, %r260;
	@%p141 bra 	$L__BB4_149;
	ld.global.u32 	%r1979, [%rd11+512];
$L__BB4_149:
	add.s32 	%r1072, %r262, 160;
	setp.ge.s32 	%p142, %r1072, %r260;
	@%p142 bra 	$L__BB4_151;
	ld.global.u32 	%r1980, [%rd11+640];
$L__BB4_151:
	add.s32 	%r1074, %r262, 192;
	setp.ge.s32 	%p143, %r1074, %r260;
	@%p143 bra 	$L__BB4_153;
	ld.global.u32 	%r1981, [%rd11+768];
$L__BB4_153:
	add.s32 	%r1076, %r262, 224;
	setp.ge.s32 	%p144, %r1076, %r260;
	@%p144 bra 	$L__BB4_155;
	ld.global.u32 	%r1982, [%rd11+896];
$L__BB4_155:
	add.s32 	%r1078, %r262, 256;
	setp.ge.s32 	%p145, %r1078, %r260;
	@%p145 bra 	$L__BB4_157;
	ld.global.u32 	%r1983, [%rd11+1024];
$L__BB4_157:
	add.s32 	%r1080, %r262, 288;
	setp.ge.s32 	%p146, %r1080, %r260;
	@%p146 bra 	$L__BB4_159;
	ld.global.u32 	%r1984, [%rd11+1152];
$L__BB4_159:
	add.s32 	%r1082, %r262, 320;
	setp.ge.s32 	%p147, %r1082, %r260;
	@%p147 bra 	$L__BB4_161;
	ld.global.u32 	%r1985, [%rd11+1280];
$L__BB4_161:
	add.s32 	%r1084, %r262, 352;
	setp.ge.s32 	%p148, %r1084, %r260;
	@%p148 bra 	$L__BB4_163;
	ld.global.u32 	%r1986, [%rd11+1408];
$L__BB4_163:
	add.s32 	%r1086, %r262, 384;
	setp.ge.s32 	%p149, %r1086, %r260;
	@%p149 bra 	$L__BB4_165;
	ld.global.u32 	%r1987, [%rd11+1536];
$L__BB4_165:
	add.s32 	%r1088, %r262, 416;
	setp.ge.s32 	%p150, %r1088, %r260;
	@%p150 bra 	$L__BB4_167;
	ld.global.u32 	%r1988, [%rd11+1664];
$L__BB4_167:
	add.s32 	%r1090, %r262, 448;
	setp.ge.s32 	%p151, %r1090, %r260;
	@%p151 bra 	$L__BB4_169;
	ld.global.u32 	%r1989, [%rd11+1792];
$L__BB4_169:
	add.s32 	%r1092, %r262, 480;
	setp.ge.s32 	%p152, %r1092, %r260;
	@%p152 bra 	$L__BB4_171;
	ld.global.u32 	%r1990, [%rd11+1920];
$L__BB4_171:
	add.s32 	%r1094, %r262, 512;
	setp.ge.s32 	%p153, %r1094, %r260;
	@%p153 bra 	$L__BB4_173;
	ld.global.u32 	%r1991, [%rd11+2048];
$L__BB4_173:
	add.s32 	%r1096, %r262, 544;
	setp.ge.s32 	%p154, %r1096, %r260;
	@%p154 bra 	$L__BB4_175;
	ld.global.u32 	%r1992, [%rd11+2176];
$L__BB4_175:
	add.s32 	%r1098, %r262, 576;
	setp.ge.s32 	%p155, %r1098, %r260;
	@%p155 bra 	$L__BB4_177;
	ld.global.u32 	%r1993, [%rd11+2304];
$L__BB4_177:
	// begin inline asm
	mov.u32 %r1099, %laneid;
	// end inline asm
	shr.u32 	%r302, %r261, 5;
	mad.lo.s32 	%r1130, %r302, 608, %r1099;
	shl.b32 	%r1131, %r1130, 2;
	mov.u32 	%r1132, _ZZN3cub18CUB_300001_SM_10006detail6select23DeviceSelectSweepKernelINS2_10policy_hubIiNS0_8NullTypeEiLb1ELNS0_10SelectImplE2EE10Policy1000EN6thrust24THRUST_300001_SM_1000_NS6detail15normal_iteratorINSA_10device_ptrIiEEEEPS5_NS2_27partition_distinct_output_tISF_SF_EEPiNS0_13ScanTileStateIiLb1EEE7is_evenS5_iNS2_19streaming_context_tIiLb0EEELS6_2EEEvT0_T1_T2_T3_T4_T5_T6_T7_iT8_NS1_7vsmem_tEE19static_temp_storage;
	add.s32 	%r1133, %r1132, %r1131;
	st.shared.u32 	[%r1133], %r1975;
	st.shared.u32 	[%r1133+128], %r1976;
	st.shared.u32 	[%r1133+256], %r1977;
	st.shared.u32 	[%r1133+384], %r1978;
	st.shared.u32 	[%r1133+512], %r1979;
	st.shared.u32 	[%r1133+640], %r1980;
	st.shared.u32 	[%r1133+768], %r1981;
	st.shared.u32 	[%r1133+896], %r1982;
	st.shared.u32 	[%r1133+1024], %r1983;
	st.shared.u32 	[%r1133+1152], %r1984;
	st.shared.u32 	[%r1133+1280], %r1985;
	st.shared.u32 	[%r1133+1408], %r1986;
	st.shared.u32 	[%r1133+1536], %r1987;
	st.shared.u32 	[%r1133+1664], %r1988;
	st.shared.u32 	[%r1133+1792], %r1989;
	st.shared.u32 	[%r1133+1920], %r1990;
	st.shared.u32 	[%r1133+2048], %r1991;
	st.shared.u32 	[%r1133+2176], %r1992;
	st.shared.u32 	[%r1133+2304], %r1993;
	bar.warp.sync 	-1;
	mad.lo.s32 	%r1134, %r1099, 72, %r1133;
	ld.shared.u32 	%r303, [%r1134];
	not.b32 	%r1135, %r303;
	ld.shared.u32 	%r304, [%r1134+4];
	not.b32 	%r1136, %r304;
	ld.shared.u32 	%r305, [%r1134+8];
	not.b32 	%r1137, %r305;
	ld.shared.u32 	%r306, [%r1134+12];
	not.b32 	%r1138, %r306;
	ld.shared.u32 	%r307, [%r1134+16];
	not.b32 	%r1139, %r307;
	ld.shared.u32 	%r308, [%r1134+20];
	not.b32 	%r1140, %r308;
	ld.shared.u32 	%r309, [%r1134+24];
	not.b32 	%r1141, %r309;
	ld.shared.u32 	%r310, [%r1134+28];
	not.b32 	%r1142, %r310;
	ld.shared.u32 	%r311, [%r1134+32];
	not.b32 	%r1143, %r311;
	ld.shared.u32 	%r312, [%r1134+36];
	not.b32 	%r1144, %r312;
	ld.shared.u32 	%r313, [%r1134+40];
	not.b32 	%r1145, %r313;
	ld.shared.u32 	%r314, [%r1134+44];
	not.b32 	%r1146, %r314;
	ld.shared.u32 	%r315, [%r1134+48];
	not.b32 	%r1147, %r315;
	ld.shared.u32 	%r316, [%r1134+52];
	not.b32 	%r1148, %r316;
	ld.shared.u32 	%r317, [%r1134+56];
	not.b32 	%r1149, %r317;
	ld.shared.u32 	%r318, [%r1134+60];
	not.b32 	%r1150, %r318;
	ld.shared.u32 	%r319, [%r1134+64];
	not.b32 	%r1151, %r319;
	ld.shared.u32 	%r320, [%r1134+68];
	not.b32 	%r1152, %r320;
	ld.shared.u32 	%r321, [%r1134+72];
	not.b32 	%r1153, %r321;
	mul.lo.s32 	%r322, %r261, 19;
	setp.lt.s32 	%p156, %r322, %r260;
	and.b32  	%r1154, %r1135, 1;
	selp.b32 	%r323, %r1154, 1, %p156;
	add.s32 	%r324, %r322, 1;
	setp.lt.s32 	%p157, %r324, %r260;
	and.b32  	%r1155, %r1136, 1;
	selp.b32 	%r325, %r1155, 1, %p157;
	add.s32 	%r326, %r322, 2;
	setp.lt.s32 	%p158, %r326, %r260;
	and.b32  	%r1156, %r1137, 1;
	selp.b32 	%r327, %r1156, 1, %p158;
	add.s32 	%r328, %r322, 3;
	setp.lt.s32 	%p159, %r328, %r260;
	and.b32  	%r1157, %r1138, 1;
	selp.b32 	%r329, %r1157, 1, %p159;
	add.s32 	%r330, %r322, 4;
	setp.lt.s32 	%p160, %r330, %r260;
	and.b32  	%r1158, %r1139, 1;
	selp.b32 	%r331, %r1158, 1, %p160;
	add.s32 	%r332, %r322, 5;
	setp.lt.s32 	%p161, %r332, %r260;
	and.b32  	%r1159, %r1140, 1;
	selp.b32 	%r333, %r1159, 1, %p161;
	add.s32 	%r334, %r322, 6;
	setp.lt.s32 	%p162, %r334, %r260;
	and.b32  	%r1160, %r1141, 1;
	selp.b32 	%r335, %r1160, 1, %p162;
	add.s32 	%r336, %r322, 7;
	setp.lt.s32 	%p163, %r336, %r260;
	and.b32  	%r1161, %r1142, 1;
	selp.b32 	%r337, %r1161, 1, %p163;
	add.s32 	%r338, %r322, 8;
	setp.lt.s32 	%p164, %r338, %r260;
	and.b32  	%r1162, %r1143, 1;
	selp.b32 	%r339, %r1162, 1, %p164;
	add.s32 	%r340, %r322, 9;
	setp.lt.s32 	%p165, %r340, %r260;
	and.b32  	%r1163, %r1144, 1;
	selp.b32 	%r341, %r1163, 1, %p165;
	add.s32 	%r342, %r322, 10;
	setp.lt.s32 	%p166, %r342, %r260;
	and.b32  	%r1164, %r1145, 1;
	selp.b32 	%r343, %r1164, 1, %p166;
	add.s32 	%r344, %r322, 11;
	setp.lt.s32 	%p167, %r344, %r260;
	and.b32  	%r1165, %r1146, 1;
	selp.b32 	%r345, %r1165, 1, %p167;
	add.s32 	%r346, %r322, 12;
	setp.lt.s32 	%p168, %r346, %r260;
	and.b32  	%r1166, %r1147, 1;
	selp.b32 	%r347, %r1166, 1, %p168;
	add.s32 	%r348, %r322, 13;
	setp.lt.s32 	%p169, %r348, %r260;
	and.b32  	%r1167, %r1148, 1;
	selp.b32 	%r349, %r1167, 1, %p169;
	add.s32 	%r350, %r322, 14;
	setp.lt.s32 	%p170, %r350, %r260;
	and.b32  	%r1168, %r1149, 1;
	selp.b32 	%r351, %r1168, 1, %p170;
	add.s32 	%r352, %r322, 15;
	setp.lt.s32 	%p171, %r352, %r260;
	and.b32  	%r1169, %r1150, 1;
	selp.b32 	%r353, %r1169, 1, %p171;
	add.s32 	%r354, %r322, 16;
	setp.lt.s32 	%p172, %r354, %r260;
	and.b32  	%r1170, %r1151, 1;
	selp.b32 	%r355, %r1170, 1, %p172;
	add.s32 	%r356, %r322, 17;
	setp.lt.s32 	%p173, %r356, %r260;
	and.b32  	%r1171, %r1152, 1;
	selp.b32 	%r357, %r1171, 1, %p173;
	add.s32 	%r358, %r322, 18;
	setp.lt.s32 	%p174, %r358, %r260;
	and.b32  	%r1172, %r1153, 1;
	selp.b32 	%r359, %r1172, 1, %p174;
	bar.sync 	0;
	add.s32 	%r360, %r325, %r323;
	add.s32 	%r361, %r327, %r360;
	add.s32 	%r362, %r329, %r361;
	add.s32 	%r363, %r331, %r362;
	add.s32 	%r364, %r333, %r363;
	add.s32 	%r365, %r335, %r364;
	add.s32 	%r366, %r337, %r365;
	add.s32 	%r367, %r339, %r366;
	add.s32 	%r368, %r341, %r367;
	add.s32 	%r369, %r343, %r368;
	add.s32 	%r370, %r345, %r369;
	add.s32 	%r371, %r347, %r370;
	add.s32 	%r372, %r349, %r371;
	add.s32 	%r373, %r351, %r372;
	add.s32 	%r374, %r353, %r373;
	add.s32 	%r375, %r355, %r374;
	add.s32 	%r376, %r357, %r375;
	add.s32 	%r1104, %r359, %r376;
	mov.b32 	%r1102, 1;
	mov.b32 	%r1127, 0;
	mov.b32 	%r1129, -1;
	// begin inline asm
	{  .reg .s32 r0;  .reg .pred p;  shfl.sync.up.b32 r0|p, %r1104, %r1102, %r1127, %r1129;  @p add.s32 r0, r0, %r1104;  mov.s32 %r1100, r0;}
	// end inline asm
	mov.b32 	%r1108, 2;
	// begin inline asm
	{  .reg .s32 r0;  .reg .pred p;  shfl.sync.up.b32 r0|p, %r1100, %r1108, %r1127, %r1129;  @p add.s32 r0, r0, %r1100;  mov.s32 %r1106, r0;}
	// end inline asm
	mov.b32 	%r1114, 4;
	// begin inline asm
	{  .reg .s32 r0;  .reg .pred p;  shfl.sync.up.b32 r0|p, %r1106, %r1114, %r1127, %r1129;  @p add.s32 r0, r0, %r1106;  mov.s32 %r1112, r0;}
	// end inline asm
	mov.b32 	%r1120, 8;
	// begin inline asm
	{  .reg .s32 r0;  .reg .pred p;  shfl.sync.up.b32 r0|p, %r1112, %r1120, %r1127, %r1129;  @p add.s32 r0, r0, %r1112;  mov.s32 %r1118, r0;}
	// end inline asm
	mov.b32 	%r1126, 16;
	// begin inline asm
	{  .reg .s32 r0;  .reg .pred p;  shfl.sync.up.b32 r0|p, %r1118, %r1126, %r1127, %r1129;  @p add.s32 r0, r0, %r1118;  mov.s32 %r1124, r0;}
	// end inline asm
	setp.ne.s32 	%p175, %r1099, 31;
	@%p175 bra 	$L__BB4_179;
	shl.b32 	%r1173, %r302, 2;
	mov.u32 	%r1174, _ZZN3cub18CUB_300001_SM_10006detail6select23DeviceSelectSweepKernelINS2_10policy_hubIiNS0_8NullTypeEiLb1ELNS0_10SelectImplE2EE10Policy1000EN6thrust24THRUST_300001_SM_1000_NS6detail15normal_iteratorINSA_10device_ptrIiEEEEPS5_NS2_27partition_distinct_output_tISF_SF_EEPiNS0_13ScanTileStateIiLb1EEE7is_evenS5_iNS2_19streaming_context_tIiLb0EEELS6_2EEEvT0_T1_T2_T3_T4_T5_T6_T7_iT8_NS1_7vsmem_tEE19static_temp_storage;
	add.s32 	%r1175, %r1174, %r1173;
	st.shared.u32 	[%r1175], %r1124;
$L__BB4_179:
	bar.sync 	0;
	mov.u32 	%r1176, _ZZN3cub18CUB_300001_SM_10006detail6select23DeviceSelectSweepKernelINS2_10policy_hubIiNS0_8NullTypeEiLb1ELNS0_10SelectImplE2EE10Policy1000EN6thrust24THRUST_300001_SM_1000_NS6detail15normal_iteratorINSA_10device_ptrIiEEEEPS5_NS2_27partition_distinct_output_tISF_SF_EEPiNS0_13ScanTileStateIiLb1EEE7is_evenS5_iNS2_19streaming_context_tIiLb0EEELS6_2EEEvT0_T1_T2_T3_T4_T5_T6_T7_iT8_NS1_7vsmem_tEE19static_temp_storage;
	ld.shared.v4.u32 	{%r1177, %r1178, %r1179, %r1180}, [_ZZN3cub18CUB_300001_SM_10006detail6select23DeviceSelectSweepKernelINS2_10policy_hubIiNS0_8NullTypeEiLb1ELNS0_10SelectImplE2EE10Policy1000EN6thrust24THRUST_300001_SM_1000_NS6detail15normal_iteratorINSA_10device_ptrIiEEEEPS5_NS2_27partition_distinct_output_tISF_SF_EEPiNS0_13ScanTileStateIiLb1EEE7is_evenS5_iNS2_19streaming_context_tIiLb0EEELS6_2EEEvT0_T1_T2_T3_T4_T5_T6_T7_iT8_NS1_7vsmem_tEE19static_temp_storage];
	add.s32 	%r1181, %r1178, %r1177;
	setp.eq.s32 	%p176, %r302, 2;
	selp.b32 	%r1182, %r1181, %r1177, %p176;
	add.s32 	%r1183, %r1181, %r1179;
	setp.eq.s32 	%p177, %r302, 3;
	selp.b32 	%r1184, %r1183, %r1182, %p177;
	add.s32 	%r1185, %r1183, %r1180;
	setp.eq.s32 	%p178, %r302, 4;
	selp.b32 	%r1186, %r1185, %r1184, %p178;
	ld.shared.v4.u32 	{%r1187, %r1188, %r1189, %r1190}, [_ZZN3cub18CUB_300001_SM_10006detail6select23DeviceSelectSweepKernelINS2_10policy_hubIiNS0_8NullTypeEiLb1ELNS0_10SelectImplE2EE10Policy1000EN6thrust24THRUST_300001_SM_1000_NS6detail15normal_iteratorINSA_10device_ptrIiEEEEPS5_NS2_27partition_distinct_output_tISF_SF_EEPiNS0_13ScanTileStateIiLb1EEE7is_evenS5_iNS2_19streaming_context_tIiLb0EEELS6_2EEEvT0_T1_T2_T3_T4_T5_T6_T7_iT8_NS1_7vsmem_tEE19static_temp_storage+16];
	add.s32 	%r1191, %r1185, %r1187;
	setp.eq.s32 	%p179, %r302, 5;
	selp.b32 	%r1192, %r1191, %r1186, %p179;
	add.s32 	%r1193, %r1191, %r1188;
	setp.eq.s32 	%p180, %r302, 6;
	selp.b32 	%r1194, %r1193, %r1192, %p180;
	add.s32 	%r1195, %r1193, %r1189;
	setp.eq.s32 	%p181, %r302, 7;
	selp.b32 	%r1196, %r1195, %r1194, %p181;
	add.s32 	%r1197, %r1195, %r1190;
	setp.eq.s32 	%p182, %r302, 8;
	selp.b32 	%r1198, %r1197, %r1196, %p182;
	ld.shared.v2.u32 	{%r1199, %r1200}, [_ZZN3cub18CUB_300001_SM_10006detail6select23DeviceSelectSweepKernelINS2_10policy_hubIiNS0_8NullTypeEiLb1ELNS0_10SelectImplE2EE10Policy1000EN6thrust24THRUST_300001_SM_1000_NS6detail15normal_iteratorINSA_10device_ptrIiEEEEPS5_NS2_27partition_distinct_output_tISF_SF_EEPiNS0_13ScanTileStateIiLb1EEE7is_evenS5_iNS2_19streaming_context_tIiLb0EEELS6_2EEEvT0_T1_T2_T3_T4_T5_T6_T7_iT8_NS1_7vsmem_tEE19static_temp_storage+32];
	add.s32 	%r1201, %r1197, %r1199;
	setp.eq.s32 	%p183, %r302, 9;
	selp.b32 	%r1202, %r1201, %r1198, %p183;
	setp.lt.u32 	%p184, %r261, 32;
	selp.b32 	%r1203, 0, %r1202, %p184;
	setp.eq.s32 	%p185, %r1099, 0;
	sub.s32 	%r1204, %r1124, %r1104;
	selp.b32 	%r1205, 0, %r1204, %p185;
	add.s32 	%r1206, %r1203, %r1205;
	add.s32 	%r1207, %r1206, %r323;
	add.s32 	%r1208, %r360, %r1206;
	add.s32 	%r1209, %r361, %r1206;
	add.s32 	%r1210, %r362, %r1206;
	add.s32 	%r1211, %r363, %r1206;
	add.s32 	%r1212, %r364, %r1206;
	add.s32 	%r1213, %r365, %r1206;
	add.s32 	%r1214, %r366, %r1206;
	add.s32 	%r1215, %r367, %r1206;
	add.s32 	%r1216, %r368, %r1206;
	add.s32 	%r1217, %r369, %r1206;
	add.s32 	%r1218, %r370, %r1206;
	add.s32 	%r1219, %r371, %r1206;
	add.s32 	%r1220, %r372, %r1206;
	add.s32 	%r1221, %r373, %r1206;
	add.s32 	%r1222, %r374, %r1206;
	add.s32 	%r1223, %r375, %r1206;
	add.s32 	%r1224, %r376, %r1206;
	add.s32 	%r1225, %r260, %r1200;
	add.s32 	%r1226, %r1225, %r1201;
	add.s32 	%r2027, %r1226, -6080;
	bar.sync 	0;
	sub.s32 	%r380, %r260, %r2027;
	sub.s32 	%r1227, %r322, %r1206;
	setp.eq.s32 	%p186, %r323, 0;
	add.s32 	%r1228, %r1206, %r380;
	selp.b32 	%r1229, %r1227, %r1228, %p186;
	shl.b32 	%r1230, %r1229, 2;
	add.s32 	%r1231, %r1176, %r1230;
	st.shared.u32 	[%r1231], %r303;
	sub.s32 	%r1232, %r324, %r1207;
	setp.eq.s32 	%p187, %r325, 0;
	add.s32 	%r1233, %r1228, %r323;
	selp.b32 	%r1234, %r1232, %r1233, %p187;
	shl.b32 	%r1235, %r1234, 2;
	add.s32 	%r1236, %r1176, %r1235;
	st.shared.u32 	[%r1236], %r304;
	sub.s32 	%r1237, %r326, %r1208;
	setp.eq.s32 	%p188, %r327, 0;
	add.s32 	%r1238, %r1233, %r325;
	selp.b32 	%r1239, %r1237, %r1238, %p188;
	shl.b32 	%r1240, %r1239, 2;
	add.s32 	%r1241, %r1176, %r1240;
	st.shared.u32 	[%r1241], %r305;
	sub.s32 	%r1242, %r328, %r1209;
	setp.eq.s32 	%p189, %r329, 0;
	add.s32 	%r1243, %r1238, %r327;
	selp.b32 	%r1244, %r1242, %r1243, %p189;
	shl.b32 	%r1245, %r1244, 2;
	add.s32 	%r1246, %r1176, %r1245;
	st.shared.u32 	[%r1246], %r306;
	sub.s32 	%r1247, %r330, %r1210;
	setp.eq.s32 	%p190, %r331, 0;
	add.s32 	%r1248, %r1243, %r329;
	selp.b32 	%r1249, %r1247, %r1248, %p190;
	shl.b32 	%r1250, %r1249, 2;
	add.s32 	%r1251, %r1176, %r1250;
	st.shared.u32 	[%r1251], %r307;
	sub.s32 	%r1252, %r332, %r1211;
	setp.eq.s32 	%p191, %r333, 0;
	add.s32 	%r1253, %r1248, %r331;
	selp.b32 	%r1254, %r1252, %r1253, %p191;
	shl.b32 	%r1255, %r1254, 2;
	add.s32 	%r1256, %r1176, %r1255;
	st.shared.u32 	[%r1256], %r308;
	sub.s32 	%r1257, %r334, %r1212;
	setp.eq.s32 	%p192, %r335, 0;
	add.s32 	%r1258, %r1253, %r333;
	selp.b32 	%r1259, %r1257, %r1258, %p192;
	shl.b32 	%r1260, %r1259, 2;
	add.s32 	%r1261, %r1176, %r1260;
	st.shared.u32 	[%r1261], %r309;
	sub.s32 	%r1262, %r336, %r1213;
	setp.eq.s32 	%p193, %r337, 0;
	add.s32 	%r1263, %r1258, %r335;
	selp.b32 	%r1264, %r1262, %r1263, %p193;
	shl.b32 	%r1265, %r1264, 2;
	add.s32 	%r1266, %r1176, %r1265;
	st.shared.u32 	[%r1266], %r310;
	sub.s32 	%r1267, %r338, %r1214;
	setp.eq.s32 	%p194, %r339, 0;
	add.s32 	%r1268, %r1263, %r337;
	selp.b32 	%r1269, %r1267, %r1268, %p194;
	shl.b32 	%r1270, %r1269, 2;
	add.s32 	%r1271, %r1176, %r1270;
	st.shared.u32 	[%r1271], %r311;
	sub.s32 	%r1272, %r340, %r1215;
	setp.eq.s32 	%p195, %r341, 0;
	add.s32 	%r1273, %r1268, %r339;
	selp.b32 	%r1274, %r1272, %r1273, %p195;
	shl.b32 	%r1275, %r1274, 2;
	add.s32 	%r1276, %r1176, %r1275;
	st.shared.u32 	[%r1276], %r312;
	sub.s32 	%r1277, %r342, %r1216;
	setp.eq.s32 	%p196, %r343, 0;
	add.s32 	%r1278, %r1273, %r341;
	selp.b32 	%r1279, %r1277, %r1278, %p196;
	shl.b32 	%r1280, %r1279, 2;
	add.s32 	%r1281, %r1176, %r1280;
	st.shared.u32 	[%r1281], %r313;
	sub.s32 	%r1282, %r344, %r1217;
	setp.eq.s32 	%p197, %r345, 0;
	add.s32 	%r1283, %r1278, %r343;
	selp.b32 	%r1284, %r1282, %r1283, %p197;
	shl.b32 	%r1285, %r1284, 2;
	add.s32 	%r1286, %r1176, %r1285;
	st.shared.u32 	[%r1286], %r314;
	sub.s32 	%r1287, %r346, %r1218;
	setp.eq.s32 	%p198, %r347, 0;
	add.s32 	%r1288, %r1283, %r345;
	selp.b32 	%r1289, %r1287, %r1288, %p198;
	shl.b32 	%r1290, %r1289, 2;
	add.s32 	%r1291, %r1176, %r1290;
	st.shared.u32 	[%r1291], %r315;
	sub.s32 	%r1292, %r348, %r1219;
	setp.eq.s32 	%p199, %r349, 0;
	add.s32 	%r1293, %r1288, %r347;
	selp.b32 	%r1294, %r1292, %r1293, %p199;
	shl.b32 	%r1295, %r1294, 2;
	add.s32 	%r1296, %r1176, %r1295;
	st.shared.u32 	[%r1296], %r316;
	sub.s32 	%r1297, %r350, %r1220;
	setp.eq.s32 	%p200, %r351, 0;
	add.s32 	%r1298, %r1293, %r349;
	selp.b32 	%r1299, %r1297, %r1298, %p200;
	shl.b32 	%r1300, %r1299, 2;
	add.s32 	%r1301, %r1176, %r1300;
	st.shared.u32 	[%r1301], %r317;
	sub.s32 	%r1302, %r352, %r1221;
	setp.eq.s32 	%p201, %r353, 0;
	add.s32 	%r1303, %r1298, %r351;
	selp.b32 	%r1304, %r1302, %r1303, %p201;
	shl.b32 	%r1305, %r1304, 2;
	add.s32 	%r1306, %r1176, %r1305;
	st.shared.u32 	[%r1306], %r318;
	sub.s32 	%r1307, %r354, %r1222;
	setp.eq.s32 	%p202, %r355, 0;
	add.s32 	%r1308, %r1303, %r353;
	selp.b32 	%r1309, %r1307, %r1308, %p202;
	shl.b32 	%r1310, %r1309, 2;
	add.s32 	%r1311, %r1176, %r1310;
	st.shared.u32 	[%r1311], %r319;
	sub.s32 	%r1312, %r356, %r1223;
	setp.eq.s32 	%p203, %r357, 0;
	add.s32 	%r1313, %r1308, %r355;
	selp.b32 	%r1314, %r1312, %r1313, %p203;
	shl.b32 	%r1315, %r1314, 2;
	add.s32 	%r1316, %r1176, %r1315;
	st.shared.u32 	[%r1316], %r320;
	sub.s32 	%r1317, %r358, %r1224;
	setp.eq.s32 	%p204, %r359, 0;
	add.s32 	%r1318, %r1313, %r357;
	selp.b32 	%r1319, %r1317, %r1318, %p204;
	shl.b32 	%r1320, %r1319, 2;
	add.s32 	%r1321, %r1176, %r1320;
	st.shared.u32 	[%r1321], %r321;
	bar.sync 	0;
	setp.lt.s32 	%p205, %r261, %r380;
	selp.b32 	%r1322, 0, %r380, %p205;
	sub.s32 	%r381, %r261, %r1322;
	shl.b32 	%r1323, %r261, 2;
	add.s32 	%r382, %r1176, %r1323;
	ld.shared.u32 	%r383, [%r382];
	setp.ge.s32 	%p206, %r261, %r260;
	@%p206 bra 	$L__BB4_183;
	setp.lt.s32 	%p207, %r261, %r380;
	@%p207 bra 	$L__BB4_182;
	mul.wide.s32 	%rd48, %r381, 4;
	add.s64 	%rd49, %rd3, %rd48;
	st.global.u32 	[%rd49], %r383;
	bra.uni 	$L__BB4_183;
$L__BB4_182:
	mul.wide.s32 	%rd50, %r381, 4;
	add.s64 	%rd51, %rd4, %rd50;
	st.global.u32 	[%rd51], %r383;
$L__BB4_183:
	add.s32 	%r384, %r261, 320;
	setp.lt.s32 	%p208, %r384, %r380;
	selp.b32 	%r385, 0, %r380, %p208;
	ld.shared.u32 	%r386, [%r382+1280];
	setp.ge.s32 	%p209, %r384, %r260;
	@%p209 bra 	$L__BB4_187;
	setp.lt.s32 	%p210, %r384, %r380;
	@%p210 bra 	$L__BB4_186;
	cvt.s64.s32 	%rd52, %r385;
	cvt.u64.u32 	%rd53, %r261;
	sub.s64 	%rd54, %rd53, %rd52;
	shl.b64 	%rd55, %rd54, 2;
	add.s64 	%rd56, %rd3, %rd55;
	st.global.u32 	[%rd56+1280], %r386;
	bra.uni 	$L__BB4_187;
$L__BB4_186:
	cvt.s64.s32 	%rd57, %r385;
	cvt.u64.u32 	%rd58, %r261;
	sub.s64 	%rd59, %rd58, %rd57;
	shl.b64 	%rd60, %rd59, 2;
	add.s64 	%rd61, %rd4, %rd60;
	st.global.u32 	[%rd61+1280], %r386;
$L__BB4_187:
	add.s32 	%r387, %r261, 640;
	setp.lt.s32 	%p211, %r387, %r380;
	selp.b32 	%r388, 0, %r380, %p211;
	ld.shared.u32 	%r389, [%r382+2560];
	setp.ge.s32 	%p212, %r387, %r260;
	@%p212 bra 	$L__BB4_191;
	setp.lt.s32 	%p213, %r387, %r380;
	@%p213 bra 	$L__BB4_190;
	cvt.s64.s32 	%rd62, %r388;
	cvt.u64.u32 	%rd63, %r261;
	sub.s64 	%rd64, %rd63, %rd62;
	shl.b64 	%rd65, %rd64, 2;
	add.s64 	%rd66, %rd3, %rd65;
	st.global.u32 	[%rd66+2560], %r389;
	bra.uni 	$L__BB4_191;
$L__BB4_190:
	cvt.s64.s32 	%rd67, %r388;
	cvt.u64.u32 	%rd68, %r261;
	sub.s64 	%rd69, %rd68, %rd67;
	shl.b64 	%rd70, %rd69, 2;
	add.s64 	%rd71, %rd4, %rd70;
	st.global.u32 	[%rd71+2560], %r389;
$L__BB4_191:
	add.s32 	%r390, %r261, 960;
	setp.lt.s32 	%p214, %r390, %r380;
	selp.b32 	%r391, 0, %r380, %p214;
	ld.shared.u32 	%r392, [%r382+3840];
	setp.ge.s32 	%p215, %r390, %r260;
	@%p215 bra 	$L__BB4_195;
	setp.lt.s32 	%p216, %r390, %r380;
	@%p216 bra 	$L__BB4_194;
	cvt.s64.s32 	%rd72, %r391;
	cvt.u64.u32 	%rd73, %r261;
	sub.s64 	%rd74, %rd73, %rd72;
	shl.b64 	%rd75, %rd74, 2;
	add.s64 	%rd76, %rd3, %rd75;
	st.global.u32 	[%rd76+3840], %r392;
	bra.uni 	$L__BB4_195;
$L__BB4_194:
	cvt.s64.s32 	%rd77, %r391;
	cvt.u64.u32 	%rd78, %r261;
	sub.s64 	%rd79, %rd78, %rd77;
	shl.b64 	%rd80, %rd79, 2;
	add.s64 	%rd81, %rd4, %rd80;
	st.global.u32 	[%rd81+3840], %r392;
$L__BB4_195:
	add.s32 	%r393, %r261, 1280;
	setp.lt.s32 	%p217, %r393, %r380;
	selp.b32 	%r394, 0, %r380, %p217;
	ld.shared.u32 	%r395, [%r382+5120];
	setp.ge.s32 	%p218, %r393, %r260;
	@%p218 bra 	$L__BB4_199;
	setp.lt.s32 	%p219, %r393, %r380;
	@%p219 bra 	$L__BB4_198;
	cvt.s64.s32 	%rd82, %r394;
	cvt.u64.u32 	%rd83, %r261;
	sub.s64 	%rd84, %rd83, %rd82;
	shl.b64 	%rd85, %rd84, 2;
	add.s64 	%rd86, %rd3, %rd85;
	st.global.u32 	[%rd86+5120], %r395;
	bra.uni 	$L__BB4_199;
$L__BB4_198:
	cvt.s64.s32 	%rd87, %r394;
	cvt.u64.u32 	%rd88, %r261;
	sub.s64 	%rd89, %rd88, %rd87;
	shl.b64 	%rd90, %rd89, 2;
	add.s64 	%rd91, %rd4, %rd90;
	st.global.u32 	[%rd91+5120], %r395;
$L__BB4_199:
	add.s32 	%r396, %r261, 1600;
	setp.lt.s32 	%p220, %r396, %r380;
	selp.b32 	%r397, 0, %r380, %p220;
	ld.shared.u32 	%r398, [%r382+6400];
	setp.ge.s32 	%p221, %r396, %r260;
	@%p221 bra 	$L__BB4_203;
	setp.lt.s32 	%p222, %r396, %r380;
	@%p222 bra 	$L__BB4_202;
	cvt.s64.s32 	%rd92, %r397;
	cvt.u64.u32 	%rd93, %r261;
	sub.s64 	%rd94, %rd93, %rd92;
	shl.b64 	%rd95, %rd94, 2;
	add.s64 	%rd96, %rd3, %rd95;
	st.global.u32 	[%rd96+6400], %r398;
	bra.uni 	$L__BB4_203;
$L__BB4_202:
	cvt.s64.s32 	%rd97, %r397;
	cvt.u64.u32 	%rd98, %r261;
	sub.s64 	%rd99, %rd98, %rd97;
	shl.b64 	%rd100, %rd99, 2;
	add.s64 	%rd101, %rd4, %rd100;
	st.global.u32 	[%rd101+6400], %r398;
$L__BB4_203:
	add.s32 	%r399, %r261, 1920;
	setp.lt.s32 	%p223, %r399, %r380;
	selp.b32 	%r400, 0, %r380, %p223;
	ld.shared.u32 	%r401, [%r382+7680];
	setp.ge.s32 	%p224, %r399, %r260;
	@%p224 bra 	$L__BB4_207;
	setp.lt.s32 	%p225, %r399, %r380;
	@%p225 bra 	$L__BB4_206;
	cvt.s64.s32 	%rd102, %r400;
	cvt.u64.u32 	%rd103, %r261;
	sub.s64 	%rd104, %rd103, %rd102;
	shl.b64 	%rd105, %rd104, 2;
	add.s64 	%rd106, %rd3, %rd105;
	st.global.u32 	[%rd106+7680], %r401;
	bra.uni 	$L__BB4_207;
$L__BB4_206:
	cvt.s64.s32 	%rd107, %r400;
	cvt.u64.u32 	%rd108, %r261;
	sub.s64 	%rd109, %rd108, %rd107;
	shl.b64 	%rd110, %rd109, 2;
	add.s64 	%rd111, %rd4, %rd110;
	st.global.u32 	[%rd111+7680], %r401;
$L__BB4_207:
	add.s32 	%r402, %r261, 2240;
	setp.lt.s32 	%p226, %r402, %r380;
	selp.b32 	%r403, 0, %r380, %p226;
	ld.shared.u32 	%r404, [%r382+8960];
	setp.ge.s32 	%p227, %r402, %r260;
	@%p227 bra 	$L__BB4_211;
	setp.lt.s32 	%p228, %r402, %r380;
	@%p228 bra 	$L__BB4_210;
	cvt.s64.s32 	%rd112, %r403;
	cvt.u64.u32 	%rd113, %r261;
	sub.s64 	%rd114, %rd113, %rd112;
	shl.b64 	%rd115, %rd114, 2;
	add.s64 	%rd116, %rd3, %rd115;
	st.global.u32 	[%rd116+8960], %r404;
	bra.uni 	$L__BB4_211;
$L__BB4_210:
	cvt.s64.s32 	%rd117, %r403;
	cvt.u64.u32 	%rd118, %r261;
	sub.s64 	%rd119, %rd118, %rd117;
	shl.b64 	%rd120, %rd119, 2;
	add.s64 	%rd121, %rd4, %rd120;
	st.global.u32 	[%rd121+8960], %r404;
$L__BB4_211:
	add.s32 	%r405, %r261, 2560;
	setp.lt.s32 	%p229, %r405, %r380;
	selp.b32 	%r406, 0, %r380, %p229;
	ld.shared.u32 	%r407, [%r382+10240];
	setp.ge.s32 	%p230, %r405, %r260;
	@%p230 bra 	$L__BB4_215;
	setp.lt.s32 	%p231, %r405, %r380;
	@%p231 bra 	$L__BB4_214;
	cvt.s64.s32 	%rd122, %r406;
	cvt.u64.u32 	%rd123, %r261;
	sub.s64 	%rd124, %rd123, %rd122;
	shl.b64 	%rd125, %rd124, 2;
	add.s64 	%rd126, %rd3, %rd125;
	st.global.u32 	[%rd126+10240], %r407;
	bra.uni 	$L__BB4_215;
$L__BB4_214:
	cvt.s64.s32 	%rd127, %r406;
	cvt.u64.u32 	%rd128, %r261;
	sub.s64 	%rd129, %rd128, %rd127;
	shl.b64 	%rd130, %rd129, 2;
	add.s64 	%rd131, %rd4, %rd130;
	st.global.u32 	[%rd131+10240], %r407;
$L__BB4_215:
	add.s32 	%r408, %r261, 2880;
	setp.lt.s32 	%p232, %r408, %r380;
	selp.b32 	%r409, 0, %r380, %p232;
	ld.shared.u32 	%r410, [%r382+11520];
	setp.ge.s32 	%p233, %r408, %r260;
	@%p233 bra 	$L__BB4_219;
	setp.lt.s32 	%p234, %r408, %r380;
	@%p234 bra 	$L__BB4_218;
	cvt.s64.s32 	%rd132, %r409;
	cvt.u64.u32 	%rd133, %r261;
	sub.s64 	%rd134, %rd133, %rd132;
	shl.b64 	%rd135, %rd134, 2;
	add.s64 	%rd136, %rd3, %rd135;
	st.global.u32 	[%rd136+11520], %r410;
	bra.uni 	$L__BB4_219;
$L__BB4_218:
	cvt.s64.s32 	%rd137, %r409;
	cvt.u64.u32 	%rd138, %r261;
	sub.s64 	%rd139, %rd138, %rd137;
	shl.b64 	%rd140, %rd139, 2;
	add.s64 	%rd141, %rd4, %rd140;
	st.global.u32 	[%rd141+11520], %r410;
$L__BB4_219:
	add.s32 	%r411, %r261, 3200;
	setp.lt.s32 	%p235, %r411, %r380;
	selp.b32 	%r412, 0, %r380, %p235;
	ld.shared.u32 	%r413, [%r382+12800];
	setp.ge.s32 	%p236, %r411, %r260;
	@%p236 bra 	$L__BB4_223;
	setp.lt.s32 	%p237, %r411, %r380;
	@%p237 bra 	$L__BB4_222;
	cvt.s64.s32 	%rd142, %r412;
	cvt.u64.u32 	%rd143, %r261;
	sub.s64 	%rd144, %rd143, %rd142;
	shl.b64 	%rd145, %rd144, 2;
	add.s64 	%rd146, %rd3, %rd145;
	st.global.u32 	[%rd146+12800], %r413;
	bra.uni 	$L__BB4_223;
$L__BB4_222:
	cvt.s64.s32 	%rd147, %r412;
	cvt.u64.u32 	%rd148, %r261;
	sub.s64 	%rd149, %rd148, %rd147;
	shl.b64 	%rd150, %rd149, 2;
	add.s64 	%rd151, %rd4, %rd150;
	st.global.u32 	[%rd151+12800], %r413;
$L__BB4_223:
	add.s32 	%r414, %r261, 3520;
	setp.lt.s32 	%p238, %r414, %r380;
	selp.b32 	%r415, 0, %r380, %p238;
	ld.shared.u32 	%r416, [%r382+14080];
	setp.ge.s32 	%p239, %r414, %r260;
	@%p239 bra 	$L__BB4_227;
	setp.lt.s32 	%p240, %r414, %r380;
	@%p240 bra 	$L__BB4_226;
	cvt.s64.s32 	%rd152, %r415;
	cvt.u64.u32 	%rd153, %r261;
	sub.s64 	%rd154, %rd153, %rd152;
	shl.b64 	%rd155, %rd154, 2;
	add.s64 	%rd156, %rd3, %rd155;
	st.global.u32 	[%rd156+14080], %r416;
	bra.uni 	$L__BB4_227;
$L__BB4_226:
	cvt.s64.s32 	%rd157, %r415;
	cvt.u64.u32 	%rd158, %r261;
	sub.s64 	%rd159, %rd158, %rd157;
	shl.b64 	%rd160, %rd159, 2;
	add.s64 	%rd161, %rd4, %rd160;
	st.global.u32 	[%rd161+14080], %r416;
$L__BB4_227:
	add.s32 	%r417, %r261, 3840;
	setp.lt.s32 	%p241, %r417, %r380;
	selp.b32 	%r418, 0, %r380, %p241;
	ld.shared.u32 	%r419, [%r382+15360];
	setp.ge.s32 	%p242, %r417, %r260;
	@%p242 bra 	$L__BB4_231;
	setp.lt.s32 	%p243, %r417, %r380;
	@%p243 bra 	$L__BB4_230;
	cvt.s64.s32 	%rd162, %r418;
	cvt.u64.u32 	%rd163, %r261;
	sub.s64 	%rd164, %rd163, %rd162;
	shl.b64 	%rd165, %rd164, 2;
	add.s64 	%rd166, %rd3, %rd165;
	st.global.u32 	[%rd166+15360], %r419;
	bra.uni 	$L__BB4_231;
$L__BB4_230:
	cvt.s64.s32 	%rd167, %r418;
	cvt.u64.u32 	%rd168, %r261;
	sub.s64 	%rd169, %rd168, %rd167;
	shl.b64 	%rd170, %rd169, 2;
	add.s64 	%rd171, %rd4, %rd170;
	st.global.u32 	[%rd171+15360], %r419;
$L__BB4_231:
	add.s32 	%r420, %r261, 4160;
	setp.lt.s32 	%p244, %r420, %r380;
	selp.b32 	%r421, 0, %r380, %p244;
	ld.shared.u32 	%r422, [%r382+16640];
	setp.ge.s32 	%p245, %r420, %r260;
	@%p245 bra 	$L__BB4_235;
	setp.lt.s32 	%p246, %r420, %r380;
	@%p246 bra 	$L__BB4_234;
	cvt.s64.s32 	%rd172, %r421;
	cvt.u64.u32 	%rd173, %r261;
	sub.s64 	%rd174, %rd173, %rd172;
	shl.b64 	%rd175, %rd174, 2;
	add.s64 	%rd176, %rd3, %rd175;
	st.global.u32 	[%rd176+16640], %r422;
	bra.uni 	$L__BB4_235;
$L__BB4_234:
	cvt.s64.s32 	%rd177, %r421;
	cvt.u64.u32 	%rd178, %r261;
	sub.s64 	%rd179, %rd178, %rd177;
	shl.b64 	%rd180, %rd179, 2;
	add.s64 	%rd181, %rd4, %rd180;
	st.global.u32 	[%rd181+16640], %r422;
$L__BB4_235:
	add.s32 	%r423, %r261, 4480;
	setp.lt.s32 	%p247, %r423, %r380;
	selp.b32 	%r424, 0, %r380, %p247;
	ld.shared.u32 	%r425, [%r382+17920];
	setp.ge.s32 	%p248, %r423, %r260;
	@%p248 bra 	$L__BB4_239;
	setp.lt.s32 	%p249, %r423, %r380;
	@%p249 bra 	$L__BB4_238;
	cvt.s64.s32 	%rd182, %r424;
	cvt.u64.u32 	%rd183, %r261;
	sub.s64 	%rd184, %rd183, %rd182;
	shl.b64 	%rd185, %rd184, 2;
	add.s64 	%rd186, %rd3, %rd185;
	st.global.u32 	[%rd186+17920], %r425;
	bra.uni 	$L__BB4_239;
$L__BB4_238:
	cvt.s64.s32 	%rd187, %r424;
	cvt.u64.u32 	%rd188, %r261;
	sub.s64 	%rd189, %rd188, %rd187;
	shl.b64 	%rd190, %rd189, 2;
	add.s64 	%rd191, %rd4, %rd190;
	st.global.u32 	[%rd191+17920], %r425;
$L__BB4_239:
	add.s32 	%r426, %r261, 4800;
	setp.lt.s32 	%p250, %r426, %r380;
	selp.b32 	%r427, 0, %r380, %p250;
	ld.shared.u32 	%r428, [%r382+19200];
	setp.ge.s32 	%p251, %r426, %r260;
	@%p251 bra 	$L__BB4_243;
	setp.lt.s32 	%p252, %r426, %r380;
	@%p252 bra 	$L__BB4_242;
	cvt.s64.s32 	%rd192, %r427;
	cvt.u64.u32 	%rd193, %r261;
	sub.s64 	%rd194, %rd193, %rd192;
	shl.b64 	%rd195, %rd194, 2;
	add.s64 	%rd196, %rd3, %rd195;
	st.global.u32 	[%rd196+19200], %r428;
	bra.uni 	$L__BB4_243;
$L__BB4_242:
	cvt.s64.s32 	%rd197, %r427;
	cvt.u64.u32 	%rd198, %r261;
	sub.s64 	%rd199, %rd198, %rd197;
	shl.b64 	%rd200, %rd199, 2;
	add.s64 	%rd201, %rd4, %rd200;
	st.global.u32 	[%rd201+19200], %r428;
$L__BB4_243:
	or.b32  	%r429, %r261, 5120;
	setp.lt.s32 	%p253, %r429, %r380;
	selp.b32 	%r430, 0, %r380, %p253;
	ld.shared.u32 	%r431, [%r382+20480];
	setp.ge.s32 	%p254, %r429, %r260;
	@%p254 bra 	$L__BB4_247;
	setp.lt.s32 	%p255, %r429, %r380;
	@%p255 bra 	$L__BB4_246;
	cvt.s64.s32 	%rd202, %r430;
	cvt.u64.u32 	%rd203, %r261;
	sub.s64 	%rd204, %rd203, %rd202;
	shl.b64 	%rd205, %rd204, 2;
	add.s64 	%rd206, %rd3, %rd205;
	st.global.u32 	[%rd206+20480], %r431;
	bra.uni 	$L__BB4_247;
$L__BB4_246:
	cvt.s64.s32 	%rd207, %r430;
	cvt.u64.u32 	%rd208, %r261;
	sub.s64 	%rd209, %rd208, %rd207;
	shl.b64 	%rd210, %rd209, 2;
	add.s64 	%rd211, %rd4, %rd210;
	st.global.u32 	[%rd211+20480], %r431;
$L__BB4_247:
	add.s32 	%r432, %r261, 5440;
	setp.lt.s32 	%p256, %r432, %r380;
	selp.b32 	%r433, 0, %r380, %p256;
	ld.shared.u32 	%r434, [%r382+21760];
	setp.ge.s32 	%p257, %r432, %r260;
	@%p257 bra 	$L__BB4_251;
	setp.lt.s32 	%p258, %r432, %r380;
	@%p258 bra 	$L__BB4_250;
	cvt.s64.s32 	%rd212, %r433;
	cvt.u64.u32 	%rd213, %r261;
	sub.s64 	%rd214, %rd213, %rd212;
	shl.b64 	%rd215, %rd214, 2;
	add.s64 	%rd216, %rd3, %rd215;
	st.global.u32 	[%rd216+21760], %r434;
	bra.uni 	$L__BB4_251;
$L__BB4_250:
	cvt.s64.s32 	%rd217, %r433;
	cvt.u64.u32 	%rd218, %r261;
	sub.s64 	%rd219, %rd218, %rd217;
	shl.b64 	%rd220, %rd219, 2;
	add.s64 	%rd221, %rd4, %rd220;
	st.global.u32 	[%rd221+21760], %r434;
$L__BB4_251:
	add.s32 	%r435, %r261, 5760;
	setp.lt.s32 	%p259, %r435, %r380;
	selp.b32 	%r436, 0, %r380, %p259;
	ld.shared.u32 	%r437, [%r382+23040];
	setp.ge.s32 	%p260, %r435, %r260;
	@%p260 bra 	$L__BB4_387;
	setp.lt.s32 	%p261, %r435, %r380;
	@%p261 bra 	$L__BB4_254;
	cvt.s64.s32 	%rd222, %r436;
	cvt.u64.u32 	%rd223, %r261;
	sub.s64 	%rd224, %rd223, %rd222;
	shl.b64 	%rd225, %rd224, 2;
	add.s64 	%rd226, %rd3, %rd225;
	st.global.u32 	[%rd226+23040], %r437;
	bra.uni 	$L__BB4_387;
$L__BB4_254:
	cvt.s64.s32 	%rd227, %r436;
	cvt.u64.u32 	%rd228, %r261;
	sub.s64 	%rd229, %rd228, %rd227;
	shl.b64 	%rd230, %rd229, 2;
	add.s64 	%rd231, %rd4, %rd230;
	st.global.u32 	[%rd231+23040], %r437;
	bra.uni 	$L__BB4_387;
$L__BB4_255:
	cvt.s64.s32 	%rd23, %r2;
	mov.u32 	%r438, %tid.x;
	and.b32  	%r630, %r438, 31;
	and.b32  	%r631, %r438, 992;
	mul.lo.s32 	%r632, %r631, 19;
	or.b32  	%r439, %r632, %r630;
	setp.ge.s32 	%p3, %r439, %r260;
	cvt.u64.u32 	%rd24, %r439;
	add.s64 	%rd25, %rd24, %rd23;
	shl.b64 	%rd26, %rd25, 2;
	add.s64 	%rd12, %rd2, %rd26;
	@%p3 bra 	$L__BB4_257;
	ld.global.u32 	%r1994, [%rd12];
$L__BB4_257:
	add.s32 	%r634, %r439, 32;
	setp.ge.s32 	%p4, %r634, %r260;
	@%p4 bra 	$L__BB4_259;
	ld.global.u32 	%r1995, [%rd12+128];
$L__BB4_259:
	add.s32 	%r636, %r439, 64;
	setp.ge.s32 	%p5, %r636, %r260;
	@%p5 bra 	$L__BB4_261;
	ld.global.u32 	%r1996, [%rd12+256];
$L__BB4_261:
	add.s32 	%r638, %r439, 96;
	setp.ge.s32 	%p6, %r638, %r260;
	@%p6 bra 	$L__BB4_263;
	ld.global.u32 	%r1997, [%rd12+384];
$L__BB4_263:
	add.s32 	%r640, %r439, 128;
	setp.ge.s32 	%p7, %r640, %r260;
	@%p7 bra 	$L__BB4_265;
	ld.global.u32 	%r1998, [%rd12+512];
$L__BB4_265:
	add.s32 	%r642, %r439, 160;
	setp.ge.s32 	%p8, %r642, %r260;
	@%p8 bra 	$L__BB4_267;
	ld.global.u32 	%r1999, [%rd12+640];
$L__BB4_267:
	add.s32 	%r644, %r439, 192;
	setp.ge.s32 	%p9, %r644, %r260;
	@%p9 bra 	$L__BB4_269;
	ld.global.u32 	%r2000, [%rd12+768];
$L__BB4_269:
	add.s32 	%r646, %r439, 224;
	setp.ge.s32 	%p10, %r646, %r260;
	@%p10 bra 	$L__BB4_271;
	ld.global.u32 	%r2001, [%rd12+896];
$L__BB4_271:
	add.s32 	%r648, %r439, 256;
	setp.ge.s32 	%p11, %r648, %r260;
	@%p11 bra 	$L__BB4_273;
	ld.global.u32 	%r2002, [%rd12+1024];
$L__BB4_273:
	add.s32 	%r650, %r439, 288;
	setp.ge.s32 	%p12, %r650, %r260;
	@%p12 bra 	$L__BB4_275;
	ld.global.u32 	%r2003, [%rd12+1152];
$L__BB4_275:
	add.s32 	%r652, %r439, 320;
	setp.ge.s32 	%p13, %r652, %r260;
	@%p13 bra 	$L__BB4_277;
	ld.global.u32 	%r2004, [%rd12+1280];
$L__BB4_277:
	add.s32 	%r654, %r439, 352;
	setp.ge.s32 	%p14, %r654, %r260;
	@%p14 bra 	$L__BB4_279;
	ld.global.u32 	%r2005, [%rd12+1408];
$L__BB4_279:
	add.s32 	%r656, %r439, 384;
	setp.ge.s32 	%p15, %r656, %r260;
	@%p15 bra 	$L__BB4_281;
	ld.global.u32 	%r2006, [%rd12+1536];
$L__BB4_281:
	add.s32 	%r658, %r439, 416;
	setp.ge.s32 	%p16, %r658, %r260;
	@%p16 bra 	$L__BB4_283;
	ld.global.u32 	%r2007, [%rd12+1664];
$L__BB4_283:
	add.s32 	%r660, %r439, 448;
	setp.ge.s32 	%p17, %r660, %r260;
	@%p17 bra 	$L__BB4_285;
	ld.global.u32 	%r2008, [%rd12+1792];
$L__BB4_285:
	add.s32 	%r662, %r439, 480;
	setp.ge.s32 	%p18, %r662, %r260;
	@%p18 bra 	$L__BB4_287;
	ld.global.u32 	%r2009, [%rd12+1920];
$L__BB4_287:
	add.s32 	%r664, %r439, 512;
	setp.ge.s32 	%p19, %r664, %r260;
	@%p19 bra 	$L__BB4_289;
	ld.global.u32 	%r2010, [%rd12+2048];
$L__BB4_289:
	add.s32 	%r666, %r439, 544;
	setp.ge.s32 	%p20, %r666, %r260;
	@%p20 bra 	$L__BB4_291;
	ld.global.u32 	%r2011, [%rd12+2176];
$L__BB4_291:
	add.s32 	%r668, %r439, 576;
	setp.ge.s32 	%p21, %r668, %r260;
	@%p21 bra 	$L__BB4_293;
	ld.global.u32 	%r2012, [%rd12+2304];
$L__BB4_293:
	// begin inline asm
	mov.u32 %r669, %laneid;
	// end inline asm
	shr.u32 	%r479, %r438, 5;
	mad.lo.s32 	%r700, %r479, 608, %r669;
	shl.b32 	%r701, %r700, 2;
	mov.u32 	%r702, _ZZN3cub18CUB_300001_SM_10006detail6select23DeviceSelectSweepKernelINS2_10policy_hubIiNS0_8NullTypeEiLb1ELNS0_10SelectImplE2EE10Policy1000EN6thrust24THRUST_300001_SM_1000_NS6detail15normal_iteratorINSA_10device_ptrIiEEEEPS5_NS2_27partition_distinct_output_tISF_SF_EEPiNS0_13ScanTileStateIiLb1EEE7is_evenS5_iNS2_19streaming_context_tIiLb0EEELS6_2EEEvT0_T1_T2_T3_T4_T5_T6_T7_iT8_NS1_7vsmem_tEE19static_temp_storage;
	add.s32 	%r703, %r702, %r701;
	st.shared.u32 	[%r703], %r1994;
	st.shared.u32 	[%r703+128], %r1995;
	st.shared.u32 	[%r703+256], %r1996;
	st.shared.u32 	[%r703+384], %r1997;
	st.shared.u32 	[%r703+512], %r1998;
	st.shared.u32 	[%r703+640], %r1999;
	st.shared.u32 	[%r703+768], %r2000;
	st.shared.u32 	[%r703+896], %r2001;
	st.shared.u32 	[%r703+1024], %r2002;
	st.shared.u32 	[%r703+1152], %r2003;
	st.shared.u32 	[%r703+1280], %r2004;
	st.shared.u32 	[%r703+1408], %r2005;
	st.shared.u32 	[%r703+1536], %r2006;
	st.shared.u32 	[%r703+1664], %r2007;
	st.shared.u32 	[%r703+1792], %r2008;
	st.shared.u32 	[%r703+1920], %r2009;
	st.shared.u32 	[%r703+2048], %r2010;
	st.shared.u32 	[%r703+2176], %r2011;
	st.shared.u32 	[%r703+2304], %r2012;
	bar.warp.sync 	-1;
	mad.lo.s32 	%r704, %r669, 72, %r703;
	ld.shared.u32 	%r480, [%r704];
	not.b32 	%r705, %r480;
	ld.shared.u32 	%r481, [%r704+4];
	not.b32 	%r706, %r481;
	ld.shared.u32 	%r482, [%r704+8];
	not.b32 	%r707, %r482;
	ld.shared.u32 	%r483, [%r704+12];
	not.b32 	%r708, %r483;
	ld.shared.u32 	%r484, [%r704+16];
	not.b32 	%r709, %r484;
	ld.shared.u32 	%r485, [%r704+20];
	not.b32 	%r710, %r485;
	ld.shared.u32 	%r486, [%r704+24];
	not.b32 	%r711, %r486;
	ld.shared.u32 	%r487, [%r704+28];
	not.b32 	%r712, %r487;
	ld.shared.u32 	%r488, [%r704+32];
	not.b32 	%r713, %r488;
	ld.shared.u32 	%r489, [%r704+36];
	not.b32 	%r714, %r489;
	ld.shared.u32 	%r490, [%r704+40];
	not.b32 	%r715, %r490;
	ld.shared.u32 	%r491, [%r704+44];
	not.b32 	%r716, %r491;
	ld.shared.u32 	%r492, [%r704+48];
	not.b32 	%r717, %r492;
	ld.shared.u32 	%r493, [%r704+52];
	not.b32 	%r718, %r493;
	ld.shared.u32 	%r494, [%r704+56];
	not.b32 	%r719, %r494;
	ld.shared.u32 	%r495, [%r704+60];
	not.b32 	%r720, %r495;
	ld.shared.u32 	%r496, [%r704+64];
	not.b32 	%r721, %r496;
	ld.shared.u32 	%r497, [%r704+68];
	not.b32 	%r722, %r497;
	ld.shared.u32 	%r498, [%r704+72];
	not.b32 	%r723, %r498;
	mul.lo.s32 	%r724, %r438, 19;
	setp.lt.s32 	%p22, %r724, %r260;
	and.b32  	%r725, %r705, 1;
	selp.b32 	%r499, %r725, 1, %p22;
	add.s32 	%r726, %r724, 1;
	setp.lt.s32 	%p23, %r726, %r260;
	and.b32  	%r727, %r706, 1;
	selp.b32 	%r500, %r727, 1, %p23;
	add.s32 	%r728, %r724, 2;
	setp.lt.s32 	%p24, %r728, %r260;
	and.b32  	%r729, %r707, 1;
	selp.b32 	%r501, %r729, 1, %p24;
	add.s32 	%r730, %r724, 3;
	setp.lt.s32 	%p25, %r730, %r260;
	and.b32  	%r731, %r708, 1;
	selp.b32 	%r502, %r731, 1, %p25;
	add.s32 	%r732, %r724, 4;
	setp.lt.s32 	%p26, %r732, %r260;
	and.b32  	%r733, %r709, 1;
	selp.b32 	%r503, %r733, 1, %p26;
	add.s32 	%r734, %r724, 5;
	setp.lt.s32 	%p27, %r734, %r260;
	and.b32  	%r735, %r710, 1;
	selp.b32 	%r504, %r735, 1, %p27;
	add.s32 	%r736, %r724, 6;
	setp.lt.s32 	%p28, %r736, %r260;
	and.b32  	%r737, %r711, 1;
	selp.b32 	%r505, %r737, 1, %p28;
	add.s32 	%r738, %r724, 7;
	setp.lt.s32 	%p29, %r738, %r260;
	and.b32  	%r739, %r712, 1;
	selp.b32 	%r506, %r739, 1, %p29;
	add.s32 	%r740, %r724, 8;
	setp.lt.s32 	%p30, %r740, %r260;
	and.b32  	%r741, %r713, 1;
	selp.b32 	%r507, %r741, 1, %p30;
	add.s32 	%r742, %r724, 9;
	setp.lt.s32 	%p31, %r742, %r260;
	and.b32  	%r743, %r714, 1;
	selp.b32 	%r508, %r743, 1, %p31;
	add.s32 	%r744, %r724, 10;
	setp.lt.s32 	%p32, %r744, %r260;
	and.b32  	%r745, %r715, 1;
	selp.b32 	%r509, %r745, 1, %p32;
	add.s32 	%r746, %r724, 11;
	setp.lt.s32 	%p33, %r746, %r260;
	and.b32  	%r747, %r716, 1;
	selp.b32 	%r510, %r747, 1, %p33;
	add.s32 	%r748, %r724, 12;
	setp.lt.s32 	%p34, %r748, %r260;
	and.b32  	%r749, %r717, 1;
	selp.b32 	%r511, %r749, 1, %p34;
	add.s32 	%r750, %r724, 13;
	setp.lt.s32 	%p35, %r750, %r260;
	and.b32  	%r751, %r718, 1;
	selp.b32 	%r512, %r751, 1, %p35;
	add.s32 	%r513, %r724, 14;
	setp.lt.s32 	%p36, %r513, %r260;
	and.b32  	%r752, %r719, 1;
	selp.b32 	%r514, %r752, 1, %p36;
	add.s32 	%r515, %r724, 15;
	setp.lt.s32 	%p37, %r515, %r260;
	and.b32  	%r753, %r720, 1;
	selp.b32 	%r516, %r753, 1, %p37;
	add.s32 	%r517, %r724, 16;
	setp.lt.s32 	%p38, %r517, %r260;
	and.b32  	%r754, %r721, 1;
	selp.b32 	%r518, %r754, 1, %p38;
	add.s32 	%r519, %r724, 17;
	setp.lt.s32 	%p39, %r519, %r260;
	and.b32  	%r755, %r722, 1;
	selp.b32 	%r520, %r755, 1, %p39;
	add.s32 	%r521, %r724, 18;
	setp.lt.s32 	%p40, %r521, %r260;
	and.b32  	%r756, %r723, 1;
	selp.b32 	%r522, %r756, 1, %p40;
	bar.sync 	0;
	add.s32 	%r523, %r500, %r499;
	add.s32 	%r524, %r501, %r523;
	add.s32 	%r525, %r502, %r524;
	add.s32 	%r526, %r503, %r525;
	add.s32 	%r527, %r504, %r526;
	add.s32 	%r528, %r505, %r527;
	add.s32 	%r529, %r506, %r528;
	add.s32 	%r530, %r507, %r529;
	add.s32 	%r531, %r508, %r530;
	add.s32 	%r532, %r509, %r531;
	add.s32 	%r533, %r510, %r532;
	add.s32 	%r534, %r511, %r533;
	add.s32 	%r757, %r512, %r534;
	add.s32 	%r758, %r514, %r757;
	add.s32 	%r759, %r516, %r758;
	add.s32 	%r535, %r518, %r759;
	add.s32 	%r760, %r520, %r535;
	add.s32 	%r674, %r522, %r760;
	mov.b32 	%r672, 1;
	mov.b32 	%r697, 0;
	mov.b32 	%r699, -1;
	// begin inline asm
	{  .reg .s32 r0;  .reg .pred p;  shfl.sync.up.b32 r0|p, %r674, %r672, %r697, %r699;  @p add.s32 r0, r0, %r674;  mov.s32 %r670, r0;}
	// end inline asm
	mov.b32 	%r678, 2;
	// begin inline asm
	{  .reg .s32 r0;  .reg .pred p;  shfl.sync.up.b32 r0|p, %r670, %r678, %r697, %r699;  @p add.s32 r0, r0, %r670;  mov.s32 %r676, r0;}
	// end inline asm
	mov.b32 	%r684, 4;
	// begin inline asm
	{  .reg .s32 r0;  .reg .pred p;  shfl.sync.up.b32 r0|p, %r676, %r684, %r697, %r699;  @p add.s32 r0, r0, %r676;  mov.s32 %r682, r0;}
	// end inline asm
	mov.b32 	%r690, 8;
	// begin inline asm
	{  .reg .s32 r0;  .reg .pred p;  shfl.sync.up.b32 r0|p, %r682, %r690, %r697, %r699;  @p add.s32 r0, r0, %r682;  mov.s32 %r688, r0;}
	// end inline asm
	mov.b32 	%r696, 16;
	// begin inline asm
	{  .reg .s32 r0;  .reg .pred p;  shfl.sync.up.b32 r0|p, %r688, %r696, %r697, %r699;  @p add.s32 r0, r0, %r688;  mov.s32 %r694, r0;}
	// end inline asm
	setp.ne.s32 	%p41, %r669, 31;
	@%p41 bra 	$L__BB4_295;
	shl.b32 	%r761, %r479, 2;
	mov.u32 	%r762, _ZZN3cub18CUB_300001_SM_10006detail6select23DeviceSelectSweepKernelINS2_10policy_hubIiNS0_8NullTypeEiLb1ELNS0_10SelectImplE2EE10Policy1000EN6thrust24THRUST_300001_SM_1000_NS6detail15normal_iteratorINSA_10device_ptrIiEEEEPS5_NS2_27partition_distinct_output_tISF_SF_EEPiNS0_13ScanTileStateIiLb1EEE7is_evenS5_iNS2_19streaming_context_tIiLb0EEELS6_2EEEvT0_T1_T2_T3_T4_T5_T6_T7_iT8_NS1_7vsmem_tEE19static_temp_storage;
	add.s32 	%r763, %r762, %r761;
	st.shared.u32 	[%r763], %r694;
$L__BB4_295:
	sub.s32 	%r764, %r694, %r674;
	bar.sync 	0;
	ld.shared.v4.u32 	{%r765, %r766, %r767, %r768}, [_ZZN3cub18CUB_300001_SM_10006detail6select23DeviceSelectSweepKernelINS2_10policy_hubIiNS0_8NullTypeEiLb1ELNS0_10SelectImplE2EE10Policy1000EN6thrust24THRUST_300001_SM_1000_NS6detail15normal_iteratorINSA_10device_ptrIiEEEEPS5_NS2_27partition_distinct_output_tISF_SF_EEPiNS0_13ScanTileStateIiLb1EEE7is_evenS5_iNS2_19streaming_context_tIiLb0EEELS6_2EEEvT0_T1_T2_T3_T4_T5_T6_T7_iT8_NS1_7vsmem_tEE19static_temp_storage];
	add.s32 	%r769, %r766, %r765;
	setp.eq.s32 	%p42, %r479, 2;
	selp.b32 	%r770, %r769, %r765, %p42;
	add.s32 	%r771, %r769, %r767;
	setp.eq.s32 	%p43, %r479, 3;
	selp.b32 	%r772, %r771, %r770, %p43;
	add.s32 	%r773, %r771, %r768;
	setp.eq.s32 	%p44, %r479, 4;
	selp.b32 	%r774, %r773, %r772, %p44;
	ld.shared.v4.u32 	{%r775, %r776, %r777, %r778}, [_ZZN3cub18CUB_300001_SM_10006detail6select23DeviceSelectSweepKernelINS2_10policy_hubIiNS0_8NullTypeEiLb1ELNS0_10SelectImplE2EE10Policy1000EN6thrust24THRUST_300001_SM_1000_NS6detail15normal_iteratorINSA_10device_ptrIiEEEEPS5_NS2_27partition_distinct_output_tISF_SF_EEPiNS0_13ScanTileStateIiLb1EEE7is_evenS5_iNS2_19streaming_context_tIiLb0EEELS6_2EEEvT0_T1_T2_T3_T4_T5_T6_T7_iT8_NS1_7vsmem_tEE19static_temp_storage+16];
	add.s32 	%r779, %r773, %r775;
	setp.eq.s32 	%p45, %r479, 5;
	selp.b32 	%r780, %r779, %r774, %p45;
	add.s32 	%r781, %r779, %r776;
	setp.eq.s32 	%p46, %r479, 6;
	selp.b32 	%r782, %r781, %r780, %p46;
	add.s32 	%r783, %r781, %r777;
	setp.eq.s32 	%p47, %r479, 7;
	selp.b32 	%r784, %r783, %r782, %p47;
	add.s32 	%r785, %r783, %r778;
	setp.eq.s32 	%p48, %r479, 8;
	selp.b32 	%r786, %r785, %r784, %p48;
	ld.shared.v2.u32 	{%r787, %r788}, [_ZZN3cub18CUB_300001_SM_10006detail6select23DeviceSelectSweepKernelINS2_10policy_hubIiNS0_8NullTypeEiLb1ELNS0_10SelectImplE2EE10Policy1000EN6thrust24THRUST_300001_SM_1000_NS6detail15normal_iteratorINSA_10device_ptrIiEEEEPS5_NS2_27partition_distinct_output_tISF_SF_EEPiNS0_13ScanTileStateIiLb1EEE7is_evenS5_iNS2_19streaming_context_tIiLb0EEELS6_2EEEvT0_T1_T2_T3_T4_T5_T6_T7_iT8_NS1_7vsmem_tEE19static_temp_storage+32];
	add.s32 	%r789, %r785, %r787;
	setp.eq.s32 	%p49, %r479, 9;
	selp.b32 	%r790, %r789, %r786, %p49;
	add.s32 	%r538, %r789, %r788;
	setp.gt.u32 	%p50, %r438, 31;
	setp.lt.u32 	%p51, %r438, 32;
	setp.eq.s32 	%p52, %r669, 0;
	selp.b32 	%r791, 0, %r764, %p52;
	add.s32 	%r2026, %r790, %r791;
	selp.b32 	%r540, %r764, %r2026, %p51;
	@%p50 bra 	$L__BB4_311;
	setp.ne.s32 	%p53, %r438, 0;
	mul.wide.s32 	%rd27, %r1961, 8;
	add.s64 	%rd13, %rd1, %rd27;
	@%p53 bra 	$L__BB4_298;
	st.shared.u32 	[_ZZN3cub18CUB_300001_SM_10006detail6select23DeviceSelectSweepKernelINS2_10policy_hubIiNS0_8NullTypeEiLb1ELNS0_10SelectImplE2EE10Policy1000EN6thrust24THRUST_300001_SM_1000_NS6detail15normal_iteratorINSA_10device_ptrIiEEEEPS5_NS2_27partition_distinct_output_tISF_SF_EEPiNS0_13ScanTileStateIiLb1EEE7is_evenS5_iNS2_19streaming_context_tIiLb0EEELS6_2EEEvT0_T1_T2_T3_T4_T5_T6_T7_iT8_NS1_7vsmem_tEE19static_temp_storage+76], %r538;
	add.s64 	%rd28, %rd13, 256;
	mov.b32 	%r792, 100;
	// begin inline asm
	st.relaxed.gpu.v2.u32 [%rd28], {%r792, %r538};
	// end inline asm
$L__BB4_298:
	not.b32 	%r798, %r438;
	add.s32 	%r2021, %r1961, %r798;
	mov.b32 	%r794, 570;
	// begin inline asm
	nanosleep.u32 %r794;
	// end inline asm
	mul.wide.s32 	%rd30, %r2021, 8;
	add.s64 	%rd31, %rd1, %rd30;
	add.s64 	%rd29, %rd31, 256;
	// begin inline asm
	ld.relaxed.gpu.v2.u32 {%r2023, %r2015}, [%rd29];
	// end inline asm
	mov.b32 	%r2016, 358;
$L__BB4_299:
	setp.eq.s32 	%p54, %r2023, 99;
	mov.b32 	%r799, -1;
	vote.sync.any.pred 	%p55, %p54, %r799;
	not.pred 	%p56, %p55;
	@%p56 bra 	$L__BB4_301;
	shr.u32 	%r550, %r2016, 1;
	mul.lo.s32 	%r1053, %r1961, 16807;
	and.b32  	%r1961, %r1053, 2147483647;
	sub.s32 	%r1054, %r2016, %r550;
	add.s32 	%r1055, %r1054, 1;
	rem.u32 	%r1056, %r1961, %r1055;
	add.s32 	%r1050, %r1056, %r550;
	// begin inline asm
	nanosleep.u32 %r1050;
	// end inline asm
	// begin inline asm
	ld.relaxed.gpu.v2.u32 {%r2023, %r2015}, [%rd29];
	// end inline asm
	mov.u32 	%r2016, %r550;
	bra.uni 	$L__BB4_299;
$L__BB4_301:
	setp.eq.s32 	%p57, %r2023, 101;
	mov.b32 	%r826, -1;
	vote.sync.ballot.b32 	%r828, %p57, %r826;
	// begin inline asm
	mov.u32 %r801, %lanemask_ge;
	// end inline asm
	and.b32  	%r829, %r828, %r801;
	or.b32  	%r830, %r829, -2147483648;
	add.s32 	%r831, %r830, -1;
	not.b32 	%r832, %r830;
	and.b32  	%r833, %r832, %r831;
	popc.b32 	%r805, %r833;
	mov.b32 	%r804, 1;
	// begin inline asm
	shfl.sync.down.b32 %r802, %r2015, %r804, %r805, %r826;
	// end inline asm
	setp.lt.s32 	%p59, %r669, %r805;
	selp.b32 	%r834, %r802, 0, %p59;
	add.s32 	%r808, %r834, %r2015;
	mov.b32 	%r809, 2;
	// begin inline asm
	shfl.sync.down.b32 %r807, %r808, %r809, %r805, %r826;
	// end inline asm
	add.s32 	%r555, %r669, 2;
	setp.gt.s32 	%p60, %r555, %r805;
	selp.b32 	%r835, 0, %r807, %p60;
	add.s32 	%r813, %r808, %r835;
	mov.b32 	%r814, 4;
	// begin inline asm
	shfl.sync.down.b32 %r812, %r813, %r814, %r805, %r826;
	// end inline asm
	add.s32 	%r556, %r669, 4;
	setp.gt.s32 	%p61, %r556, %r805;
	selp.b32 	%r836, 0, %r812, %p61;
	add.s32 	%r818, %r813, %r836;
	mov.b32 	%r819, 8;
	// begin inline asm
	shfl.sync.down.b32 %r817, %r818, %r819, %r805, %r826;
	// end inline asm
	add.s32 	%r557, %r669, 8;
	setp.gt.s32 	%p62, %r557, %r805;
	selp.b32 	%r837, 0, %r817, %p62;
	add.s32 	%r823, %r818, %r837;
	mov.b32 	%r824, 16;
	// begin inline asm
	shfl.sync.down.b32 %r822, %r823, %r824, %r805, %r826;
	// end inline asm
	add.s32 	%r558, %r669, 16;
	setp.gt.s32 	%p63, %r558, %r805;
	selp.b32 	%r838, 0, %r822, %p63;
	add.s32 	%r2019, %r823, %r838;
	add.s64 	%rd15, %rd1, 256;
	mov.b32 	%r2017, 358;
$L__BB4_302:
	setp.ne.s32 	%p64, %r2023, 101;
	mov.b32 	%r839, -1;
	vote.sync.all.pred 	%p65, %p64, %r839;
	not.pred 	%p66, %p65;
	@%p66 bra 	$L__BB4_307;
	shr.u32 	%r2017, %r2017, 1;
	mul.wide.s32 	%rd41, %r2021, 8;
	add.s64 	%rd42, %rd15, %rd41;
	add.s64 	%rd40, %rd42, -256;
	// begin inline asm
	ld.relaxed.gpu.v2.u32 {%r2023, %r2024}, [%rd40];
	// end inline asm
	mov.u32 	%r2025, %r2017;
$L__BB4_304:
	setp.eq.s32 	%p127, %r2023, 99;
	mov.b32 	%r1004, -1;
	vote.sync.any.pred 	%p128, %p127, %r1004;
	not.pred 	%p129, %p128;
	@%p129 bra 	$L__BB4_306;
	shr.u32 	%r574, %r2025, 1;
	mul.lo.s32 	%r1046, %r1961, 16807;
	and.b32  	%r1961, %r1046, 2147483647;
	sub.s32 	%r1047, %r2025, %r574;
	add.s32 	%r1048, %r1047, 1;
	rem.u32 	%r1049, %r1961, %r1048;
	add.s32 	%r1043, %r1049, %r574;
	// begin inline asm
	nanosleep.u32 %r1043;
	// end inline asm
	// begin inline asm
	ld.relaxed.gpu.v2.u32 {%r2023, %r2024}, [%rd40];
	// end inline asm
	mov.u32 	%r2025, %r574;
	bra.uni 	$L__BB4_304;
$L__BB4_306:
	setp.eq.s32 	%p130, %r2023, 101;
	mov.b32 	%r1030, -1;
	vote.sync.ballot.b32 	%r1031, %p130, %r1030;
	and.b32  	%r1032, %r1031, %r801;
	or.b32  	%r1033, %r1032, -2147483648;
	add.s32 	%r1034, %r1033, -1;
	not.b32 	%r1035, %r1033;
	and.b32  	%r1036, %r1035, %r1034;
	popc.b32 	%r1009, %r1036;
	mov.b32 	%r1008, 1;
	// begin inline asm
	shfl.sync.down.b32 %r1006, %r2024, %r1008, %r1009, %r1030;
	// end inline asm
	setp.lt.s32 	%p132, %r669, %r1009;
	selp.b32 	%r1037, %r1006, 0, %p132;
	add.s32 	%r1012, %r1037, %r2024;
	mov.b32 	%r1013, 2;
	// begin inline asm
	shfl.sync.down.b32 %r1011, %r1012, %r1013, %r1009, %r1030;
	// end inline asm
	setp.gt.s32 	%p133, %r555, %r1009;
	selp.b32 	%r1038, 0, %r1011, %p133;
	add.s32 	%r1017, %r1012, %r1038;
	mov.b32 	%r1018, 4;
	// begin inline asm
	shfl.sync.down.b32 %r1016, %r1017, %r1018, %r1009, %r1030;
	// end inline asm
	setp.gt.s32 	%p134, %r556, %r1009;
	selp.b32 	%r1039, 0, %r1016, %p134;
	add.s32 	%r1022, %r1017, %r1039;
	mov.b32 	%r1023, 8;
	// begin inline asm
	shfl.sync.down.b32 %r1021, %r1022, %r1023, %r1009, %r1030;
	// end inline asm
	setp.gt.s32 	%p135, %r557, %r1009;
	selp.b32 	%r1040, 0, %r1021, %p135;
	add.s32 	%r1027, %r1022, %r1040;
	mov.b32 	%r1028, 16;
	// begin inline asm
	shfl.sync.down.b32 %r1026, %r1027, %r1028, %r1009, %r1030;
	// end inline asm
	setp.gt.s32 	%p136, %r558, %r1009;
	selp.b32 	%r1041, 0, %r1026, %p136;
	add.s32 	%r1042, %r1041, %r2019;
	add.s32 	%r2019, %r1042, %r1027;
	add.s32 	%r2021, %r2021, -32;
	bra.uni 	$L__BB4_302;
$L__BB4_307:
	@%p53 bra 	$L__BB4_309;
	add.s32 	%r842, %r2019, %r538;
	add.s64 	%rd32, %rd13, 256;
	mov.b32 	%r841, 101;
	// begin inline asm
	st.relaxed.gpu.v2.u32 [%rd32], {%r841, %r842};
	// end inline asm
	st.shared.u32 	[_ZZN3cub18CUB_300001_SM_10006detail6select23DeviceSelectSweepKernelINS2_10policy_hubIiNS0_8NullTypeEiLb1ELNS0_10SelectImplE2EE10Policy1000EN6thrust24THRUST_300001_SM_1000_NS6detail15normal_iteratorINSA_10device_ptrIiEEEEPS5_NS2_27partition_distinct_output_tISF_SF_EEPiNS0_13ScanTileStateIiLb1EEE7is_evenS5_iNS2_19streaming_context_tIiLb0EEELS6_2EEEvT0_T1_T2_T3_T4_T5_T6_T7_iT8_NS1_7vsmem_tEE19static_temp_storage+68], %r2019;
	st.shared.u32 	[_ZZN3cub18CUB_300001_SM_10006detail6select23DeviceSelectSweepKernelINS2_10policy_hubIiNS0_8NullTypeEiLb1ELNS0_10SelectImplE2EE10Policy1000EN6thrust24THRUST_300001_SM_1000_NS6detail15normal_iteratorINSA_10device_ptrIiEEEEPS5_NS2_27partition_distinct_output_tISF_SF_EEPiNS0_13ScanTileStateIiLb1EEE7is_evenS5_iNS2_19streaming_context_tIiLb0EEELS6_2EEEvT0_T1_T2_T3_T4_T5_T6_T7_iT8_NS1_7vsmem_tEE19static_temp_storage+72], %r842;
$L__BB4_309:
	setp.ne.s32 	%p68, %r669, 0;
	mov.u32 	%r2026, %r540;
	@%p68 bra 	$L__BB4_311;
	st.shared.u32 	[_ZZN3cub18CUB_300001_SM_10006detail6select23DeviceSelectSweepKernelINS2_10policy_hubIiNS0_8NullTypeEiLb1ELNS0_10SelectImplE2EE10Policy1000EN6thrust24THRUST_300001_SM_1000_NS6detail15normal_iteratorINSA_10device_ptrIiEEEEPS5_NS2_27partition_distinct_output_tISF_SF_EEPiNS0_13ScanTileStateIiLb1EEE7is_evenS5_iNS2_19streaming_context_tIiLb0EEELS6_2EEEvT0_T1_T2_T3_T4_T5_T6_T7_iT8_NS1_7vsmem_tEE19static_temp_storage+52], %r2019;
	mov.u32 	%r2026, %r2019;
$L__BB4_311:
	bar.sync 	0;
	setp.eq.s32 	%p69, %r438, 0;
	mov.u32 	%r843, _ZZN3cub18CUB_300001_SM_10006detail6select23DeviceSelectSweepKernelINS2_10policy_hubIiNS0_8NullTypeEiLb1ELNS0_10SelectImplE2EE10Policy1000EN6thrust24THRUST_300001_SM_1000_NS6detail15normal_iteratorINSA_10device_ptrIiEEEEPS5_NS2_27partition_distinct_output_tISF_SF_EEPiNS0_13ScanTileStateIiLb1EEE7is_evenS5_iNS2_19streaming_context_tIiLb0EEELS6_2EEEvT0_T1_T2_T3_T4_T5_T6_T7_iT8_NS1_7vsmem_tEE19static_temp_storage;
	ld.shared.u32 	%r844, [_ZZN3cub18CUB_300001_SM_10006detail6select23DeviceSelectSweepKernelINS2_10policy_hubIiNS0_8NullTypeEiLb1ELNS0_10SelectImplE2EE10Policy1000EN6thrust24THRUST_300001_SM_1000_NS6detail15normal_iteratorINSA_10device_ptrIiEEEEPS5_NS2_27partition_distinct_output_tISF_SF_EEPiNS0_13ScanTileStateIiLb1EEE7is_evenS5_iNS2_19streaming_context_tIiLb0EEELS6_2EEEvT0_T1_T2_T3_T4_T5_T6_T7_iT8_NS1_7vsmem_tEE19static_temp_storage+52];
	selp.b32 	%r845, 0, %r844, %p69;
	add.s32 	%r846, %r845, %r2026;
	add.s32 	%r847, %r846, %r499;
	add.s32 	%r848, %r523, %r846;
	add.s32 	%r849, %r524, %r846;
	add.s32 	%r850, %r525, %r846;
	add.s32 	%r851, %r526, %r846;
	add.s32 	%r852, %r527, %r846;
	add.s32 	%r853, %r528, %r846;
	add.s32 	%r854, %r529, %r846;
	add.s32 	%r855, %r530, %r846;
	add.s32 	%r856, %r531, %r846;
	add.s32 	%r857, %r532, %r846;
	add.s32 	%r858, %r533, %r846;
	add.s32 	%r859, %r534, %r846;
	add.s32 	%r860, %r859, %r512;
	add.s32 	%r861, %r860, %r514;
	add.s32 	%r862, %r861, %r516;
	add.s32 	%r863, %r535, %r846;
	add.s32 	%r864, %r863, %r520;
	ld.shared.v2.u32 	{%r865, %r866}, [_ZZN3cub18CUB_300001_SM_10006detail6select23DeviceSelectSweepKernelINS2_10policy_hubIiNS0_8NullTypeEiLb1ELNS0_10SelectImplE2EE10Policy1000EN6thrust24THRUST_300001_SM_1000_NS6detail15normal_iteratorINSA_10device_ptrIiEEEEPS5_NS2_27partition_distinct_output_tISF_SF_EEPiNS0_13ScanTileStateIiLb1EEE7is_evenS5_iNS2_19streaming_context_tIiLb0EEELS6_2EEEvT0_T1_T2_T3_T4_T5_T6_T7_iT8_NS1_7vsmem_tEE19static_temp_storage+72];
	ld.shared.u32 	%r867, [_ZZN3cub18CUB_300001_SM_10006detail6select23DeviceSelectSweepKernelINS2_10policy_hubIiNS0_8NullTypeEiLb1ELNS0_10SelectImplE2EE10Policy1000EN6thrust24THRUST_300001_SM_1000_NS6detail15normal_iteratorINSA_10device_ptrIiEEEEPS5_NS2_27partition_distinct_output_tISF_SF_EEPiNS0_13ScanTileStateIiLb1EEE7is_evenS5_iNS2_19streaming_context_tIiLb0EEELS6_2EEEvT0_T1_T2_T3_T4_T5_T6_T7_iT8_NS1_7vsmem_tEE19static_temp_storage+68];
	sub.s32 	%r581, %r2, %r867;
	sub.s32 	%r868, 6080, %r260;
	sub.s32 	%r2027, %r865, %r868;
	sub.s32 	%r869, %r868, %r866;
	bar.sync 	0;
	add.s32 	%r583, %r869, %r260;
	sub.s32 	%r870, %r846, %r867;
	mul.lo.s32 	%r871, %r438, 19;
	sub.s32 	%r872, %r871, %r870;
	setp.eq.s32 	%p70, %r499, 0;
	add.s32 	%r873, %r870, %r583;
	selp.b32 	%r874, %r872, %r873, %p70;
	shl.b32 	%r875, %r874, 2;
	add.s32 	%r876, %r843, %r875;
	st.shared.u32 	[%r876], %r480;
	sub.s32 	%r877, %r867, %r847;
	add.s32 	%r878, %r871, %r877;
	add.s32 	%r879, %r878, 1;
	setp.eq.s32 	%p71, %r500, 0;
	add.s32 	%r880, %r873, %r499;
	selp.b32 	%r881, %r879, %r880, %p71;
	shl.b32 	%r882, %r881, 2;
	add.s32 	%r883, %r843, %r882;
	st.shared.u32 	[%r883], %r481;
	sub.s32 	%r884, %r867, %r848;
	add.s32 	%r885, %r871, %r884;
	add.s32 	%r886, %r885, 2;
	setp.eq.s32 	%p72, %r501, 0;
	add.s32 	%r887, %r880, %r500;
	selp.b32 	%r888, %r886, %r887, %p72;
	shl.b32 	%r889, %r888, 2;
	add.s32 	%r890, %r843, %r889;
	st.shared.u32 	[%r890], %r482;
	sub.s32 	%r891, %r867, %r849;
	add.s32 	%r892, %r871, %r891;
	add.s32 	%r893, %r892, 3;
	setp.eq.s32 	%p73, %r502, 0;
	add.s32 	%r894, %r887, %r501;
	selp.b32 	%r895, %r893, %r894, %p73;
	shl.b32 	%r896, %r895, 2;
	add.s32 	%r897, %r843, %r896;
	st.shared.u32 	[%r897], %r483;
	sub.s32 	%r898, %r867, %r850;
	add.s32 	%r899, %r871, %r898;
	add.s32 	%r900, %r899, 4;
	setp.eq.s32 	%p74, %r503, 0;
	add.s32 	%r901, %r894, %r502;
	selp.b32 	%r902, %r900, %r901, %p74;
	shl.b32 	%r903, %r902, 2;
	add.s32 	%r904, %r843, %r903;
	st.shared.u32 	[%r904], %r484;
	sub.s32 	%r905, %r867, %r851;
	add.s32 	%r906, %r871, %r905;
	add.s32 	%r907, %r906, 5;
	setp.eq.s32 	%p75, %r504, 0;
	add.s32 	%r908, %r901, %r503;
	selp.b32 	%r909, %r907, %r908, %p75;
	shl.b32 	%r910, %r909, 2;
	add.s32 	%r911, %r843, %r910;
	st.shared.u32 	[%r911], %r485;
	sub.s32 	%r912, %r867, %r852;
	add.s32 	%r913, %r871, %r912;
	add.s32 	%r914, %r913, 6;
	setp.eq.s32 	%p76, %r505, 0;
	add.s32 	%r915, %r908, %r504;
	selp.b32 	%r916, %r914, %r915, %p76;
	shl.b32 	%r917, %r916, 2;
	add.s32 	%r918, %r843, %r917;
	st.shared.u32 	[%r918], %r486;
	sub.s32 	%r919, %r867, %r853;
	add.s32 	%r920, %r871, %r919;
	add.s32 	%r921, %r920, 7;
	setp.eq.s32 	%p77, %r506, 0;
	add.s32 	%r922, %r915, %r505;
	selp.b32 	%r923, %r921, %r922, %p77;
	shl.b32 	%r924, %r923, 2;
	add.s32 	%r925, %r843, %r924;
	st.shared.u32 	[%r925], %r487;
	sub.s32 	%r926, %r867, %r854;
	add.s32 	%r927, %r871, %r926;
	add.s32 	%r928, %r927, 8;
	setp.eq.s32 	%p78, %r507, 0;
	add.s32 	%r929, %r922, %r506;
	selp.b32 	%r930, %r928, %r929, %p78;
	shl.b32 	%r931, %r930, 2;
	add.s32 	%r932, %r843, %r931;
	st.shared.u32 	[%r932], %r488;
	sub.s32 	%r933, %r867, %r855;
	add.s32 	%r934, %r871, %r933;
	add.s32 	%r935, %r934, 9;
	setp.eq.s32 	%p79, %r508, 0;
	add.s32 	%r936, %r929, %r507;
	selp.b32 	%r937, %r935, %r936, %p79;
	shl.b32 	%r938, %r937, 2;
	add.s32 	%r939, %r843, %r938;
	st.shared.u32 	[%r939], %r489;
	sub.s32 	%r940, %r867, %r856;
	add.s32 	%r941, %r871, %r940;
	add.s32 	%r942, %r941, 10;
	setp.eq.s32 	%p80, %r509, 0;
	add.s32 	%r943, %r936, %r508;
	selp.b32 	%r944, %r942, %r943, %p80;
	shl.b32 	%r945, %r944, 2;
	add.s32 	%r946, %r843, %r945;
	st.shared.u32 	[%r946], %r490;
	sub.s32 	%r947, %r867, %r857;
	add.s32 	%r948, %r871, %r947;
	add.s32 	%r949, %r948, 11;
	setp.eq.s32 	%p81, %r510, 0;
	add.s32 	%r950, %r943, %r509;
	selp.b32 	%r951, %r949, %r950, %p81;
	shl.b32 	%r952, %r951, 2;
	add.s32 	%r953, %r843, %r952;
	st.shared.u32 	[%r953], %r491;
	sub.s32 	%r954, %r867, %r858;
	add.s32 	%r955, %r871, %r954;
	add.s32 	%r956, %r955, 12;
	setp.eq.s32 	%p82, %r511, 0;
	add.s32 	%r957, %r950, %r510;
	selp.b32 	%r958, %r956, %r957, %p82;
	shl.b32 	%r959, %r958, 2;
	add.s32 	%r960, %r843, %r959;
	st.shared.u32 	[%r960], %r492;
	sub.s32 	%r961, %r867, %r859;
	add.s32 	%r962, %r871, %r961;
	add.s32 	%r963, %r962, 13;
	setp.eq.s32 	%p83, %r512, 0;
	add.s32 	%r964, %r957, %r511;
	selp.b32 	%r965, %r963, %r964, %p83;
	shl.b32 	%r966, %r965, 2;
	add.s32 	%r967, %r843, %r966;
	st.shared.u32 	[%r967], %r493;
	sub.s32 	%r968, %r867, %r860;
	add.s32 	%r969, %r968, %r513;
	setp.eq.s32 	%p84, %r514, 0;
	add.s32 	%r970, %r964, %r512;
	selp.b32 	%r971, %r969, %r970, %p84;
	shl.b32 	%r972, %r971, 2;
	add.s32 	%r973, %r843, %r972;
	st.shared.u32 	[%r973], %r494;
	sub.s32 	%r974, %r867, %r861;
	add.s32 	%r975, %r974, %r515;
	setp.eq.s32 	%p85, %r516, 0;
	add.s32 	%r976, %r970, %r514;
	selp.b32 	%r977, %r975, %r976, %p85;
	shl.b32 	%r978, %r977, 2;
	add.s32 	%r979, %r843, %r978;
	st.shared.u32 	[%r979], %r495;
	sub.s32 	%r980, %r867, %r862;
	add.s32 	%r981, %r980, %r517;
	setp.eq.s32 	%p86, %r518, 0;
	add.s32 	%r982, %r976, %r516;
	selp.b32 	%r983, %r981, %r982, %p86;
	shl.b32 	%r984, %r983, 2;
	add.s32 	%r985, %r843, %r984;
	st.shared.u32 	[%r985], %r496;
	sub.s32 	%r986, %r867, %r863;
	add.s32 	%r987, %r986, %r519;
	setp.eq.s32 	%p87, %r520, 0;
	add.s32 	%r988, %r982, %r518;
	selp.b32 	%r989, %r987, %r988, %p87;
	shl.b32 	%r990, %r989, 2;
	add.s32 	%r991, %r843, %r990;
	st.shared.u32 	[%r991], %r497;
	sub.s32 	%r992, %r867, %r864;
	add.s32 	%r993, %r992, %r521;
	setp.eq.s32 	%p88, %r522, 0;
	add.s32 	%r994, %r988, %r520;
	selp.b32 	%r995, %r993, %r994, %p88;
	shl.b32 	%r996, %r995, 2;
	add.s32 	%r997, %r843, %r996;
	st.shared.u32 	[%r997], %r498;
	bar.sync 	0;
	sub.s32 	%r998, %r867, %r583;
	add.s32 	%r999, %r998, %r438;
	shl.b32 	%r1000, %r438, 2;
	add.s32 	%r584, %r843, %r1000;
	ld.shared.u32 	%r585, [%r584];
	setp.ge.s32 	%p89, %r438, %r260;
	mul.wide.s32 	%rd33, %r999, 4;
	add.s64 	%rd17, %rd3, %rd33;
	@%p89 bra 	$L__BB4_315;
	setp.lt.s32 	%p90, %r438, %r583;
	@%p90 bra 	$L__BB4_314;
	st.global.u32 	[%rd17], %r585;
	bra.uni 	$L__BB4_315;
$L__BB4_314:
	add.s32 	%r1001, %r581, %r438;
	mul.wide.s32 	%rd34, %r1001, 4;
	add.s64 	%rd35, %rd4, %rd34;
	st.global.u32 	[%rd35], %r585;
$L__BB4_315:
	add.s32 	%r586, %r438, 320;
	ld.shared.u32 	%r587, [%r584+1280];
	setp.ge.s32 	%p91, %r586, %r260;
	cvt.u64.u32 	%rd36, %r438;
	cvt.s64.s32 	%rd37, %r581;
	add.s64 	%rd38, %rd37, %rd36;
	shl.b64 	%rd39, %rd38, 2;
	add.s64 	%rd18, %rd4, %rd39;
	@%p91 bra 	$L__BB4_319;
	setp.lt.s32 	%p92, %r586, %r583;
	@%p92 bra 	$L__BB4_318;
	st.global.u32 	[%rd17+1280], %r587;
	bra.uni 	$L__BB4_319;
$L__BB4_318:
	st.global.u32 	[%rd18+1280], %r587;
$L__BB4_319:
	add.s32 	%r588, %r438, 640;
	ld.shared.u32 	%r589, [%r584+2560];
	setp.ge.s32 	%p93, %r588, %r260;
	@%p93 bra 	$L__BB4_323;
	setp.lt.s32 	%p94, %r588, %r583;
	@%p94 bra 	$L__BB4_322;
	st.global.u32 	[%rd17+2560], %r589;
	bra.uni 	$L__BB4_323;
$L__BB4_322:
	st.global.u32 	[%rd18+2560], %r589;
$L__BB4_323:
	add.s32 	%r590, %r438, 960;
	ld.shared.u32 	%r591, [%r584+3840];
	setp.ge.s32 	%p95, %r590, %r260;
	@%p95 bra 	$L__BB4_327;
	setp.lt.s32 	%p96, %r590, %r583;
	@%p96 bra 	$L__BB4_326;
	st.global.u32 	[%rd17+3840], %r591;
	bra.uni 	$L__BB4_327;
$L__BB4_326:
	st.global.u32 	[%rd18+3840], %r591;
$L__BB4_327:
	add.s32 	%r592, %r438, 1280;
	ld.shared.u32 	%r593, [%r584+5120];
	setp.ge.s32 	%p97, %r592, %r260;
	@%p97 bra 	$L__BB4_331;
	setp.lt.s32 	%p98, %r592, %r583;
	@%p98 bra 	$L__BB4_330;
	st.global.u32 	[%rd17+5120], %r593;
	bra.uni 	$L__BB4_331;
$L__BB4_330:
	st.global.u32 	[%rd18+5120], %r593;
$L__BB4_331:
	add.s32 	%r594, %r438, 1600;
	ld.shared.u32 	%r595, [%r584+6400];
	setp.ge.s32 	%p99, %r594, %r260;
	@%p99 bra 	$L__BB4_335;
	setp.lt.s32 	%p100, %r594, %r583;
	@%p100 bra 	$L__BB4_334;
	st.global.u32 	[%rd17+6400], %r595;
	bra.uni 	$L__BB4_335;
$L__BB4_334:
	st.global.u32 	[%rd18+6400], %r595;
$L__BB4_335:
	add.s32 	%r596, %r438, 1920;
	ld.shared.u32 	%r597, [%r584+7680];
	setp.ge.s32 	%p101, %r596, %r260;
	@%p101 bra 	$L__BB4_339;
	setp.lt.s32 	%p102, %r596, %r583;
	@%p102 bra 	$L__BB4_338;
	st.global.u32 	[%rd17+7680], %r597;
	bra.uni 	$L__BB4_339;
$L__BB4_338:
	st.global.u32 	[%rd18+7680], %r597;
$L__BB4_339:
	add.s32 	%r598, %r438, 2240;
	ld.shared.u32 	%r599, [%r584+8960];
	setp.ge.s32 	%p103, %r598, %r260;
	@%p103 bra 	$L__BB4_343;
	setp.lt.s32 	%p104, %r598, %r583;
	@%p104 bra 	$L__BB4_342;
	st.global.u32 	[%rd17+8960], %r599;
	bra.uni 	$L__BB4_343;
$L__BB4_342:
	st.global.u32 	[%rd18+8960], %r599;
$L__BB4_343:
	add.s32 	%r600, %r438, 2560;
	ld.shared.u32 	%r601, [%r584+10240];
	setp.ge.s32 	%p105, %r600, %r260;
	@%p105 bra 	$L__BB4_347;
	setp.lt.s32 	%p106, %r600, %r583;
	@%p106 bra 	$L__BB4_346;
	st.global.u32 	[%rd17+10240], %r601;
	bra.uni 	$L__BB4_347;
$L__BB4_346:
	st.global.u32 	[%rd18+10240], %r601;
$L__BB4_347:
	add.s32 	%r602, %r438, 2880;
	ld.shared.u32 	%r603, [%r584+11520];
	setp.ge.s32 	%p107, %r602, %r260;
	@%p107 bra 	$L__BB4_351;
	setp.lt.s32 	%p108, %r602, %r583;
	@%p108 bra 	$L__BB4_350;
	st.global.u32 	[%rd17+11520], %r603;
	bra.uni 	$L__BB4_351;
$L__BB4_350:
	st.global.u32 	[%rd18+11520], %r603;
$L__BB4_351:
	add.s32 	%r604, %r438, 3200;
	ld.shared.u32 	%r605, [%r584+12800];
	setp.ge.s32 	%p109, %r604, %r260;
	@%p109 bra 	$L__BB4_355;
	setp.lt.s32 	%p110, %r604, %r583;
	@%p110 bra 	$L__BB4_354;
	st.global.u32 	[%rd17+12800], %r605;
	bra.uni 	$L__BB4_355;
$L__BB4_354:
	st.global.u32 	[%rd18+12800], %r605;
$L__BB4_355:
	add.s32 	%r606, %r438, 3520;
	ld.shared.u32 	%r607, [%r584+14080];
	setp.ge.s32 	%p111, %r606, %r260;
	@%p111 bra 	$L__BB4_359;
	setp.lt.s32 	%p112, %r606, %r583;
	@%p112 bra 	$L__BB4_358;
	st.global.u32 	[%rd17+14080], %r607;
	bra.uni 	$L__BB4_359;
$L__BB4_358:
	st.global.u32 	[%rd18+14080], %r607;
$L__BB4_359:
	add.s32 	%r608, %r438, 3840;
	ld.shared.u32 	%r609, [%r584+15360];
	setp.ge.s32 	%p113, %r608, %r260;
	@%p113 bra 	$L__BB4_363;
	setp.lt.s32 	%p114, %r608, %r583;
	@%p114 bra 	$L__BB4_362;
	st.global.u32 	[%rd17+15360], %r609;
	bra.uni 	$L__BB4_363;
$L__BB4_362:
	st.global.u32 	[%rd18+15360], %r609;
$L__BB4_363:
	add.s32 	%r610, %r438, 4160;
	ld.shared.u32 	%r611, [%r584+16640];
	setp.ge.s32 	%p115, %r610, %r260;
	@%p115 bra 	$L__BB4_367;
	setp.lt.s32 	%p116, %r610, %r583;
	@%p116 bra 	$L__BB4_366;
	st.global.u32 	[%rd17+16640], %r611;
	bra.uni 	$L__BB4_367;
$L__BB4_366:
	st.global.u32 	[%rd18+16640], %r611;
$L__BB4_367:
	add.s32 	%r612, %r438, 4480;
	ld.shared.u32 	%r613, [%r584+17920];
	setp.ge.s32 	%p117, %r612, %r260;
	@%p117 bra 	$L__BB4_371;
	setp.lt.s32 	%p118, %r612, %r583;
	@%p118 bra 	$L__BB4_370;
	st.global.u32 	[%rd17+17920], %r613;
	bra.uni 	$L__BB4_371;
$L__BB4_370:
	st.global.u32 	[%rd18+17920], %r613;
$L__BB4_371:
	add.s32 	%r614, %r438, 4800;
	ld.shared.u32 	%r615, [%r584+19200];
	setp.ge.s32 	%p119, %r614, %r260;
	@%p119 bra 	$L__BB4_375;
	setp.lt.s32 	%p120, %r614, %r583;
	@%p120 bra 	$L__BB4_374;
	st.global.u32 	[%rd17+19200], %r615;
	bra.uni 	$L__BB4_375;
$L__BB4_374:
	st.global.u32 	[%rd18+19200], %r615;
$L__BB4_375:
	or.b32  	%r616, %r438, 5120;
	ld.shared.u32 	%r617, [%r584+20480];
	setp.ge.s32 	%p121, %r616, %r260;
	@%p121 bra 	$L__BB4_379;
	setp.lt.s32 	%p122, %r616, %r583;
	@%p122 bra 	$L__BB4_378;
	st.global.u32 	[%rd17+20480], %r617;
	bra.uni 	$L__BB4_379;
$L__BB4_378:
	st.global.u32 	[%rd18+20480], %r617;
$L__BB4_379:
	add.s32 	%r618, %r438, 5440;
	ld.shared.u32 	%r619, [%r584+21760];
	setp.ge.s32 	%p123, %r618, %r260;
	@%p123 bra 	$L__BB4_383;
	setp.lt.s32 	%p124, %r618, %r583;
	@%p124 bra 	$L__BB4_382;
	st.global.u32 	[%rd17+21760], %r619;
	bra.uni 	$L__BB4_383;
$L__BB4_382:
	st.global.u32 	[%rd18+21760], %r619;
$L__BB4_383:
	add.s32 	%r620, %r438, 5760;
	ld.shared.u32 	%r621, [%r584+23040];
	setp.ge.s32 	%p125, %r620, %r260;
	@%p125 bra 	$L__BB4_387;
	setp.lt.s32 	%p126, %r620, %r583;
	@%p126 bra 	$L__BB4_386;
	st.global.u32 	[%rd17+23040], %r621;
	bra.uni 	$L__BB4_387;
$L__BB4_386:
	st.global.u32 	[%rd18+23040], %r621;
$L__BB4_387:
	mov.u32 	%r1324, %tid.x;
	setp.ne.s32 	%p262, %r1324, 0;
	@%p262 bra 	$L__BB4_389;
	ld.param.u64 	%rd443, [_ZN3cub18CUB_300001_SM_10006detail6select23DeviceSelectSweepKernelINS2_10policy_hubIiNS0_8NullTypeEiLb1ELNS0_10SelectImplE2EE10Policy1000EN6thrust24THRUST_300001_SM_1000_NS6detail15normal_iteratorINSA_10device_ptrIiEEEEPS5_NS2_27partition_distinct_output_tISF_SF_EEPiNS0_13ScanTileStateIiLb1EEE7is_evenS5_iNS2_19streaming_context_tIiLb0EEELS6_2EEEvT0_T1_T2_T3_T4_T5_T6_T7_iT8_NS1_7vsmem_tE_param_3];
	cvta.to.global.u64 	%rd232, %rd443;
	st.global.u32 	[%rd232], %r2027;
$L__BB4_389:
	ret;

}
	// .globl	_ZN3cub18CUB_300001_SM_10006detail6select23DeviceSelectSweepKernelINS2_10policy_hubIiNS0_8NullTypeElLb1ELNS0_10SelectImplE2EE10Policy1000EN6thrust24THRUST_300001_SM_1000_NS6detail15normal_iteratorINSA_10device_ptrIiEEEEPS5_NS2_27partition_distinct_output_tISF_SF_EEPlNS0_13ScanTileStateIiLb1EEE7is_evenS5_iNS2_19streaming_context_tIlLb1EEELS6_2EEEvT0_T1_T2_T3_T4_T5_T6_T7_iT8_NS1_7vsmem_tE
.visible .entry _ZN3cub18CUB_300001_SM_10006detail6select23DeviceSelectSweepKernelINS2_10policy_hubIiNS0_8NullTypeElLb1ELNS0_10SelectImplE2EE10Policy1000EN6thrust24THRUST_300001_SM_1000_NS6detail15normal_iteratorINSA_10device_ptrIiEEEEPS5_NS2_27partition_distinct_output_tISF_SF_EEPlNS0_13ScanTileStateIiLb1EEE7is_evenS5_iNS2_19streaming_context_tIlLb1EEELS6_2EEEvT0_T1_T2_T3_T4_T5_T6_T7_iT8_NS1_7vsmem_tE(
	.param .align 8 .b8 _ZN3cub18CUB_300001_SM_10006detail6select23DeviceSelectSweepKernelINS2_10policy_hubIiNS0_8NullTypeElLb1ELNS0_10SelectImplE2EE10Policy1000EN6thrust24THRUST_300001_SM_1000_NS6detail15normal_iteratorINSA_10device_ptrIiEEEEPS5_NS2_27partition_distinct_output_tISF_SF_EEPlNS0_13ScanTileStateIiLb1EEE7is_evenS5_iNS2_19streaming_context_tIlLb1EEELS6_2EEEvT0_T1_T2_T3_T4_T5_T6_T7_iT8_NS1_7vsmem_tE_param_0[8],
	.param .u64 .ptr .align 1 _ZN3cub18CUB_300001_SM_10006detail6select23DeviceSelectSweepKernelINS2_10policy_hubIiNS0_8NullTypeElLb1ELNS0_10SelectImplE2EE10Policy1000EN6thrust24THRUST_300001_SM_1000_NS6detail15normal_iteratorINSA_10device_ptrIiEEEEPS5_NS2_27partition_distinct_output_tISF_SF_EEPlNS0_13ScanTileStateIiLb1EEE7is_evenS5_iNS2_19streaming_context_tIlLb1EEELS6_2EEEvT0_T1_T2_T3_T4_T5_T6_T7_iT8_NS1_7vsmem_tE_param_1,
	.param .align 8 .b8 _ZN3cub18CUB_300001_SM_10006detail6select23DeviceSelectSweepKernelINS2_10policy_hubIiNS0_8NullTypeElLb1ELNS0_10SelectImplE2EE10Policy1000EN6thrust24THRUST_300001_SM_1000_NS6detail15normal_iteratorINSA_10device_ptrIiEEEEPS5_NS2_27partition_distinct_output_tISF_SF_EEPlNS0_13ScanTileStateIiLb1EEE7is_evenS5_iNS2_19streaming_context_tIlLb1EEELS6_2EEEvT0_T1_T2_T3_T4_T5_T6_T7_iT8_NS1_7vsmem_tE_param_2[16],
	.param .u64 .ptr .align 1 _ZN3cub18CUB_300001_SM_10006detail6select23DeviceSelectSweepKernelINS2_10policy_hubIiNS0_8NullTypeElLb1ELNS0_10SelectImplE2EE10Policy1000EN6thrust24THRUST_300001_SM_1000_NS6detail15normal_iteratorINSA_10device_ptrIiEEEEPS5_NS2_27partition_distinct_output_tISF_SF_EEPlNS0_13ScanTileStateIiLb1EEE7is_evenS5_iNS2_19streaming_context_tIlLb1EEELS6_2EEEvT0_T1_T2_T3_T4_T5_T6_T7_iT8_NS1_7vsmem_tE_param_3,
	.param .align 8 .b8 _ZN3cub18CUB_300001_SM_10006detail6select23DeviceSelectSweepKernelINS2_10policy_hubIiNS0_8NullTypeElLb1ELNS0_10SelectImplE2EE10Policy1000EN6thrust24THRUST_300001_SM_1000_NS6detail15normal_iteratorINSA_10device_ptrIiEEEEPS5_NS2_27partition_distinct_output_tISF_SF_EEPlNS0_13ScanTileStateIiLb1EEE7is_evenS5_iNS2_19streaming_context_tIlLb1EEELS6_2EEEvT0_T1_T2_T3_T4_T5_T6_T7_iT8_NS1_7vsmem_tE_param_4[8],
	.param .align 1 .b8 _ZN3cub18CUB_300001_SM_10006detail6select23DeviceSelectSweepKernelINS2_10policy_hubIiNS0_8NullTypeElLb1ELNS0_10SelectImplE2EE10Policy1000EN6thrust24THRUST_300001_SM_1000_NS6detail15normal_iteratorINSA_10device_ptrIiEEEEPS5_NS2_27partition_distinct_output_tISF_SF_EEPlNS0_13ScanTileStateIiLb1EEE7is_evenS5_iNS2_19streaming_context_tIlLb1EEELS6_2EEEvT0_T1_T2_T3_T4_T5_T6_T7_iT8_NS1_7vsmem_tE_param_5[1],
	.param .align 1 .b8 _ZN3cub18CUB_300001_SM_10006detail6select23DeviceSelectSweepKernelINS2_10policy_hubIiNS0_8NullTypeElLb1ELNS0_10SelectImplE2EE10Policy1000EN6thrust24THRUST_300001_SM_1000_NS6detail15normal_iteratorINSA_10device_ptrIiEEEEPS5_NS2_27partition_distinct_output_tISF_SF_EEPlNS0_13ScanTileStateIiLb1EEE7is_evenS5_iNS2_19streaming_context_tIlLb1EEELS6_2EEEvT0_T1_T2_T3_T4_T5_T6_T7_iT8_NS1_7vsmem_tE_param_6[1],
	.param .u32 _ZN3cub18CUB_300001_SM_10006detail6select23DeviceSelectSweepKernelINS2_10policy_hubIiNS0_8NullTypeElLb1ELNS0_10SelectImplE2EE10Policy1000EN6thrust24THRUST_300001_SM_1000_NS6detail15normal_iteratorINSA_10device_ptrIiEEEEPS5_NS2_27partition_distinct_output_tISF_SF_EEPlNS0_13ScanTileStateIiLb1EEE7is_evenS5_iNS2_19streaming_context_tIlLb1EEELS6_2EEEvT0_T1_T2_T3_T4_T5_T6_T7_iT8_NS1_7vsmem_tE_param_7,
	.param .u32 _ZN3cub18CUB_300001_SM_10006detail6select23DeviceSelectSweepKernelINS2_10policy_hubIiNS0_8NullTypeElLb1ELNS0_10SelectImplE2EE10Policy1000EN6thrust24THRUST_300001_SM_1000_NS6detail15normal_iteratorINSA_10device_ptrIiEEEEPS5_NS2_27partition_distinct_output_tISF_SF_EEPlNS0_13ScanTileStateIiLb1EEE7is_evenS5_iNS2_19streaming_context_tIlLb1EEELS6_2EEEvT0_T1_T2_T3_T4_T5_T6_T7_iT8_NS1_7vsmem_tE_param_8,
	.param .align 8 .b8 _ZN3cub18CUB_300001_SM_10006detail6select23DeviceSelectSweepKernelINS2_10policy_hubIiNS0_8NullTypeElLb1ELNS0_10SelectImplE2EE10Policy1000EN6thrust24THRUST_300001_SM_1000_NS6detail15normal_iteratorINSA_10device_ptrIiEEEEPS5_NS2_27partition_distinct_output_tISF_SF_EEPlNS0_13ScanTileStateIiLb1EEE7is_evenS5_iNS2_19streaming_context_tIlLb1EEELS6_2EEEvT0_T1_T2_T3_T4_T5_T6_T7_iT8_NS1_7vsmem_tE_param_9[40],
	.param .align 8 .b8 _ZN3cub18CUB_300001_SM_10006detail6select23DeviceSelectSweepKernelINS2_10policy_hubIiNS0_8NullTypeElLb1ELNS0_10SelectImplE2EE10Policy1000EN6thrust24THRUST_300001_SM_1000_NS6detail15normal_iteratorINSA_10device_ptrIiEEEEPS5_NS2_27partition_distinct_output_tISF_SF_EEPlNS0_13ScanTileStateIiLb1EEE7is_evenS5_iNS2_19streaming_context_tIlLb1EEELS6_2EEEvT0_T1_T2_T3_T4_T5_T6_T7_iT8_NS1_7vsmem_tE_param_10[8]
)
.maxntid 608
{
	.reg .pred 	%p<451>;
	.reg .b16 	%rs<16>;
	.reg .b32 	%r<2325>;
	.reg .b64 	%rd<751>;
	// demoted variable
	.shared .align 16 .b8 _ZZN3cub18CUB_300001_SM_10006detail6select23DeviceSelectSweepKernelINS2_10policy_hubIiNS0_8NullTypeElLb1ELNS0_10SelectImplE2EE10Policy1000EN6thrust24THRUST_300001_SM_1000_NS6detail15normal_iteratorINSA_10device_ptrIiEEEEPS5_NS2_27partition_distinct_output_tISF_SF_EEPlNS0_13ScanTileStateIiLb1EEE7is_evenS5_iNS2_19streaming_context_tIlLb1EEELS6_2EEEvT0_T1_T2_T3_T4_T5_T6_T7_iT8_NS1_7vsmem_tEE19static_temp_storage[43776];
	ld.param.u64 	%rd49, [_ZN3cub18CUB_300001_SM_10006detail6select23DeviceSelectSweepKernelINS2_10policy_hubIiNS0_8NullTypeElLb1ELNS0_10SelectImplE2EE10Policy1000EN6thrust24THRUST_300001_SM_1000_NS6detail15normal_iteratorINSA_10device_ptrIiEEEEPS5_NS2_27partition_distinct_output_tISF_SF_EEPlNS0_13ScanTileStateIiLb1EEE7is_evenS5_iNS2_19streaming_context_tIlLb1EEELS6_2EEEvT0_T1_T2_T3_T4_T5_T6_T7_iT8_NS1_7vsmem_tE_param_2+8];
	ld.param.u64 	%rd48, [_ZN3cub18CUB_300001_SM_10006detail6select23DeviceSelectSweepKernelINS2_10policy_hubIiNS0_8NullTypeElLb1ELNS0_10SelectImplE2EE10Policy1000EN6thrust24THRUST_300001_SM_1000_NS6detail15normal_iteratorINSA_10device_ptrIiEEEEPS5_NS2_27partition_distinct_output_tISF_SF_EEPlNS0_13ScanTileStateIiLb1EEE7is_evenS5_iNS2_19streaming_context_tIlLb1EEELS6_2EEEvT0_T1_T2_T3_T4_T5_T6_T7_iT8_NS1_7vsmem_tE_param_2];
	ld.param.u64 	%rd2, [_ZN3cub18CUB_300001_SM_10006detail6select23DeviceSelectSweepKernelINS2_10policy_hubIiNS0_8NullTypeElLb1ELNS0_10SelectImplE2EE10Policy1000EN6thrust24THRUST_300001_SM_1000_NS6detail15normal_iteratorINSA_10device_ptrIiEEEEPS5_NS2_27partition_distinct_output_tISF_SF_EEPlNS0_13ScanTileStateIiLb1EEE7is_evenS5_iNS2_19streaming_context_tIlLb1EEELS6_2EEEvT0_T1_T2_T3_T4_T5_T6_T7_iT8_NS1_7vsmem_tE_param_4];
	ld.param.u64 	%rd52, [_ZN3cub18CUB_300001_SM_10006detail6select23DeviceSelectSweepKernelINS2_10policy_hubIiNS0_8NullTypeElLb1ELNS0_10SelectImplE2EE10Policy1000EN6thrust24THRUST_300001_SM_1000_NS6detail15normal_iteratorINSA_10device_ptrIiEEEEPS5_NS2_27partition_distinct_output_tISF_SF_EEPlNS0_13ScanTileStateIiLb1EEE7is_evenS5_iNS2_19streaming_context_tIlLb1EEELS6_2EEEvT0_T1_T2_T3_T4_T5_T6_T7_iT8_NS1_7vsmem_tE_param_0];
	ld.param.u32 	%r435, [_ZN3cub18CUB_300001_SM_10006detail6select23DeviceSelectSweepKernelINS2_10policy_hubIiNS0_8NullTypeElLb1ELNS0_10SelectImplE2EE10Policy1000EN6thrust24THRUST_300001_SM_1000_NS6detail15normal_iteratorINSA_10device_ptrIiEEEEPS5_NS2_27partition_distinct_output_tISF_SF_EEPlNS0_13ScanTileStateIiLb1EEE7is_evenS5_iNS2_19streaming_context_tIlLb1EEELS6_2EEEvT0_T1_T2_T3_T4_T5_T6_T7_iT8_NS1_7vsmem_tE_param_8];
	mov.b64 	%rd51, _ZN3cub18CUB_300001_SM_10006detail6select23DeviceSelectSweepKernelINS2_10policy_hubIiNS0_8NullTypeElLb1ELNS0_10SelectImplE2EE10Policy1000EN6thrust24THRUST_300001_SM_1000_NS6detail15normal_iteratorINSA_10device_ptrIiEEEEPS5_NS2_27partition_distinct_output_tISF_SF_EEPlNS0_13ScanTileStateIiLb1EEE7is_evenS5_iNS2_19streaming_context_tIlLb1EEELS6_2EEEvT0_T1_T2_T3_T4_T5_T6_T7_iT8_NS1_7vsmem_tE_param_9;
	mov.u64 	%rd1, %rd51;
	cvta.to.global.u64 	%rd3, %rd52;
	mov.u32 	%r436, %ctaid.x;
	mov.u32 	%r437, %nctaid.y;
	mov.u32 	%r438, %ctaid.y;
	mad.lo.s32 	%r1, %r436, %r437, %r438;
	mul.lo.s32 	%r2, %r1, 10944;
	add.s32 	%r439, %r435, -1;
	setp.ge.s32 	%p1, %r1, %r439;
	@%p1 bra 	$L__BB5_142;
	setp.ne.s32 	%p303, %r1, 0;
	@%p303 bra 	$L__BB5_64;
	mov.u64 	%rd4, %rd51;
	ld.param.u8 	%rs13, [%rd4];
	setp.eq.s16 	%p391, %rs13, 0;
	ld.param.u64 	%rd511, [%rd4+16];
	selp.b64 	%rd512, %rd511, 0, %p391;
	mov.u32 	%r1936, %ctaid.x;
	mov.u32 	%r1937, %nctaid.y;
	mov.u32 	%r1938, %ctaid.y;
	mad.lo.s32 	%r1939, %r1936, %r1937, %r1938;
	mul.lo.s32 	%r1940, %r1939, 10944;
	cvt.u64.u32 	%rd513, %r1940;
	add.s64 	%rd514, %rd512, %rd513;
	mov.u32 	%r3, %tid.x;
	and.b32  	%r1941, %r3, 31;
	and.b32  	%r1942, %r3, 992;
	mul.lo.s32 	%r1943, %r1942, 18;
	or.b32  	%r1944, %r1943, %r1941;
	cvt.u64.u32 	%rd515, %r1944;
	add.s64 	%rd516, %rd514, %rd515;
	shl.b64 	%rd517, %rd516, 2;
	add.s64 	%rd518, %rd3, %rd517;
	ld.global.u32 	%r1945, [%rd518];
	ld.global.u32 	%r1946, [%rd518+128];
	ld.global.u32 	%r1947, [%rd518+256];
	ld.global.u32 	%r1948, [%rd518+384];
	ld.global.u32 	%r1949, [%rd518+512];
	ld.global.u32 	%r1950, [%rd518+640];
	ld.global.u32 	%r1951, [%rd518+768];
	ld.global.u32 	%r1952, [%rd518+896];
	ld.global.u32 	%r1953, [%rd518+1024];
	ld.global.u32 	%r1954, [%rd518+1152];
	ld.global.u32 	%r1955, [%rd518+1280];
	ld.global.u32 	%r1956, [%rd518+1408];
	ld.global.u32 	%r1957, [%rd518+1536];
	ld.global.u32 	%r1958, [%rd518+1664];
	ld.global.u32 	%r1959, [%rd518+1792];
	ld.global.u32 	%r1960, [%rd518+1920];
	ld.global.u32 	%r1961, [%rd518+2048];
	ld.global.u32 	%r1962, [%rd518+2176];
	// begin inline asm
	mov.u32 %r1905, %laneid;
	// end inline asm
	shr.u32 	%r5, %r3, 5;
	mad.lo.s32 	%r1963, %r5, 576, %r1905;
	shl.b32 	%r1964, %r1963, 2;
	mov.u32 	%r1965, _ZZN3cub18CUB_300001_SM_10006detail6select23DeviceSelectSweepKernelINS2_10policy_hubIiNS0_8NullTypeElLb1ELNS0_10SelectImplE2EE10Policy1000EN6thrust24THRUST_300001_SM_1000_NS6detail15normal_iteratorINSA_10device_ptrIiEEEEPS5_NS2_27partition_distinct_output_tISF_SF_EEPlNS0_13ScanTileStateIiLb1EEE7is_evenS5_iNS2_19streaming_context_tIlLb1EEELS6_2EEEvT0_T1_T2_T3_T4_T5_T6_T7_iT8_NS1_7vsmem_tEE19static_temp_storage;
	add.s32 	%r1966, %r1965, %r1964;
	st.shared.u32 	[%r1966], %r1945;
	st.shared.u32 	[%r1966+128], %r1946;
	st.shared.u32 	[%r1966+256], %r1947;
	st.shared.u32 	[%r1966+384], %r1948;
	st.shared.u32 	[%r1966+512], %r1949;
	st.shared.u32 	[%r1966+640], %r1950;
	st.shared.u32 	[%r1966+768], %r1951;
	st.shared.u32 	[%r1966+896], %r1952;
	st.shared.u32 	[%r1966+1024], %r1953;
	st.shared.u32 	[%r1966+1152], %r1954;
	st.shared.u32 	[%r1966+1280], %r1955;
	st.shared.u32 	[%r1966+1408], %r1956;
	st.shared.u32 	[%r1966+1536], %r1957;
	st.shared.u32 	[%r1966+1664], %r1958;
	st.shared.u32 	[%r1966+1792], %r1959;
	st.shared.u32 	[%r1966+1920], %r1960;
	st.shared.u32 	[%r1966+2048], %r1961;
	st.shared.u32 	[%r1966+2176], %r1962;
	bar.warp.sync 	-1;
	mad.lo.s32 	%r1967, %r1905, 68, %r1966;
	ld.shared.v2.u32 	{%r6, %r7}, [%r1967];
	not.b32 	%r1968, %r6;
	not.b32 	%r1969, %r7;
	ld.shared.v2.u32 	{%r8, %r9}, [%r1967+8];
	not.b32 	%r1970, %r9;
	ld.shared.v2.u32 	{%r10, %r11}, [%r1967+16];
	not.b32 	%r1971, %r10;
	not.b32 	%r1972, %r11;
	ld.shared.v2.u32 	{%r12, %r13}, [%r1967+24];
	not.b32 	%r1973, %r12;
	not.b32 	%r1974, %r13;
	ld.shared.v2.u32 	{%r14, %r15}, [%r1967+32];
	not.b32 	%r1975, %r14;
	not.b32 	%r1976, %r15;
	ld.shared.v2.u32 	{%r16, %r17}, [%r1967+40];
	not.b32 	%r1977, %r16;
	not.b32 	%r1978, %r17;
	ld.shared.v2.u32 	{%r18, %r19}, [%r1967+48];
	not.b32 	%r1979, %r18;
	not.b32 	%r1980, %r19;
	ld.shared.v2.u32 	{%r20, %r21}, [%r1967+56];
	not.b32 	%r1981, %r21;
	ld.shared.v2.u32 	{%r22, %r23}, [%r1967+64];
	not.b32 	%r1982, %r22;
	not.b32 	%r1983, %r23;
	and.b32  	%r1984, %r1968, 1;
	and.b32  	%r24, %r1969, 1;
	and.b32  	%r25, %r8, 1;
	xor.b32  	%r1985, %r25, 1;
	and.b32  	%r1986, %r1970, 1;
	and.b32  	%r1987, %r1971, 1;
	and.b32  	%r1988, %r1972, 1;
	and.b32  	%r1989, %r1973, 1;
	and.b32  	%r1990, %r1974, 1;
	and.b32  	%r1991, %r1975, 1;
	and.b32  	%r1992, %r1976, 1;
	and.b32  	%r1993, %r1977, 1;
	and.b32  	%r1994, %r1978, 1;
	and.b32  	%r1995, %r1979, 1;
	and.b32  	%r26, %r1980, 1;
	and.b32  	%r27, %r20, 1;
	xor.b32  	%r1996, %r27, 1;
	and.b32  	%r1997, %r1981, 1;
	and.b32  	%r1998, %r1982, 1;
	and.b32  	%r1999, %r1983, 1;
	bar.sync 	0;
	add.s32 	%r2000, %r24, %r1984;
	add.s32 	%r2001, %r1985, %r2000;
	add.s32 	%r2002, %r1986, %r2001;
	add.s32 	%r2003, %r1987, %r2002;
	add.s32 	%r2004, %r1988, %r2003;
	add.s32 	%r2005, %r1989, %r2004;
	add.s32 	%r2006, %r1990, %r2005;
	add.s32 	%r2007, %r1991, %r2006;
	add.s32 	%r2008, %r1992, %r2007;
	add.s32 	%r2009, %r1993, %r2008;
	add.s32 	%r2010, %r1994, %r2009;
	add.s32 	%r2011, %r1995, %r2010;
	add.s32 	%r2012, %r26, %r2011;
	add.s32 	%r28, %r1996, %r2012;
	add.s32 	%r2013, %r1997, %r28;
	add.s32 	%r2014, %r1998, %r2013;
	add.s32 	%r1910, %r1999, %r2014;
	mov.b32 	%r1908, 1;
	mov.b32 	%r1933, 0;
	mov.b32 	%r1935, -1;
	// begin inline asm
	{  .reg .s32 r0;  .reg .pred p;  shfl.sync.up.b32 r0|p, %r1910, %r1908, %r1933, %r1935;  @p add.s32 r0, r0, %r1910;  mov.s32 %r1906, r0;}
	// end inline asm
	mov.b32 	%r1914, 2;
	// begin inline asm
	{  .reg .s32 r0;  .reg .pred p;  shfl.sync.up.b32 r0|p, %r1906, %r1914, %r1933, %r1935;  @p add.s32 r0, r0, %r1906;  mov.s32 %r1912, r0;}
	// end inline asm
	mov.b32 	%r1920, 4;
	// begin inline asm
	{  .reg .s32 r0;  .reg .pred p;  shfl.sync.up.b32 r0|p, %r1912, %r1920, %r1933, %r1935;  @p add.s32 r0, r0, %r1912;  mov.s32 %r1918, r0;}
	// end inline asm
	mov.b32 	%r1926, 8;
	// begin inline asm
	{  .reg .s32 r0;  .reg .pred p;  shfl.sync.up.b32 r0|p, %r1918, %r1926, %r1933, %r1935;  @p add.s32 r0, r0, %r1918;  mov.s32 %r1924, r0;}
	// end inline asm
	mov.b32 	%r1932, 16;
	// begin inline asm
	{  .reg .s32 r0;  .reg .pred p;  shfl.sync.up.b32 r0|p, %r1924, %r1932, %r1933, %r1935;  @p add.s32 r0, r0, %r1924;  mov.s32 %r1930, r0;}
	// end inline asm
	setp.ne.s32 	%p392, %r1905, 31;
	@%p392 bra 	$L__BB5_4;
	shl.b32 	%r2015, %r5, 2;
	add.s32 	%r2017, %r1965, %r2015;
	st.shared.u32 	[%r2017], %r1930;
$L__BB5_4:
	bar.sync 	0;
	ld.shared.v4.u32 	{%r2018, %r2019, %r2020, %r2021}, [_ZZN3cub18CUB_300001_SM_10006detail6select23DeviceSelectSweepKernelINS2_10policy_hubIiNS0_8NullTypeElLb1ELNS0_10SelectImplE2EE10Policy1000EN6thrust24THRUST_300001_SM_1000_NS6detail15normal_iteratorINSA_10device_ptrIiEEEEPS5_NS2_27partition_distinct_output_tISF_SF_EEPlNS0_13ScanTileStateIiLb1EEE7is_evenS5_iNS2_19streaming_context_tIlLb1EEELS6_2EEEvT0_T1_T2_T3_T4_T5_T6_T7_iT8_NS1_7vsmem_tEE19static_temp_storage];
	add.s32 	%r2022, %r2019, %r2018;
	setp.eq.s32 	%p393, %r5, 2;
	selp.b32 	%r2023, %r2022, %r2018, %p393;
	add.s32 	%r2024, %r2022, %r2020;
	setp.eq.s32 	%p394, %r5, 3;
	selp.b32 	%r2025, %r2024, %r2023, %p394;
	add.s32 	%r2026, %r2024, %r2021;
	setp.eq.s32 	%p395, %r5, 4;
	selp.b32 	%r2027, %r2026, %r2025, %p395;
	ld.shared.v4.u32 	{%r2028, %r2029, %r2030, %r2031}, [_ZZN3cub18CUB_300001_SM_10006detail6select23DeviceSelectSweepKernelINS2_10policy_hubIiNS0_8NullTypeElLb1ELNS0_10SelectImplE2EE10Policy1000EN6thrust24THRUST_300001_SM_1000_NS6detail15normal_iteratorINSA_10device_ptrIiEEEEPS5_NS2_27partition_distinct_output_tISF_SF_EEPlNS0_13ScanTileStateIiLb1EEE7is_evenS5_iNS2_19streaming_context_tIlLb1EEELS6_2EEEvT0_T1_T2_T3_T4_T5_T6_T7_iT8_NS1_7vsmem_tEE19static_temp_storage+16];
	add.s32 	%r2032, %r2026, %r2028;
	setp.eq.s32 	%p396, %r5, 5;
	selp.b32 	%r2033, %r2032, %r2027, %p396;
	add.s32 	%r2034, %r2032, %r2029;
	setp.eq.s32 	%p397, %r5, 6;
	selp.b32 	%r2035, %r2034, %r2033, %p397;
	add.s32 	%r2036, %r2034, %r2030;
	setp.eq.s32 	%p398, %r5, 7;
	selp.b32 	%r2037, %r2036, %r2035, %p398;
	add.s32 	%r2038, %r2036, %r2031;
	setp.eq.s32 	%p399, %r5, 8;
	selp.b32 	%r2039, %r2038, %r2037, %p399;
	ld.shared.v4.u32 	{%r2040, %r2041, %r2042, %r2043}, [_ZZN3cub18CUB_300001_SM_10006detail6select23DeviceSelectSweepKernelINS2_10policy_hubIiNS0_8NullTypeElLb1ELNS0_10SelectImplE2EE10Policy1000EN6thrust24THRUST_300001_SM_1000_NS6detail15normal_iteratorINSA_10device_ptrIiEEEEPS5_NS2_27partition_distinct_output_tISF_SF_EEPlNS0_13ScanTileStateIiLb1EEE7is_evenS5_iNS2_19streaming_context_tIlLb1EEELS6_2EEEvT0_T1_T2_T3_T4_T5_T6_T7_iT8_NS1_7vsmem_tEE19static_temp_storage+32];
	add.s32 	%r2044, %r2038, %r2040;
	setp.eq.s32 	%p400, %r5, 9;
	selp.b32 	%r2045, %r2044, %r2039, %p400;
	add.s32 	%r2046, %r2044, %r2041;
	setp.eq.s32 	%p401, %r5, 10;
	selp.b32 	%r2047, %r2046, %r2045, %p401;
	add.s32 	%r2048, %r2046, %r2042;
	setp.eq.s32 	%p402, %r5, 11;
	selp.b32 	%r2049, %r2048, %r2047, %p402;
	add.s32 	%r2050, %r2048, %r2043;
	setp.eq.s32 	%p403, %r5, 12;
	selp.b32 	%r2051, %r2050, %r2049, %p403;
	ld.shared.v4.u32 	{%r2052, %r2053, %r2054, %r2055}, [_ZZN3cub18CUB_300001_SM_10006detail6select23DeviceSelectSweepKernelINS2_10policy_hubIiNS0_8NullTypeElLb1ELNS0_10SelectImplE2EE10Policy1000EN6thrust24THRUST_300001_SM_1000_NS6detail15normal_iteratorINSA_10device_ptrIiEEEEPS5_NS2_27partition_distinct_output_tISF_SF_EEPlNS0_13ScanTileStateIiLb1EEE7is_evenS5_iNS2_19streaming_context_tIlLb1EEELS6_2EEEvT0_T1_T2_T3_T4_T5_T6_T7_iT8_NS1_7vsmem_tEE19static_temp_storage+48];
	add.s32 	%r2056, %r2050, %r2052;
	setp.eq.s32 	%p404, %r5, 13;
	selp.b32 	%r2057, %r2056, %r2051, %p404;
	add.s32 	%r2058, %r2056, %r2053;
	setp.eq.s32 	%p405, %r5, 14;
	selp.b32 	%r2059, %r2058, %r2057, %p405;
	add.s32 	%r2060, %r2058, %r2054;
	setp.eq.s32 	%p406, %r5, 15;
	selp.b32 	%r2061, %r2060, %r2059, %p406;
	add.s32 	%r2062, %r2060, %r2055;
	setp.eq.s32 	%p407, %r5, 16;
	selp.b32 	%r2063, %r2062, %r2061, %p407;
	.pragma "used_bytes_mask 4095";
	ld.shared.v4.u32 	{%r2064, %r2065, %r2066, %r2067}, [_ZZN3cub18CUB_300001_SM_10006detail6select23DeviceSelectSweepKernelINS2_10policy_hubIiNS0_8NullTypeElLb1ELNS0_10SelectImplE2EE10Policy1000EN6thrust24THRUST_300001_SM_1000_NS6detail15normal_iteratorINSA_10device_ptrIiEEEEPS5_NS2_27partition_distinct_output_tISF_SF_EEPlNS0_13ScanTileStateIiLb1EEE7is_evenS5_iNS2_19streaming_context_tIlLb1EEELS6_2EEEvT0_T1_T2_T3_T4_T5_T6_T7_iT8_NS1_7vsmem_tEE19static_temp_storage+64];
	add.s32 	%r2068, %r2062, %r2064;
	setp.eq.s32 	%p408, %r5, 17;
	selp.b32 	%r2069, %r2068, %r2063, %p408;
	add.s32 	%r2070, %r2068, %r2065;
	setp.eq.s32 	%p409, %r5, 18;
	selp.b32 	%r2071, %r2070, %r2069, %p409;
	add.s32 	%r31, %r2070, %r2066;
	setp.lt.u32 	%p410, %r3, 32;
	selp.b32 	%r2072, 0, %r2071, %p410;
	setp.eq.s32 	%p411, %r1905, 0;
	sub.s32 	%r2073, %r1930, %r1910;
	selp.b32 	%r2074, 0, %r2073, %p411;
	add.s32 	%r32, %r2072, %r2074;
	setp.ne.s32 	%p412, %r3, 0;
	@%p412 bra 	$L__BB5_6;
	add.s64 	%rd519, %rd2, 256;
	mov.b32 	%r2075, 101;
	// begin inline asm
	st.relaxed.gpu.v2.u32 [%rd519], {%r2075, %r31};
	// end inline asm
$L__BB5_6:
	bar.sync 	0;
	sub.s32 	%r33, 10944, %r31;
	mul.lo.s32 	%r2077, %r3, 18;
	sub.s32 	%r2078, %r2077, %r32;
	and.b32  	%r2079, %r6, 1;
	setp.eq.s32 	%p413, %r2079, 0;
	add.s32 	%r2080, %r32, %r33;
	selp.b32 	%r2081, %r2080, %r2078, %p413;
	shl.b32 	%r2082, %r2081, 2;
	add.s32 	%r2084, %r1965, %r2082;
	st.shared.u32 	[%r2084], %r6;
	xor.b32  	%r2085, %r2079, 1;
	add.s32 	%r2086, %r32, %r2085;
	sub.s32 	%r2087, %r2077, %r2086;
	add.s32 	%r2088, %r2087, 1;
	and.b32  	%r2089, %r7, 1;
	setp.eq.b32 	%p414, %r2089, 1;
	add.s32 	%r2090, %r2080, %r2085;
	selp.b32 	%r2091, %r2088, %r2090, %p414;
	shl.b32 	%r2092, %r2091, 2;
	add.s32 	%r2093, %r1965, %r2092;
	st.shared.u32 	[%r2093], %r7;
	add.s32 	%r2094, %r24, %r2085;
	add.s32 	%r2095, %r2094, %r32;
	sub.s32 	%r2096, %r2077, %r2095;
	add.s32 	%r2097, %r2096, 2;
	setp.eq.s32 	%p415, %r25, 0;
	add.s32 	%r2098, %r2090, %r24;
	selp.b32 	%r2099, %r2098, %r2097, %p415;
	shl.b32 	%r2100, %r2099, 2;
	add.s32 	%r2101, %r1965, %r2100;
	st.shared.u32 	[%r2101], %r8;
	add.s32 	%r2103, %r2095, %r1985;
	sub.s32 	%r2104, %r2077, %r2103;
	add.s32 	%r2105, %r2104, 3;
	and.b32  	%r2106, %r9, 1;
	setp.eq.s32 	%p416, %r2106, 0;
	add.s32 	%r2107, %r2098, %r1985;
	selp.b32 	%r2108, %r2107, %r2105, %p416;
	shl.b32 	%r2109, %r2108, 2;
	add.s32 	%r2110, %r1965, %r2109;
	st.shared.u32 	[%r2110], %r9;
	xor.b32  	%r2111, %r2106, 1;
	add.s32 	%r2112, %r2103, %r2111;
	sub.s32 	%r2113, %r2077, %r2112;
	add.s32 	%r2114, %r2113, 4;
	and.b32  	%r2115, %r10, 1;
	setp.eq.s32 	%p417, %r2115, 0;
	add.s32 	%r2116, %r2107, %r2111;
	selp.b32 	%r2117, %r2116, %r2114, %p417;
	shl.b32 	%r2118, %r2117, 2;
	add.s32 	%r2119, %r1965, %r2118;
	st.shared.u32 	[%r2119], %r10;
	xor.b32  	%r2120, %r2115, 1;
	add.s32 	%r2121, %r2112, %r2120;
	sub.s32 	%r2122, %r2077, %r2121;
	add.s32 	%r2123, %r2122, 5;
	and.b32  	%r2124, %r11, 1;
	setp.eq.s32 	%p418, %r2124, 0;
	add.s32 	%r2125, %r2116, %r2120;
	selp.b32 	%r2126, %r2125, %r2123, %p418;
	shl.b32 	%r2127, %r2126, 2;
	add.s32 	%r2128, %r1965, %r2127;
	st.shared.u32 	[%r2128], %r11;
	xor.b32  	%r2129, %r2124, 1;
	add.s32 	%r2130, %r2121, %r2129;
	sub.s32 	%r2131, %r2077, %r2130;
	add.s32 	%r2132, %r2131, 6;
	and.b32  	%r2133, %r12, 1;
	setp.eq.s32 	%p419, %r2133, 0;
	add.s32 	%r2134, %r2125, %r2129;
	selp.b32 	%r2135, %r2134, %r2132, %p419;
	shl.b32 	%r2136, %r2135, 2;
	add.s32 	%r2137, %r1965, %r2136;
	st.shared.u32 	[%r2137], %r12;
	xor.b32  	%r2138, %r2133, 1;
	add.s32 	%r2139, %r2130, %r2138;
	sub.s32 	%r2140, %r2077, %r2139;
	add.s32 	%r2141, %r2140, 7;
	and.b32  	%r2142, %r13, 1;
	setp.eq.s32 	%p420, %r2142, 0;
	add.s32 	%r2143, %r2134, %r2138;
	selp.b32 	%r2144, %r2143, %r2141, %p420;
	shl.b32 	%r2145, %r2144, 2;
	add.s32 	%r2146, %r1965, %r2145;
	st.shared.u32 	[%r2146], %r13;
	xor.b32  	%r2147, %r2142, 1;
	add.s32 	%r2148, %r2139, %r2147;
	sub.s32 	%r2149, %r2077, %r2148;
	add.s32 	%r2150, %r2149, 8;
	and.b32  	%r2151, %r14, 1;
	setp.eq.s32 	%p421, %r2151, 0;
	add.s32 	%r2152, %r2143, %r2147;
	selp.b32 	%r2153, %r2152, %r2150, %p421;
	shl.b32 	%r2154, %r2153, 2;
	add.s32 	%r2155, %r1965, %r2154;
	st.shared.u32 	[%r2155], %r14;
	xor.b32  	%r2156, %r2151, 1;
	add.s32 	%r2157, %r2148, %r2156;
	sub.s32 	%r2158, %r2077, %r2157;
	add.s32 	%r2159, %r2158, 9;
	and.b32  	%r2160, %r15, 1;
	setp.eq.s32 	%p422, %r2160, 0;
	add.s32 	%r2161, %r2152, %r2156;
	selp.b32 	%r2162, %r2161, %r2159, %p422;
	shl.b32 	%r2163, %r2162, 2;
	add.s32 	%r2164, %r1965, %r2163;
	st.shared.u32 	[%r2164], %r15;
	xor.b32  	%r2165, %r2160, 1;
	add.s32 	%r2166, %r2157, %r2165;
	sub.s32 	%r2167, %r2077, %r2166;
	add.s32 	%r2168, %r2167, 10;
	and.b32  	%r2169, %r16, 1;
	setp.eq.s32 	%p423, %r2169, 0;
	add.s32 	%r2170, %r2161, %r2165;
	selp.b32 	%r2171, %r2170, %r2168, %p423;
	shl.b32 	%r2172, %r2171, 2;
	add.s32 	%r2173, %r1965, %r2172;
	st.shared.u32 	[%r2173], %r16;
	xor.b32  	%r2174, %r2169, 1;
	add.s32 	%r2175, %r2166, %r2174;
	sub.s32 	%r2176, %r2077, %r2175;
	add.s32 	%r2177, %r2176, 11;
	and.b32  	%r2178, %r17, 1;
	setp.eq.s32 	%p424, %r2178, 0;
	add.s32 	%r2179, %r2170, %r2174;
	selp.b32 	%r2180, %r2179, %r2177, %p424;
	shl.b32 	%r2181, %r2180, 2;
	add.s32 	%r2182, %r1965, %r2181;
	st.shared.u32 	[%r2182], %r17;
	xor.b32  	%r2183, %r2178, 1;
	add.s32 	%r2184, %r2175, %r2183;
	sub.s32 	%r2185, %r2077, %r2184;
	add.s32 	%r2186, %r2185, 12;
	and.b32  	%r2187, %r18, 1;
	setp.eq.s32 	%p425, %r2187, 0;
	add.s32 	%r2188, %r2179, %r2183;
	selp.b32 	%r2189, %r2188, %r2186, %p425;
	shl.b32 	%r2190, %r2189, 2;
	add.s32 	%r2191, %r1965, %r2190;
	st.shared.u32 	[%r2191], %r18;
	xor.b32  	%r2192, %r2187, 1;
	add.s32 	%r2193, %r2184, %r2192;
	sub.s32 	%r2194, %r2077, %r2193;
	add.s32 	%r2195, %r2194, 13;
	and.b32  	%r2196, %r19, 1;
	setp.eq.b32 	%p426, %r2196, 1;
	add.s32 	%r2197, %r2188, %r2192;
	selp.b32 	%r2198, %r2195, %r2197, %p426;
	shl.b32 	%r2199, %r2198, 2;
	add.s32 	%r2200, %r1965, %r2199;
	st.shared.u32 	[%r2200], %r19;
	add.s32 	%r2201, %r2193, %r26;
	sub.s32 	%r2202, %r2077, %r2201;
	add.s32 	%r2203, %r2202, 14;
	setp.eq.s32 	%p427, %r27, 0;
	add.s32 	%r2204, %r2197, %r26;
	selp.b32 	%r2205, %r2204, %r2203, %p427;
	shl.b32 	%r2206, %r2205, 2;
	add.s32 	%r2207, %r1965, %r2206;
	st.shared.u32 	[%r2207], %r20;
	add.s32 	%r2208, %r28, %r32;
	sub.s32 	%r2209, %r2077, %r2208;
	add.s32 	%r2210, %r2209, 15;
	and.b32  	%r2211, %r21, 1;
	setp.eq.s32 	%p428, %r2211, 0;
	add.s32 	%r2213, %r2204, %r1996;
	selp.b32 	%r2214, %r2213, %r2210, %p428;
	shl.b32 	%r2215, %r2214, 2;
	add.s32 	%r2216, %r1965, %r2215;
	st.shared.u32 	[%r2216], %r21;
	xor.b32  	%r2217, %r2211, 1;
	add.s32 	%r2218, %r2208, %r2217;
	sub.s32 	%r2219, %r2077, %r2218;
	add.s32 	%r2220, %r2219, 16;
	and.b32  	%r2221, %r22, 1;
	setp.eq.s32 	%p429, %r2221, 0;
	add.s32 	%r2222, %r2213, %r2217;
	selp.b32 	%r2223, %r2222, %r2220, %p429;
	shl.b32 	%r2224, %r2223, 2;
	add.s32 	%r2225, %r1965, %r2224;
	st.shared.u32 	[%r2225], %r22;
	xor.b32  	%r2226, %r2221, 1;
	add.s32 	%r2227, %r2218, %r2226;
	sub.s32 	%r2228, %r2077, %r2227;
	add.s32 	%r2229, %r2228, 17;
	and.b32  	%r2230, %r23, 1;
	setp.eq.b32 	%p430, %r2230, 1;
	add.s32 	%r2231, %r2222, %r2226;
	selp.b32 	%r2232, %r2229, %r2231, %p430;
	shl.b32 	%r2233, %r2232, 2;
	add.s32 	%r2234, %r1965, %r2233;
	st.shared.u32 	[%r2234], %r23;
	bar.sync 	0;
	setp.ne.s16 	%p431, %rs13, 0;
	mov.b64 	%rd741, 0;
	@%p431 bra 	$L__BB5_8;
	ld.param.u64 	%rd521, [%rd4+24];
	cvta.to.global.u64 	%rd522, %rd521;
	ld.global.u64 	%rd741, [%rd522];
$L__BB5_8:
	setp.ne.s16 	%p432, %rs13, 0;
	mov.b64 	%rd742, 0;
	@%p432 bra 	$L__BB5_10;
	ld.param.u64 	%rd524, [%rd4+16];
	ld.param.u64 	%rd525, [%rd4+24];
	cvta.to.global.u64 	%rd526, %rd525;
	ld.global.u64 	%rd527, [%rd526];
	sub.s64 	%rd742, %rd524, %rd527;
$L__BB5_10:
	cvta.to.global.u64 	%rd9, %rd48;
	cvta.to.global.u64 	%rd10, %rd49;
	setp.lt.s32 	%p433, %r3, %r33;
	selp.b32 	%r2235, 0, %r33, %p433;
	sub.s32 	%r34, %r3, %r2235;
	shl.b32 	%r2236, %r3, 2;
	add.s32 	%r35, %r1965, %r2236;
	ld.shared.u32 	%r36, [%r35];
	@%p433 bra 	$L__BB5_12;
	cvt.s64.s32 	%rd528, %r34;
	add.s64 	%rd529, %rd741, %rd528;
	shl.b64 	%rd530, %rd529, 2;
	add.s64 	%rd531, %rd9, %rd530;
	st.global.u32 	[%rd531], %r36;
	bra.uni 	$L__BB5_13;
$L__BB5_12:
	cvt.s64.s32 	%rd532, %r34;
	add.s64 	%rd533, %rd742, %rd532;
	shl.b64 	%rd534, %rd533, 2;
	add.s64 	%rd535, %rd10, %rd534;
	st.global.u32 	[%rd535], %r36;
$L__BB5_13:
	add.s32 	%r2238, %r3, 608;
	setp.lt.s32 	%p434, %r2238, %r33;
	selp.b32 	%r37, 0, %r33, %p434;
	ld.shared.u32 	%r38, [%r35+2432];
	@%p434 bra 	$L__BB5_15;
	cvt.s64.s32 	%rd536, %r37;
	cvt.u64.u32 	%rd537, %r3;
	sub.s64 	%rd538, %rd537, %rd536;
	add.s64 	%rd539, %rd741, %rd538;
	shl.b64 	%rd540, %rd539, 2;
	add.s64 	%rd541, %rd9, %rd540;
	st.global.u32 	[%rd541+2432], %r38;
	bra.uni 	$L__BB5_16;
$L__BB5_15:
	cvt.s64.s32 	%rd542, %r37;
	cvt.u64.u32 	%rd543, %r3;
	sub.s64 	%rd544, %rd543, %rd542;
	add.s64 	%rd545, %rd742, %rd544;
	shl.b64 	%rd546, %rd545, 2;
	add.s64 	%rd547, %rd10, %rd546;
	st.global.u32 	[%rd547+2432], %r38;
$L__BB5_16:
	add.s32 	%r2239, %r3, 1216;
	setp.lt.s32 	%p435, %r2239, %r33;
	selp.b32 	%r39, 0, %r33, %p435;
	ld.shared.u32 	%r40, [%r35+4864];
	@%p435 bra 	$L__BB5_18;
	cvt.s64.s32 	%rd548, %r39;
	cvt.u64.u32 	%rd549, %r3;
	sub.s64 	%rd550, %rd549, %rd548;
	add.s64 	%rd551, %rd741, %rd550;
	shl.b64 	%rd552, %rd551, 2;
	add.s64 	%rd553, %rd9, %rd552;
	st.global.u32 	[%rd553+4864], %r40;
	bra.uni 	$L__BB5_19;
$L__BB5_18:
	cvt.s64.s32 	%rd554, %r39;
	cvt.u64.u32 	%rd555, %r3;
	sub.s64 	%rd556, %rd555, %rd554;
	add.s64 	%rd557, %rd742, %rd556;
	shl.b64 	%rd558, %rd557, 2;
	add.s64 	%rd559, %rd10, %rd558;
	st.global.u32 	[%rd559+4864], %r40;
$L__BB5_19:
	add.s32 	%r2240, %r3, 1824;
	setp.lt.s32 	%p436, %r2240, %r33;
	selp.b32 	%r41, 0, %r33, %p436;
	ld.shared.u32 	%r42, [%r35+7296];
	@%p436 bra 	$L__BB5_21;
	cvt.s64.s32 	%rd560, %r41;
	cvt.u64.u32 	%rd561, %r3;
	sub.s64 	%rd562, %rd561, %rd560;
	add.s64 	%rd563, %rd741, %rd562;
	shl.b64 	%rd564, %rd563, 2;
	add.s64 	%rd565, %rd9, %rd564;
	st.global.u32 	[%rd565+7296], %r42;
	bra.uni 	$L__BB5_22;
$L__BB5_21:
	cvt.s64.s32 	%rd566, %r41;
	cvt.u64.u32 	%rd567, %r3;
	sub.s64 	%rd568, %rd567, %rd566;
	add.s64 	%rd569, %rd742, %rd568;
	shl.b64 	%rd570, %rd569, 2;
	add.s64 	%rd571, %rd10, %rd570;
	st.global.u32 	[%rd571+7296], %r42;
$L__BB5_22:
	add.s32 	%r2241, %r3, 2432;
	setp.lt.s32 	%p437, %r2241, %r33;
	selp.b32 	%r43, 0, %r33, %p437;
	ld.shared.u32 	%r44, [%r35+9728];
	@%p437 bra 	$L__BB5_24;
	cvt.s64.s32 	%rd572, %r43;
	cvt.u64.u32 	%rd573, %r3;
	sub.s64 	%rd574, %rd573, %rd572;
	add.s64 	%rd575, %rd741, %rd574;
	shl.b64 	%rd576, %rd575, 2;
	add.s64 	%rd577, %rd9, %rd576;
	st.global.u32 	[%rd577+9728], %r44;
	bra.uni 	$L__BB5_25;
$L__BB5_24:
	cvt.s64.s32 	%rd578, %r43;
	cvt.u64.u32 	%rd579, %r3;
	sub.s64 	%rd580, %rd579, %rd578;
	add.s64 	%rd581, %rd742, %rd580;
	shl.b64 	%rd582, %rd581, 2;
	add.s64 	%rd583, %rd10, %rd582;
	st.global.u32 	[%rd583+9728], %r44;
$L__BB5_25:
	add.s32 	%r2242, %r3, 3040;
	setp.lt.s32 	%p438, %r2242, %r33;
	selp.b32 	%r45, 0, %r33, %p438;
	ld.shared.u32 	%r46, [%r35+12160];
	@%p438 bra 	$L__BB5_27;
	cvt.s64.s32 	%rd584, %r45;
	cvt.u64.u32 	%rd585, %r3;
	sub.s64 	%rd586, %rd585, %rd584;
	add.s64 	%rd587, %rd741, %rd586;
	shl.b64 	%rd588, %rd587, 2;
	add.s64 	%rd589, %rd9, %rd588;
	st.global.u32 	[%rd589+12160], %r46;
	bra.uni 	$L__BB5_28;
$L__BB5_27:
	cvt.s64.s32 	%rd590, %r45;
	cvt.u64.u32 	%rd591, %r3;
	sub.s64 	%rd592, %rd591, %rd590;
	add.s64 	%rd593, %rd742, %rd592;
	shl.b64 	%rd594, %rd593, 2;
	add.s64 	%rd595, %rd10, %rd594;
	st.global.u32 	[%rd595+12160], %r46;
$L__BB5_28:
	add.s32 	%r2243, %r3, 3648;
	setp.lt.s32 	%p439, %r2243, %r33;
	selp.b32 	%r47, 0, %r33, %p439;
	ld.shared.u32 	%r48, [%r35+14592];
	@%p439 bra 	$L__BB5_30;
	cvt.s64.s32 	%rd596, %r47;
	cvt.u64.u32 	%rd597, %r3;
	sub.s64 	%rd598, %rd597, %rd596;
	add.s64 	%rd599, %rd741, %rd598;
	shl.b64 	%rd600, %rd599, 2;
	add.s64 	%rd601, %rd9, %rd600;
	st.global.u32 	[%rd601+14592], %r48;
	bra.uni 	$L__BB5_31;
$L__BB5_30:
	cvt.s64.s32 	%rd602, %r47;
	cvt.u64.u32 	%rd603, %r3;
	sub.s64 	%rd604, %rd603, %rd602;
	add.s64 	%rd605, %rd742, %rd604;
	shl.b64 	%rd606, %rd605, 2;
	add.s64 	%rd607, %rd10, %rd606;
	st.global.u32 	[%rd607+14592], %r48;
$L__BB5_31:
	add.s32 	%r2244, %r3, 4256;
	setp.lt.s32 	%p440, %r2244, %r33;
	selp.b32 	%r49, 0, %r33, %p440;
	ld.shared.u32 	%r50, [%r35+17024];
	@%p440 bra 	$L__BB5_33;
	cvt.s64.s32 	%rd608, %r49;
	cvt.u64.u32 	%rd609, %r3;
	sub.s64 	%rd610, %rd609, %rd608;
	add.s64 	%rd611, %rd741, %rd610;
	shl.b64 	%rd612, %rd611, 2;
	add.s64 	%rd613, %rd9, %rd612;
	st.global.u32 	[%rd613+17024], %r50;
	bra.uni 	$L__BB5_34;
$L__BB5_33:
	cvt.s64.s32 	%rd614, %r49;
	cvt.u64.u32 	%rd615, %r3;
	sub.s64 	%rd616, %rd615, %rd614;
	add.s64 	%rd617, %rd742, %rd616;
	shl.b64 	%rd618, %rd617, 2;
	add.s64 	%rd619, %rd10, %rd618;
	st.global.u32 	[%rd619+17024], %r50;
$L__BB5_34:
	add.s32 	%r2245, %r3, 4864;
	setp.lt.s32 	%p441, %r2245, %r33;
	selp.b32 	%r51, 0, %r33, %p441;
	ld.shared.u32 	%r52, [%r35+19456];
	@%p441 bra 	$L__BB5_36;
	cvt.s64.s32 	%rd620, %r51;
	cvt.u64.u32 	%rd621, %r3;
	sub.s64 	%rd622, %rd621, %rd620;
	add.s64 	%rd623, %rd741, %rd622;
	shl.b64 	%rd624, %rd623, 2;
	add.s64 	%rd625, %rd9, %rd624;
	st.global.u32 	[%rd625+19456], %r52;
	bra.uni 	$L__BB5_37;
$L__BB5_36:
	cvt.s64.s32 	%rd626, %r51;
	cvt.u64.u32 	%rd627, %r3;
	sub.s64 	%rd628, %rd627, %rd626;
	add.s64 	%rd629, %rd742, %rd628;
	shl.b64 	%rd630, %rd629, 2;
	add.s64 	%rd631, %rd10, %rd630;
	st.global.u32 	[%rd631+19456], %r52;
$L__BB5_37:
	add.s32 	%r2246, %r3, 5472;
	setp.lt.s32 	%p442, %r2246, %r33;
	selp.b32 	%r53, 0, %r33, %p442;
	ld.shared.u32 	%r54, [%r35+21888];
	@%p442 bra 	$L__BB5_39;
	cvt.s64.s32 	%rd632, %r53;
	cvt.u64.u32 	%rd633, %r3;
	sub.s64 	%rd634, %rd633, %rd632;
	add.s64 	%rd635, %rd741, %rd634;
	shl.b64 	%rd636, %rd635, 2;
	add.s64 	%rd637, %rd9, %rd636;
	st.global.u32 	[%rd637+21888], %r54;
	bra.uni 	$L__BB5_40;
$L__BB5_39:
	cvt.s64.s32 	%rd638, %r53;
	cvt.u64.u32 	%rd639, %r3;
	sub.s64 	%rd640, %rd639, %rd638;
	add.s64 	%rd641, %rd742, %rd640;
	shl.b64 	%rd642, %rd641, 2;
	add.s64 	%rd643, %rd10, %rd642;
	st.global.u32 	[%rd643+21888], %r54;
$L__BB5_40:
	add.s32 	%r2247, %r3, 6080;
	setp.lt.s32 	%p443, %r2247, %r33;
	selp.b32 	%r55, 0, %r33, %p443;
	ld.shared.u32 	%r56, [%r35+24320];
	@%p443 bra 	$L__BB5_42;
	cvt.s64.s32 	%rd644, %r55;
	cvt.u64.u32 	%rd645, %r3;
	sub.s64 	%rd646, %rd645, %rd644;
	add.s64 	%rd647, %rd741, %rd646;
	shl.b64 	%rd648, %rd647, 2;
	add.s64 	%rd649, %rd9, %rd648;
	st.global.u32 	[%rd649+24320], %r56;
	bra.uni 	$L__BB5_43;
$L__BB5_42:
	cvt.s64.s32 	%rd650, %r55;
	cvt.u64.u32 	%rd651, %r3;
	sub.s64 	%rd652, %rd651, %rd650;
	add.s64 	%rd653, %rd742, %rd652;
	shl.b64 	%rd654, %rd653, 2;
	add.s64 	%rd655, %rd10, %rd654;
	st.global.u32 	[%rd655+24320], %r56;
$L__BB5_43:
	add.s32 	%r2248, %r3, 6688;
	setp.lt.s32 	%p444, %r2248, %r33;
	selp.b32 	%r57, 0, %r33, %p444;
	ld.shared.u32 	%r58, [%r35+26752];
	@%p444 bra 	$L__BB5_45;
	cvt.s64.s32 	%rd656, %r57;
	cvt.u64.u32 	%rd657, %r3;
	sub.s64 	%rd658, %rd657, %rd656;
	add.s64 	%rd659, %rd741, %rd658;
	shl.b64 	%rd660, %rd659, 2;
	add.s64 	%rd661, %rd9, %rd660;
	st.global.u32 	[%rd661+26752], %r58;
	bra.uni 	$L__BB5_46;
$L__BB5_45:
	cvt.s64.s32 	%rd662, %r57;
	cvt.u64.u32 	%rd663, %r3;
	sub.s64 	%rd664, %rd663, %rd662;
	add.s64 	%rd665, %rd742, %rd664;
	shl.b64 	%rd666, %rd665, 2;
	add.s64 	%rd667, %rd10, %rd666;
	st.global.u32 	[%rd667+26752], %r58;
$L__BB5_46:
	add.s32 	%r2249, %r3, 7296;
	setp.lt.s32 	%p445, %r2249, %r33;
	selp.b32 	%r59, 0, %r33, %p445;
	ld.shared.u32 	%r60, [%r35+29184];
	@%p445 bra 	$L__BB5_48;
	cvt.s64.s32 	%rd668, %r59;
	cvt.u64.u32 	%rd669, %r3;
	sub.s64 	%rd670, %rd669, %rd668;
	add.s64 	%rd671, %rd741, %rd670;
	shl.b64 	%rd672, %rd671, 2;
	add.s64 	%rd673, %rd9, %rd672;
	st.global.u32 	[%rd673+29184], %r60;
	bra.uni 	$L__BB5_49;
$L__BB5_48:
	cvt.s64.s32 	%rd674, %r59;
	cvt.u64.u32 	%rd675, %r3;
	sub.s64 	%rd676, %rd675, %rd674;
	add.s64 	%rd677, %rd742, %rd676;
	shl.b64 	%rd678, %rd677, 2;
	add.s64 	%rd679, %rd10, %rd678;
	st.global.u32 	[%rd679+29184], %r60;
$L__BB5_49:
	add.s32 	%r2250, %r3, 7904;
	setp.lt.s32 	%p446, %r2250, %r33;
	selp.b32 	%r61, 0, %r33, %p446;
	ld.shared.u32 	%r62, [%r35+31616];
	@%p446 bra 	$L__BB5_51;
	cvt.s64.s32 	%rd680, %r61;
	cvt.u64.u32 	%rd681, %r3;
	sub.s64 	%rd682, %rd681, %rd680;
	add.s64 	%rd683, %rd741, %rd682;
	shl.b64 	%rd684, %rd683, 2;
	add.s64 	%rd685, %rd9, %rd684;
	st.global.u32 	[%rd685+31616], %r62;
	bra.uni 	$L__BB5_52;
$L__BB5_51:
	cvt.s64.s32 	%rd686, %r61;
	cvt.u64.u32 	%rd687, %r3;
	sub.s64 	%rd688, %rd687, %rd686;
	add.s64 	%rd689, %rd742, %rd688;
	shl.b64 	%rd690, %rd689, 2;
	add.s64 	%rd691, %rd10, %rd690;
	st.global.u32 	[%rd691+31616], %r62;
$L__BB5_52:
	add.s32 	%r2251, %r3, 8512;
	setp.lt.s32 	%p447, %r2251, %r33;
	selp.b32 	%r63, 0, %r33, %p447;
	ld.shared.u32 	%r64, [%r35+34048];
	@%p447 bra 	$L__BB5_54;
	cvt.s64.s32 	%rd692, %r63;
	cvt.u64.u32 	%rd693, %r3;
	sub.s64 	%rd694, %rd693, %rd692;
	add.s64 	%rd695, %rd741, %rd694;
	shl.b64 	%rd696, %rd695, 2;
	add.s64 	%rd697, %rd9, %rd696;
	st.global.u32 	[%rd697+34048], %r64;
	bra.uni 	$L__BB5_55;
$L__BB5_54:
	cvt.s64.s32 	%rd698, %r63;
	cvt.u64.u32 	%rd699, %r3;
	sub.s64 	%rd700, %rd699, %rd698;
	add.s64 	%rd701, %rd742, %rd700;
	shl.b64 	%rd702, %rd701, 2;
	add.s64 	%rd703, %rd10, %rd702;
	st.global.u32 	[%rd703+34048], %r64;
$L__BB5_55:
	add.s32 	%r2252, %r3, 9120;
	setp.lt.s32 	%p448, %r2252, %r33;
	selp.b32 	%r65, 0, %r33, %p448;
	ld.shared.u32 	%r66, [%r35+36480];
	@%p448 bra 	$L__BB5_57;
	cvt.s64.s32 	%rd704, %r65;
	cvt.u64.u32 	%rd705, %r3;
	sub.s64 	%rd706, %rd705, %rd704;
	add.s64 	%rd707, %rd741, %rd706;
	shl.b64 	%rd708, %rd707, 2;
	add.s64 	%rd709, %rd9, %rd708;
	st.global.u32 	[%rd709+36480], %r66;
	bra.uni 	$L__BB5_58;
$L__BB5_57:
	cvt.s64.s32 	%rd710, %r65;
	cvt.u64.u32 	%rd711, %r3;
	sub.s64 	%rd712, %rd711, %rd710;
	add.s64 	%rd713, %rd742, %rd712;
	shl.b64 	%rd714, %rd713, 2;
	add.s64 	%rd715, %rd10, %rd714;
	st.global.u32 	[%rd715+36480], %r66;
$L__BB5_58:
	add.s32 	%r2253, %r3, 9728;
	setp.lt.s32 	%p449, %r2253, %r33;
	selp.b32 	%r67, 0, %r33, %p449;
	ld.shared.u32 	%r68, [%r35+38912];
	@%p449 bra 	$L__BB5_60;
	cvt.s64.s32 	%rd716, %r67;
	cvt.u64.u32 	%rd717, %r3;
	sub.s64 	%rd718, %rd717, %rd716;
	add.s64 	%rd719, %rd741, %rd718;
	shl.b64 	%rd720, %rd719, 2;
	add.s64 	%rd721, %rd9, %rd720;
	st.global.u32 	[%rd721+38912], %r68;
	bra.uni 	$L__BB5_61;
$L__BB5_60:
	cvt.s64.s32 	%rd722, %r67;
	cvt.u64.u32 	%rd723, %r3;
	sub.s64 	%rd724, %rd723, %rd722;
	add.s64 	%rd725, %rd742, %rd724;
	shl.b64 	%rd726, %rd725, 2;
	add.s64 	%rd727, %rd10, %rd726;
	st.global.u32 	[%rd727+38912], %r68;
$L__BB5_61:
	add.s32 	%r2254, %r3, 10336;
	setp.lt.s32 	%p450, %r2254, %r33;
	selp.b32 	%r69, 0, %r33, %p450;
	ld.shared.u32 	%r70, [%r35+41344];
	@%p450 bra 	$L__BB5_63;
	cvt.s64.s32 	%rd728, %r69;
	cvt.u64.u32 	%rd729, %r3;
	sub.s64 	%rd730, %rd729, %rd728;
	add.s64 	%rd731, %rd741, %rd730;
	shl.b64 	%rd732, %rd731, 2;
	add.s64 	%rd733, %rd9, %rd732;
	st.global.u32 	[%rd733+41344], %r70;
	bra.uni 	$L__BB5_397;
$L__BB5_63:
	cvt.s64.s32 	%rd734, %r69;
	cvt.u64.u32 	%rd735, %r3;
	sub.s64 	%rd736, %rd735, %rd734;
	add.s64 	%rd737, %rd742, %rd736;
	shl.b64 	%rd738, %rd737, 2;
	add.s64 	%rd739, %rd10, %rd738;
	st.global.u32 	[%rd739+41344], %r70;
	bra.uni 	$L__BB5_397;
$L__BB5_64:
	mov.u64 	%rd402, %rd51;
	ld.param.u8 	%rs10, [%rd402];
	setp.eq.s16 	%p304, %rs10, 0;
	ld.param.u64 	%rd403, [%rd402+16];
	selp.b64 	%rd404, %rd403, 0, %p304;
	mov.u32 	%r1431, %ctaid.x;
	mov.u32 	%r1432, %nctaid.y;
	mov.u32 	%r1433, %ctaid.y;
	mad.lo.s32 	%r2267, %r1431, %r1432, %r1433;
	mul.lo.s32 	%r72, %r2267, 10944;
	cvt.s64.s32 	%rd405, %r72;
	add.s64 	%rd406, %rd404, %rd405;
	mov.u32 	%r73, %tid.x;
	and.b32  	%r1434, %r73, 31;
	and.b32  	%r1435, %r73, 992;
	mul.lo.s32 	%r1436, %r1435, 18;
	or.b32  	%r1437, %r1436, %r1434;
	cvt.u64.u32 	%rd407, %r1437;
	add.s64 	%rd408, %rd406, %rd407;
	shl.b64 	%rd409, %rd408, 2;
	add.s64 	%rd410, %rd3, %rd409;
	ld.global.u32 	%r1438, [%rd410];
	ld.global.u32 	%r1439, [%rd410+128];
	ld.global.u32 	%r1440, [%rd410+256];
	ld.global.u32 	%r1441, [%rd410+384];
	ld.global.u32 	%r1442, [%rd410+512];
	ld.global.u32 	%r1443, [%rd410+640];
	ld.global.u32 	%r1444, [%rd410+768];
	ld.global.u32 	%r1445, [%rd410+896];
	ld.global.u32 	%r1446, [%rd410+1024];
	ld.global.u32 	%r1447, [%rd410+1152];
	ld.global.u32 	%r1448, [%rd410+1280];
	ld.global.u32 	%r1449, [%rd410+1408];
	ld.global.u32 	%r1450, [%rd410+1536];
	ld.global.u32 	%r1451, [%rd410+1664];
	ld.global.u32 	%r1452, [%rd410+1792];
	ld.global.u32 	%r1453, [%rd410+1920];
	ld.global.u32 	%r1454, [%rd410+2048];
	ld.global.u32 	%r1455, [%rd410+2176];
	// begin inline asm
	mov.u32 %r1400, %laneid;
	// end inline asm
	shr.u32 	%r75, %r73, 5;
	mad.lo.s32 	%r1456, %r75, 576, %r1400;
	shl.b32 	%r1457, %r1456, 2;
	mov.u32 	%r1458, _ZZN3cub18CUB_300001_SM_10006detail6select23DeviceSelectSweepKernelINS2_10policy_hubIiNS0_8NullTypeElLb1ELNS0_10SelectImplE2EE10Policy1000EN6thrust24THRUST_300001_SM_1000_NS6detail15normal_iteratorINSA_10device_ptrIiEEEEPS5_NS2_27partition_distinct_output_tISF_SF_EEPlNS0_13ScanTileStateIiLb1EEE7is_evenS5_iNS2_19streaming_context_tIlLb1EEELS6_2EEEvT0_T1_T2_T3_T4_T5_T6_T7_iT8_NS1_7vsmem_tEE19static_temp_storage;
	add.s32 	%r1459, %r1458, %r1457;
	st.shared.u32 	[%r1459], %r1438;
	st.shared.u32 	[%r1459+128], %r1439;
	st.shared.u32 	[%r1459+256], %r1440;
	st.shared.u32 	[%r1459+384], %r1441;
	st.shared.u32 	[%r1459+512], %r1442;
	st.shared.u32 	[%r1459+640], %r1443;
	st.shared.u32 	[%r1459+768], %r1444;
	st.shared.u32 	[%r1459+896], %r1445;
	st.shared.u32 	[%r1459+1024], %r1446;
	st.shared.u32 	[%r1459+1152], %r1447;
	st.shared.u32 	[%r1459+1280], %r1448;
	st.shared.u32 	[%r1459+1408], %r1449;
	st.shared.u32 	[%r1459+1536], %r1450;
	st.shared.u32 	[%r1459+1664], %r1451;
	st.shared.u32 	[%r1459+1792], %r1452;
	st.shared.u32 	[%r1459+1920], %r1453;
	st.shared.u32 	[%r1459+2048], %r1454;
	st.shared.u32 	[%r1459+2176], %r1455;
	bar.warp.sync 	-1;
	mad.lo.s32 	%r1460, %r1400, 68, %r1459;
	ld.shared.v2.u32 	{%r76, %r77}, [%r1460];
	not.b32 	%r1461, %r76;
	not.b32 	%r1462, %r77;
	ld.shared.v2.u32 	{%r78, %r79}, [%r1460+8];
	not.b32 	%r1463, %r78;
	not.b32 	%r1464, %r79;
	ld.shared.v2.u32 	{%r80, %r81}, [%r1460+16];
	not.b32 	%r1465, %r80;
	not.b32 	%r1466, %r81;
	ld.shared.v2.u32 	{%r82, %r83}, [%r1460+24];
	not.b32 	%r1467, %r82;
	not.b32 	%r1468, %r83;
	ld.shared.v2.u32 	{%r84, %r85}, [%r1460+32];
	not.b32 	%r1469, %r84;
	not.b32 	%r1470, %r85;
	ld.shared.v2.u32 	{%r86, %r87}, [%r1460+40];
	not.b32 	%r1471, %r86;
	not.b32 	%r1472, %r87;
	ld.shared.v2.u32 	{%r88, %r89}, [%r1460+48];
	not.b32 	%r1473, %r88;
	not.b32 	%r1474, %r89;
	ld.shared.v2.u32 	{%r90, %r91}, [%r1460+56];
	not.b32 	%r1475, %r90;
	not.b32 	%r1476, %r91;
	ld.shared.v2.u32 	{%r92, %r93}, [%r1460+64];
	not.b32 	%r1477, %r92;
	not.b32 	%r1478, %r93;
	and.b32  	%r1479, %r1461, 1;
	and.b32  	%r1480, %r1462, 1;
	and.b32  	%r1481, %r1463, 1;
	and.b32  	%r1482, %r1464, 1;
	and.b32  	%r1483, %r1465, 1;
	and.b32  	%r1484, %r1466, 1;
	and.b32  	%r1485, %r1467, 1;
	and.b32  	%r1486, %r1468, 1;
	and.b32  	%r1487, %r1469, 1;
	and.b32  	%r1488, %r1470, 1;
	and.b32  	%r1489, %r1471, 1;
	and.b32  	%r1490, %r1472, 1;
	and.b32  	%r1491, %r1473, 1;
	and.b32  	%r1492, %r1474, 1;
	and.b32  	%r1493, %r1475, 1;
	and.b32  	%r1494, %r1476, 1;
	and.b32  	%r1495, %r1477, 1;
	and.b32  	%r1496, %r1478, 1;
	bar.sync 	0;
	add.s32 	%r1497, %r1480, %r1479;
	add.s32 	%r1498, %r1481, %r1497;
	add.s32 	%r1499, %r1482, %r1498;
	add.s32 	%r1500, %r1483, %r1499;
	add.s32 	%r1501, %r1484, %r1500;
	add.s32 	%r1502, %r1485, %r1501;
	add.s32 	%r1503, %r1486, %r1502;
	add.s32 	%r1504, %r1487, %r1503;
	add.s32 	%r1505, %r1488, %r1504;
	add.s32 	%r1506, %r1489, %r1505;
	add.s32 	%r1507, %r1490, %r1506;
	add.s32 	%r1508, %r1491, %r1507;
	add.s32 	%r1509, %r1492, %r1508;
	add.s32 	%r1510, %r1493, %r1509;
	add.s32 	%r1511, %r1494, %r1510;
	add.s32 	%r1512, %r1495, %r1511;
	add.s32 	%r1405, %r1496, %r1512;
	mov.b32 	%r1403, 1;
	mov.b32 	%r1428, 0;
	mov.b32 	%r1430, -1;
	// begin inline asm
	{  .reg .s32 r0;  .reg .pred p;  shfl.sync.up.b32 r0|p, %r1405, %r1403, %r1428, %r1430;  @p add.s32 r0, r0, %r1405;  mov.s32 %r1401, r0;}
	// end inline asm
	mov.b32 	%r1409, 2;
	// begin inline asm
	{  .reg .s32 r0;  .reg .pred p;  shfl.sync.up.b32 r0|p, %r1401, %r1409, %r1428, %r1430;  @p add.s32 r0, r0, %r1401;  mov.s32 %r1407, r0;}
	// end inline asm
	mov.b32 	%r1415, 4;
	// begin inline asm
	{  .reg .s32 r0;  .reg .pred p;  shfl.sync.up.b32 r0|p, %r1407, %r1415, %r1428, %r1430;  @p add.s32 r0, r0, %r1407;  mov.s32 %r1413, r0;}
	// end inline asm
	mov.b32 	%r1421, 8;
	// begin inline asm
	{  .reg .s32 r0;  .reg .pred p;  shfl.sync.up.b32 r0|p, %r1413, %r1421, %r1428, %r1430;  @p add.s32 r0, r0, %r1413;  mov.s32 %r1419, r0;}
	// end inline asm
	mov.b32 	%r1427, 16;
	// begin inline asm
	{  .reg .s32 r0;  .reg .pred p;  shfl.sync.up.b32 r0|p, %r1419, %r1427, %r1428, %r1430;  @p add.s32 r0, r0, %r1419;  mov.s32 %r1425, r0;}
	// end inline asm
	setp.ne.s32 	%p305, %r1400, 31;
	@%p305 bra 	$L__BB5_66;
	shl.b32 	%r1513, %r75, 2;
	add.s32 	%r1515, %r1458, %r1513;
	st.shared.u32 	[%r1515], %r1425;
$L__BB5_66:
	sub.s32 	%r1516, %r1425, %r1405;
	bar.sync 	0;
	ld.shared.v4.u32 	{%r1517, %r1518, %r1519, %r1520}, [_ZZN3cub18CUB_300001_SM_10006detail6select23DeviceSelectSweepKernelINS2_10policy_hubIiNS0_8NullTypeElLb1ELNS0_10SelectImplE2EE10Policy1000EN6thrust24THRUST_300001_SM_1000_NS6detail15normal_iteratorINSA_10device_ptrIiEEEEPS5_NS2_27partition_distinct_output_tISF_SF_EEPlNS0_13ScanTileStateIiLb1EEE7is_evenS5_iNS2_19streaming_context_tIlLb1EEELS6_2EEEvT0_T1_T2_T3_T4_T5_T6_T7_iT8_NS1_7vsmem_tEE19static_temp_storage];
	add.s32 	%r1521, %r1518, %r1517;
	setp.eq.s32 	%p306, %r75, 2;
	selp.b32 	%r1522, %r1521, %r1517, %p306;
	add.s32 	%r1523, %r1521, %r1519;
	setp.eq.s32 	%p307, %r75, 3;
	selp.b32 	%r1524, %r1523, %r1522, %p307;
	add.s32 	%r1525, %r1523, %r1520;
	setp.eq.s32 	%p308, %r75, 4;
	selp.b32 	%r1526, %r1525, %r1524, %p308;
	ld.shared.v4.u32 	{%r1527, %r1528, %r1529, %r1530}, [_ZZN3cub18CUB_300001_SM_10006detail6select23DeviceSelectSweepKernelINS2_10policy_hubIiNS0_8NullTypeElLb1ELNS0_10SelectImplE2EE10Policy1000EN6thrust24THRUST_300001_SM_1000_NS6detail15normal_iteratorINSA_10device_ptrIiEEEEPS5_NS2_27partition_distinct_output_tISF_SF_EEPlNS0_13ScanTileStateIiLb1EEE7is_evenS5_iNS2_19streaming_context_tIlLb1EEELS6_2EEEvT0_T1_T2_T3_T4_T5_T6_T7_iT8_NS1_7vsmem_tEE19static_temp_storage+16];
	add.s32 	%r1531, %r1525, %r1527;
	setp.eq.s32 	%p309, %r75, 5;
	selp.b32 	%r1532, %r1531, %r1526, %p309;
	add.s32 	%r1533, %r1531, %r1528;
	setp.eq.s32 	%p310, %r75, 6;
	selp.b32 	%r1534, %r1533, %r1532, %p310;
	add.s32 	%r1535, %r1533, %r1529;
	setp.eq.s32 	%p311, %r75, 7;
	selp.b32 	%r1536, %r1535, %r1534, %p311;
	add.s32 	%r1537, %r1535, %r1530;
	setp.eq.s32 	%p312, %r75, 8;
	selp.b32 	%r1538, %r1537, %r1536, %p312;
	ld.shared.v4.u32 	{%r1539, %r1540, %r1541, %r1542}, [_ZZN3cub18CUB_300001_SM_10006detail6select23DeviceSelectSweepKernelINS2_10policy_hubIiNS0_8NullTypeElLb1ELNS0_10SelectImplE2EE10Policy1000EN6thrust24THRUST_300001_SM_1000_NS6detail15normal_iteratorINSA_10device_ptrIiEEEEPS5_NS2_27partition_distinct_output_tISF_SF_EEPlNS0_13ScanTileStateIiLb1EEE7is_evenS5_iNS2_19streaming_context_tIlLb1EEELS6_2EEEvT0_T1_T2_T3_T4_T5_T6_T7_iT8_NS1_7vsmem_tEE19static_temp_storage+32];
	add.s32 	%r1543, %r1537, %r1539;
	setp.eq.s32 	%p313, %r75, 9;
	selp.b32 	%r1544, %r1543, %r1538, %p313;
	add.s32 	%r1545, %r1543, %r1540;
	setp.eq.s32 	%p314, %r75, 10;
	selp.b32 	%r1546, %r1545, %r1544, %p314;
	add.s32 	%r1547, %r1545, %r1541;
	setp.eq.s32 	%p315, %r75, 11;
	selp.b32 	%r1548, %r1547, %r1546, %p315;
	add.s32 	%r1549, %r1547, %r1542;
	setp.eq.s32 	%p316, %r75, 12;
	selp.b32 	%r1550, %r1549, %r1548, %p316;
	ld.shared.v4.u32 	{%r1551, %r1552, %r1553, %r1554}, [_ZZN3cub18CUB_300001_SM_10006detail6select23DeviceSelectSweepKernelINS2_10policy_hubIiNS0_8NullTypeElLb1ELNS0_10SelectImplE2EE10Policy1000EN6thrust24THRUST_300001_SM_1000_NS6detail15normal_iteratorINSA_10device_ptrIiEEEEPS5_NS2_27partition_distinct_output_tISF_SF_EEPlNS0_13ScanTileStateIiLb1EEE7is_evenS5_iNS2_19streaming_context_tIlLb1EEELS6_2EEEvT0_T1_T2_T3_T4_T5_T6_T7_iT8_NS1_7vsmem_tEE19static_temp_storage+48];
	add.s32 	%r1555, %r1549, %r1551;
	setp.eq.s32 	%p317, %r75, 13;
	selp.b32 	%r1556, %r1555, %r1550, %p317;
	add.s32 	%r1557, %r1555, %r1552;
	setp.eq.s32 	%p318, %r75, 14;
	selp.b32 	%r1558, %r1557, %r1556, %p318;
	add.s32 	%r1559, %r1557, %r1553;
	setp.eq.s32 	%p319, %r75, 15;
	selp.b32 	%r1560, %r1559, %r1558, %p319;
	add.s32 	%r1561, %r1559, %r1554;
	setp.eq.s32 	%p320, %r75, 16;
	selp.b32 	%r1562, %r1561, %r1560, %p320;
	.pragma "used_bytes_mask 4095";
	ld.shared.v4.u32 	{%r1563, %r1564, %r1565, %r1566}, [_ZZN3cub18CUB_300001_SM_10006detail6select23DeviceSelectSweepKernelINS2_10policy_hubIiNS0_8NullTypeElLb1ELNS0_10SelectImplE2EE10Policy1000EN6thrust24THRUST_300001_SM_1000_NS6detail15normal_iteratorINSA_10device_ptrIiEEEEPS5_NS2_27partition_distinct_output_tISF_SF_EEPlNS0_13ScanTileStateIiLb1EEE7is_evenS5_iNS2_19streaming_context_tIlLb1EEELS6_2EEEvT0_T1_T2_T3_T4_T5_T6_T7_iT8_NS1_7vsmem_tEE19static_temp_storage+64];
	add.s32 	%r1567, %r1561, %r1563;
	setp.eq.s32 	%p321, %r75, 17;
	selp.b32 	%r1568, %r1567, %r1562, %p321;
	add.s32 	%r1569, %r1567, %r1564;
	setp.eq.s32 	%p322, %r75, 18;
	selp.b32 	%r1570, %r1569, %r1568, %p322;
	add.s32 	%r96, %r1569, %r1565;
	setp.gt.u32 	%p323, %r73, 31;
	setp.lt.u32 	%p324, %r73, 32;
	setp.eq.s32 	%p325, %r1400, 0;
	selp.b32 	%r1571, 0, %r1516, %p325;
	add.s32 	%r2271, %r1570, %r1571;
	selp.b32 	%r98, %r1516, %r2271, %p324;
	@%p323 bra 	$L__BB5_82;
	setp.ne.s32 	%p326, %r73, 0;
	mul.wide.s32 	%rd411, %r2267, 8;
	add.s64 	%rd11, %rd2, %rd411;
	@%p326 bra 	$L__BB5_69;
	st.shared.u32 	[_ZZN3cub18CUB_300001_SM_10006detail6select23DeviceSelectSweepKernelINS2_10policy_hubIiNS0_8NullTypeElLb1ELNS0_10SelectImplE2EE10Policy1000EN6thrust24THRUST_300001_SM_1000_NS6detail15normal_iteratorINSA_10device_ptrIiEEEEPS5_NS2_27partition_distinct_output_tISF_SF_EEPlNS0_13ScanTileStateIiLb1EEE7is_evenS5_iNS2_19streaming_context_tIlLb1EEELS6_2EEEvT0_T1_T2_T3_T4_T5_T6_T7_iT8_NS1_7vsmem_tEE19static_temp_storage+140], %r96;
	add.s64 	%rd412, %rd11, 256;
	mov.b32 	%r1572, 100;
	// begin inline asm
	st.relaxed.gpu.v2.u32 [%rd412], {%r1572, %r96};
	// end inline asm
$L__BB5_69:
	not.b32 	%r1578, %r73;
	add.s32 	%r2266, %r2267, %r1578;
	mov.b32 	%r1574, 825;
	// begin inline asm
	nanosleep.u32 %r1574;
	// end inline asm
	mul.wide.s32 	%rd414, %r2266, 8;
	add.s64 	%rd415, %rd2, %rd414;
	add.s64 	%rd413, %rd415, 256;
	// begin inline asm
	ld.relaxed.gpu.v2.u32 {%r2268, %r2260}, [%rd413];
	// end inline asm
	mov.b32 	%r2261, 856;
$L__BB5_70:
	setp.eq.s32 	%p327, %r2268, 99;
	mov.b32 	%r1579, -1;
	vote.sync.any.pred 	%p328, %p327, %r1579;
	not.pred 	%p329, %p328;
	@%p329 bra 	$L__BB5_72;
	shr.u32 	%r108, %r2261, 1;
	mul.lo.s32 	%r1901, %r2267, 16807;
	and.b32  	%r2267, %r1901, 2147483647;
	sub.s32 	%r1902, %r2261, %r108;
	add.s32 	%r1903, %r1902, 1;
	rem.u32 	%r1904, %r2267, %r1903;
	add.s32 	%r1898, %r1904, %r108;
	// begin inline asm
	nanosleep.u32 %r1898;
	// end inline asm
	// begin inline asm
	ld.relaxed.gpu.v2.u32 {%r2268, %r2260}, [%rd413];
	// end inline asm
	mov.u32 	%r2261, %r108;
	bra.uni 	$L__BB5_70;
$L__BB5_72:
	setp.eq.s32 	%p330, %r2268, 101;
	mov.b32 	%r1606, -1;
	vote.sync.ballot.b32 	%r1608, %p330, %r1606;
	// begin inline asm
	mov.u32 %r1581, %lanemask_ge;
	// end inline asm
	and.b32  	%r1609, %r1608, %r1581;
	or.b32  	%r1610, %r1609, -2147483648;
	add.s32 	%r1611, %r1610, -1;
	not.b32 	%r1612, %r1610;
	and.b32  	%r1613, %r1612, %r1611;
	popc.b32 	%r1585, %r1613;
	mov.b32 	%r1584, 1;
	// begin inline asm
	shfl.sync.down.b32 %r1582, %r2260, %r1584, %r1585, %r1606;
	// end inline asm
	setp.lt.s32 	%p332, %r1400, %r1585;
	selp.b32 	%r1614, %r1582, 0, %p332;
	add.s32 	%r1588, %r1614, %r2260;
	mov.b32 	%r1589, 2;
	// begin inline asm
	shfl.sync.down.b32 %r1587, %r1588, %r1589, %r1585, %r1606;
	// end inline asm
	add.s32 	%r1615, %r1400, 2;
	setp.gt.s32 	%p333, %r1615, %r1585;
	selp.b32 	%r1616, 0, %r1587, %p333;
	add.s32 	%r1593, %r1588, %r1616;
	mov.b32 	%r1594, 4;
	// begin inline asm
	shfl.sync.down.b32 %r1592, %r1593, %r1594, %r1585, %r1606;
	// end inline asm
	add.s32 	%r1617, %r1400, 4;
	setp.gt.s32 	%p334, %r1617, %r1585;
	selp.b32 	%r1618, 0, %r1592, %p334;
	add.s32 	%r1598, %r1593, %r1618;
	mov.b32 	%r1599, 8;
	// begin inline asm
	shfl.sync.down.b32 %r1597, %r1598, %r1599, %r1585, %r1606;
	// end inline asm
	add.s32 	%r1619, %r1400, 8;
	setp.gt.s32 	%p335, %r1619, %r1585;
	selp.b32 	%r1620, 0, %r1597, %p335;
	add.s32 	%r1603, %r1598, %r1620;
	mov.b32 	%r1604, 16;
	// begin inline asm
	shfl.sync.down.b32 %r1602, %r1603, %r1604, %r1585, %r1606;
	// end inline asm
	add.s32 	%r1621, %r1400, 16;
	setp.gt.s32 	%p336, %r1621, %r1585;
	selp.b32 	%r1622, 0, %r1602, %p336;
	add.s32 	%r2264, %r1603, %r1622;
	add.s64 	%rd13, %rd2, 256;
	mov.b32 	%r2262, 856;
$L__BB5_73:
	setp.ne.s32 	%p337, %r2268, 101;
	mov.b32 	%r1623, -1;
	vote.sync.all.pred 	%p338, %p337, %r1623;
	not.pred 	%p339, %p338;
	@%p339 bra 	$L__BB5_78;
	shr.u32 	%r2262, %r2262, 1;
	mul.wide.s32 	%rd507, %r2266, 8;
	add.s64 	%rd508, %rd13, %rd507;
	add.s64 	%rd506, %rd508, -256;
	// begin inline asm
	ld.relaxed.gpu.v2.u32 {%r2268, %r2269}, [%rd506];
	// end inline asm
	mov.u32 	%r2270, %r2262;
$L__BB5_75:
	setp.eq.s32 	%p381, %r2268, 99;
	mov.b32 	%r1848, -1;
	vote.sync.any.pred 	%p382, %p381, %r1848;
	not.pred 	%p383, %p382;
	@%p383 bra 	$L__BB5_77;
	shr.u32 	%r128, %r2270, 1;
	mul.lo.s32 	%r1894, %r2267, 16807;
	and.b32  	%r2267, %r1894, 2147483647;
	sub.s32 	%r1895, %r2270, %r128;
	add.s32 	%r1896, %r1895, 1;
	rem.u32 	%r1897, %r2267, %r1896;
	add.s32 	%r1891, %r1897, %r128;
	// begin inline asm
	nanosleep.u32 %r1891;
	// end inline asm
	// begin inline asm
	ld.relaxed.gpu.v2.u32 {%r2268, %r2269}, [%rd506];
	// end inline asm
	mov.u32 	%r2270, %r128;
	bra.uni 	$L__BB5_75;
$L__BB5_77:
	setp.eq.s32 	%p384, %r2268, 101;
	mov.b32 	%r1874, -1;
	vote.sync.ballot.b32 	%r1875, %p384, %r1874;
	and.b32  	%r1876, %r1875, %r1581;
	or.b32  	%r1877, %r1876, -2147483648;
	add.s32 	%r1878, %r1877, -1;
	not.b32 	%r1879, %r1877;
	and.b32  	%r1880, %r1879, %r1878;
	popc.b32 	%r1853, %r1880;
	mov.b32 	%r1852, 1;
	// begin inline asm
	shfl.sync.down.b32 %r1850, %r2269, %r1852, %r1853, %r1874;
	// end inline asm
	setp.lt.s32 	%p386, %r1400, %r1853;
	selp.b32 	%r1881, %r1850, 0, %p386;
	add.s32 	%r1856, %r1881, %r2269;
	mov.b32 	%r1857, 2;
	// begin inline asm
	shfl.sync.down.b32 %r1855, %r1856, %r1857, %r1853, %r1874;
	// end inline asm
	setp.gt.s32 	%p387, %r1615, %r1853;
	selp.b32 	%r1883, 0, %r1855, %p387;
	add.s32 	%r1861, %r1856, %r1883;
	mov.b32 	%r1862, 4;
	// begin inline asm
	shfl.sync.down.b32 %r1860, %r1861, %r1862, %r1853, %r1874;
	// end inline asm
	setp.gt.s32 	%p388, %r1617, %r1853;
	selp.b32 	%r1885, 0, %r1860, %p388;
	add.s32 	%r1866, %r1861, %r1885;
	mov.b32 	%r1867, 8;
	// begin inline asm
	shfl.sync.down.b32 %r1865, %r1866, %r1867, %r1853, %r1874;
	// end inline asm
	setp.gt.s32 	%p389, %r1619, %r1853;
	selp.b32 	%r1887, 0, %r1865, %p389;
	add.s32 	%r1871, %r1866, %r1887;
	mov.b32 	%r1872, 16;
	// begin inline asm
	shfl.sync.down.b32 %r1870, %r1871, %r1872, %r1853, %r1874;
	// end inline asm
	add.s32 	%r1888, %r1400, 16;
	setp.gt.s32 	%p390, %r1888, %r1853;
	selp.b32 	%r1889, 0, %r1870, %p390;
	add.s32 	%r1890, %r1889, %r2264;
	add.s32 	%r2264, %r1890, %r1871;
	add.s32 	%r2266, %r2266, -32;
	bra.uni 	$L__BB5_73;
$L__BB5_78:
	setp.ne.s32 	%p340, %r73, 0;
	@%p340 bra 	$L__BB5_80;
	add.s32 	%r1626, %r2264, %r96;
	add.s64 	%rd416, %rd11, 256;
	mov.b32 	%r1625, 101;
	// begin inline asm
	st.relaxed.gpu.v2.u32 [%rd416], {%r1625, %r1626};
	// end inline asm
	st.shared.u32 	[_ZZN3cub18CUB_300001_SM_10006detail6select23DeviceSelectSweepKernelINS2_10policy_hubIiNS0_8NullTypeElLb1ELNS0_10SelectImplE2EE10Policy1000EN6thrust24THRUST_300001_SM_1000_NS6detail15normal_iteratorINSA_10device_ptrIiEEEEPS5_NS2_27partition_distinct_output_tISF_SF_EEPlNS0_13ScanTileStateIiLb1EEE7is_evenS5_iNS2_19streaming_context_tIlLb1EEELS6_2EEEvT0_T1_T2_T3_T4_T5_T6_T7_iT8_NS1_7vsmem_tEE19static_temp_storage+132], %r2264;
	st.shared.u32 	[_ZZN3cub18CUB_300001_SM_10006detail6select23DeviceSelectSweepKernelINS2_10policy_hubIiNS0_8NullTypeElLb1ELNS0_10SelectImplE2EE10Policy1000EN6thrust24THRUST_300001_SM_1000_NS6detail15normal_iteratorINSA_10device_ptrIiEEEEPS5_NS2_27partition_distinct_output_tISF_SF_EEPlNS0_13ScanTileStateIiLb1EEE7is_evenS5_iNS2_19streaming_context_tIlLb1EEELS6_2EEEvT0_T1_T2_T3_T4_T5_T6_T7_iT8_NS1_7vsmem_tEE19static_temp_storage+136], %r1626;
$L__BB5_80:
	setp.ne.s32 	%p341, %r1400, 0;
	mov.u32 	%r2271, %r98;
	@%p341 bra 	$L__BB5_82;
	st.shared.u32 	[_ZZN3cub18CUB_300001_SM_10006detail6select23DeviceSelectSweepKernelINS2_10policy_hubIiNS0_8NullTypeElLb1ELNS0_10SelectImplE2EE10Policy1000EN6thrust24THRUST_300001_SM_1000_NS6detail15normal_iteratorINSA_10device_ptrIiEEEEPS5_NS2_27partition_distinct_output_tISF_SF_EEPlNS0_13ScanTileStateIiLb1EEE7is_evenS5_iNS2_19streaming_context_tIlLb1EEELS6_2EEEvT0_T1_T2_T3_T4_T5_T6_T7_iT8_NS1_7vsmem_tEE19static_temp_storage+96], %r2264;
	mov.u32 	%r2271, %r2264;
$L__BB5_82:
	bar.sync 	0;
	setp.eq.s32 	%p342, %r73, 0;
	@%p342 bra 	$L__BB5_84;
	ld.shared.u32 	%r1627, [_ZZN3cub18CUB_300001_SM_10006detail6select23DeviceSelectSweepKernelINS2_10policy_hubIiNS0_8NullTypeElLb1ELNS0_10SelectImplE2EE10Policy1000EN6thrust24THRUST_300001_SM_1000_NS6detail15normal_iteratorINSA_10device_ptrIiEEEEPS5_NS2_27partition_distinct_output_tISF_SF_EEPlNS0_13ScanTileStateIiLb1EEE7is_evenS5_iNS2_19streaming_context_tIlLb1EEELS6_2EEEvT0_T1_T2_T3_T4_T5_T6_T7_iT8_NS1_7vsmem_tEE19static_temp_storage+96];
	add.s32 	%r2271, %r1627, %r2271;
$L__BB5_84:
	and.b32  	%r1628, %r76, 1;
	xor.b32  	%r1629, %r1628, 1;
	add.s32 	%r1630, %r1629, %r2271;
	and.b32  	%r1631, %r77, 1;
	xor.b32  	%r1632, %r1631, 1;
	add.s32 	%r1633, %r1630, %r1632;
	and.b32  	%r1634, %r78, 1;
	xor.b32  	%r1635, %r1634, 1;
	add.s32 	%r1636, %r1633, %r1635;
	and.b32  	%r1637, %r79, 1;
	xor.b32  	%r1638, %r1637, 1;
	add.s32 	%r1639, %r1636, %r1638;
	and.b32  	%r1640, %r80, 1;
	xor.b32  	%r1641, %r1640, 1;
	add.s32 	%r1642, %r1639, %r1641;
	and.b32  	%r1643, %r81, 1;
	xor.b32  	%r1644, %r1643, 1;
	add.s32 	%r1645, %r1642, %r1644;
	and.b32  	%r1646, %r82, 1;
	xor.b32  	%r1647, %r1646, 1;
	add.s32 	%r1648, %r1645, %r1647;
	and.b32  	%r1649, %r83, 1;
	xor.b32  	%r1650, %r1649, 1;
	add.s32 	%r1651, %r1648, %r1650;
	and.b32  	%r1652, %r84, 1;
	xor.b32  	%r1653, %r1652, 1;
	add.s32 	%r1654, %r1651, %r1653;
	and.b32  	%r1655, %r85, 1;
	xor.b32  	%r1656, %r1655, 1;
	add.s32 	%r1657, %r1654, %r1656;
	and.b32  	%r1658, %r86, 1;
	xor.b32  	%r1659, %r1658, 1;
	add.s32 	%r1660, %r1657, %r1659;
	and.b32  	%r1661, %r87, 1;
	xor.b32  	%r1662, %r1661, 1;
	add.s32 	%r1663, %r1660, %r1662;
	and.b32  	%r1664, %r88, 1;
	xor.b32  	%r1665, %r1664, 1;
	add.s32 	%r1666, %r1663, %r1665;
	and.b32  	%r1667, %r89, 1;
	xor.b32  	%r1668, %r1667, 1;
	add.s32 	%r1669, %r1666, %r1668;
	and.b32  	%r1670, %r90, 1;
	xor.b32  	%r1671, %r1670, 1;
	add.s32 	%r1672, %r1669, %r1671;
	and.b32  	%r1673, %r91, 1;
	xor.b32  	%r1674, %r1673, 1;
	add.s32 	%r1675, %r1672, %r1674;
	and.b32  	%r1676, %r92, 1;
	xor.b32  	%r1677, %r1676, 1;
	add.s32 	%r1678, %r1675, %r1677;
	ld.shared.u32 	%r137, [_ZZN3cub18CUB_300001_SM_10006detail6select23DeviceSelectSweepKernelINS2_10policy_hubIiNS0_8NullTypeElLb1ELNS0_10SelectImplE2EE10Policy1000EN6thrust24THRUST_300001_SM_1000_NS6detail15normal_iteratorINSA_10device_ptrIiEEEEPS5_NS2_27partition_distinct_output_tISF_SF_EEPlNS0_13ScanTileStateIiLb1EEE7is_evenS5_iNS2_19streaming_context_tIlLb1EEELS6_2EEEvT0_T1_T2_T3_T4_T5_T6_T7_iT8_NS1_7vsmem_tEE19static_temp_storage+140];
	mov.u32 	%r1679, _ZZN3cub18CUB_300001_SM_10006detail6select23DeviceSelectSweepKernelINS2_10policy_hubIiNS0_8NullTypeElLb1ELNS0_10SelectImplE2EE10Policy1000EN6thrust24THRUST_300001_SM_1000_NS6detail15normal_iteratorINSA_10device_ptrIiEEEEPS5_NS2_27partition_distinct_output_tISF_SF_EEPlNS0_13ScanTileStateIiLb1EEE7is_evenS5_iNS2_19streaming_context_tIlLb1EEELS6_2EEEvT0_T1_T2_T3_T4_T5_T6_T7_iT8_NS1_7vsmem_tEE19static_temp_storage;
	ld.shared.u32 	%r138, [_ZZN3cub18CUB_300001_SM_10006detail6select23DeviceSelectSweepKernelINS2_10policy_hubIiNS0_8NullTypeElLb1ELNS0_10SelectImplE2EE10Policy1000EN6thrust24THRUST_300001_SM_1000_NS6detail15normal_iteratorINSA_10device_ptrIiEEEEPS5_NS2_27partition_distinct_output_tISF_SF_EEPlNS0_13ScanTileStateIiLb1EEE7is_evenS5_iNS2_19streaming_context_tIlLb1EEELS6_2EEEvT0_T1_T2_T3_T4_T5_T6_T7_iT8_NS1_7vsmem_tEE19static_temp_storage+132];
	sub.s32 	%r139, %r72, %r138;
	bar.sync 	0;
	sub.s32 	%r140, 10944, %r137;
	mul.lo.s32 	%r1680, %r73, 18;
	sub.s32 	%r1681, %r2271, %r138;
	sub.s32 	%r1682, %r1680, %r1681;
	setp.eq.s32 	%p343, %r1628, 0;
	add.s32 	%r1683, %r1681, %r140;
	selp.b32 	%r1684, %r1683, %r1682, %p343;
	shl.b32 	%r1685, %r1684, 2;
	add.s32 	%r1686, %r1679, %r1685;
	st.shared.u32 	[%r1686], %r76;
	sub.s32 	%r1687, %r138, %r1630;
	add.s32 	%r1688, %r1680, %r1687;
	add.s32 	%r1689, %r1688, 1;
	setp.eq.s32 	%p344, %r1631, 0;
	add.s32 	%r1690, %r1683, %r1629;
	selp.b32 	%r1691, %r1690, %r1689, %p344;
	shl.b32 	%r1692, %r1691, 2;
	add.s32 	%r1693, %r1679, %r1692;
	st.shared.u32 	[%r1693], %r77;
	sub.s32 	%r1694, %r138, %r1633;
	add.s32 	%r1695, %r1680, %r1694;
	add.s32 	%r1696, %r1695, 2;
	setp.eq.s32 	%p345, %r1634, 0;
	add.s32 	%r1697, %r1690, %r1632;
	selp.b32 	%r1698, %r1697, %r1696, %p345;
	shl.b32 	%r1699, %r1698, 2;
	add.s32 	%r1700, %r1679, %r1699;
	st.shared.u32 	[%r1700], %r78;
	sub.s32 	%r1701, %r138, %r1636;
	add.s32 	%r1702, %r1680, %r1701;
	add.s32 	%r1703, %r1702, 3;
	setp.eq.s32 	%p346, %r1637, 0;
	add.s32 	%r1704, %r1697, %r1635;
	selp.b32 	%r1705, %r1704, %r1703, %p346;
	shl.b32 	%r1706, %r1705, 2;
	add.s32 	%r1707, %r1679, %r1706;
	st.shared.u32 	[%r1707], %r79;
	sub.s32 	%r1708, %r138, %r1639;
	add.s32 	%r1709, %r1680, %r1708;
	add.s32 	%r1710, %r1709, 4;
	setp.eq.s32 	%p347, %r1640, 0;
	add.s32 	%r1711, %r1704, %r1638;
	selp.b32 	%r1712, %r1711, %r1710, %p347;
	shl.b32 	%r1713, %r1712, 2;
	add.s32 	%r1714, %r1679, %r1713;
	st.shared.u32 	[%r1714], %r80;
	sub.s32 	%r1715, %r138, %r1642;
	add.s32 	%r1716, %r1680, %r1715;
	add.s32 	%r1717, %r1716, 5;
	setp.eq.s32 	%p348, %r1643, 0;
	add.s32 	%r1718, %r1711, %r1641;
	selp.b32 	%r1719, %r1718, %r1717, %p348;
	shl.b32 	%r1720, %r1719, 2;
	add.s32 	%r1721, %r1679, %r1720;
	st.shared.u32 	[%r1721], %r81;
	sub.s32 	%r1722, %r138, %r1645;
	add.s32 	%r1723, %r1680, %r1722;
	add.s32 	%r1724, %r1723, 6;
	setp.eq.s32 	%p349, %r1646, 0;
	add.s32 	%r1725, %r1718, %r1644;
	selp.b32 	%r1726, %r1725, %r1724, %p349;
	shl.b32 	%r1727, %r1726, 2;
	add.s32 	%r1728, %r1679, %r1727;
	st.shared.u32 	[%r1728], %r82;
	sub.s32 	%r1729, %r138, %r1648;
	add.s32 	%r1730, %r1680, %r1729;
	add.s32 	%r1731, %r1730, 7;
	setp.eq.s32 	%p350, %r1649, 0;
	add.s32 	%r1732, %r1725, %r1647;
	selp.b32 	%r1733, %r1732, %r1731, %p350;
	shl.b32 	%r1734, %r1733, 2;
	add.s32 	%r1735, %r1679, %r1734;
	st.shared.u32 	[%r1735], %r83;
	sub.s32 	%r1736, %r138, %r1651;
	add.s32 	%r1737, %r1680, %r1736;
	add.s32 	%r1738, %r1737, 8;
	setp.eq.s32 	%p351, %r1652, 0;
	add.s32 	%r1739, %r1732, %r1650;
	selp.b32 	%r1740, %r1739, %r1738, %p351;
	shl.b32 	%r1741, %r1740, 2;
	add.s32 	%r1742, %r1679, %r1741;
	st.shared.u32 	[%r1742], %r84;
	sub.s32 	%r1743, %r138, %r1654;
	add.s32 	%r1744, %r1680, %r1743;
	add.s32 	%r1745, %r1744, 9;
	setp.eq.s32 	%p352, %r1655, 0;
	add.s32 	%r1746, %r1739, %r1653;
	selp.b32 	%r1747, %r1746, %r1745, %p352;
	shl.b32 	%r1748, %r1747, 2;
	add.s32 	%r1749, %r1679, %r1748;
	st.shared.u32 	[%r1749], %r85;
	sub.s32 	%r1750, %r138, %r1657;
	add.s32 	%r1751, %r1680, %r1750;
	add.s32 	%r1752, %r1751, 10;
	setp.eq.s32 	%p353, %r1658, 0;
	add.s32 	%r1753, %r1746, %r1656;
	selp.b32 	%r1754, %r1753, %r1752, %p353;
	shl.b32 	%r1755, %r1754, 2;
	add.s32 	%r1756, %r1679, %r1755;
	st.shared.u32 	[%r1756], %r86;
	sub.s32 	%r1757, %r138, %r1660;
	add.s32 	%r1758, %r1680, %r1757;
	add.s32 	%r1759, %r1758, 11;
	setp.eq.s32 	%p354, %r1661, 0;
	add.s32 	%r1760, %r1753, %r1659;
	selp.b32 	%r1761, %r1760, %r1759, %p354;
	shl.b32 	%r1762, %r1761, 2;
	add.s32 	%r1763, %r1679, %r1762;
	st.shared.u32 	[%r1763], %r87;
	sub.s32 	%r1764, %r138, %r1663;
	add.s32 	%r1765, %r1680, %r1764;
	add.s32 	%r1766, %r1765, 12;
	setp.eq.s32 	%p355, %r1664, 0;
	add.s32 	%r1767, %r1760, %r1662;
	selp.b32 	%r1768, %r1767, %r1766, %p355;
	shl.b32 	%r1769, %r1768, 2;
	add.s32 	%r1770, %r1679, %r1769;
	st.shared.u32 	[%r1770], %r88;
	sub.s32 	%r1771, %r138, %r1666;
	add.s32 	%r1772, %r1680, %r1771;
	add.s32 	%r1773, %r1772, 13;
	setp.eq.s32 	%p356, %r1667, 0;
	add.s32 	%r1774, %r1767, %r1665;
	selp.b32 	%r1775, %r1774, %r1773, %p356;
	shl.b32 	%r1776, %r1775, 2;
	add.s32 	%r1777, %r1679, %r1776;
	st.shared.u32 	[%r1777], %r89;
	sub.s32 	%r1778, %r138, %r1669;
	add.s32 	%r1779, %r1680, %r1778;
	add.s32 	%r1780, %r1779, 14;
	setp.eq.s32 	%p357, %r1670, 0;
	add.s32 	%r1781, %r1774, %r1668;
	selp.b32 	%r1782, %r1781, %r1780, %p357;
	shl.b32 	%r1783, %r1782, 2;
	add.s32 	%r1784, %r1679, %r1783;
	st.shared.u32 	[%r1784], %r90;
	sub.s32 	%r1785, %r138, %r1672;
	add.s32 	%r1786, %r1680, %r1785;
	add.s32 	%r1787, %r1786, 15;
	setp.eq.s32 	%p358, %r1673, 0;
	add.s32 	%r1788, %r1781, %r1671;
	selp.b32 	%r1789, %r1788, %r1787, %p358;
	shl.b32 	%r1790, %r1789, 2;
	add.s32 	%r1791, %r1679, %r1790;
	st.shared.u32 	[%r1791], %r91;
	sub.s32 	%r1792, %r138, %r1675;
	add.s32 	%r1793, %r1680, %r1792;
	add.s32 	%r1794, %r1793, 16;
	setp.eq.s32 	%p359, %r1676, 0;
	add.s32 	%r1795, %r1788, %r1674;
	selp.b32 	%r1796, %r1795, %r1794, %p359;
	shl.b32 	%r1797, %r1796, 2;
	add.s32 	%r1798, %r1679, %r1797;
	st.shared.u32 	[%r1798], %r92;
	sub.s32 	%r1799, %r138, %r1678;
	add.s32 	%r1800, %r1680, %r1799;
	add.s32 	%r1801, %r1800, 17;
	and.b32  	%r1802, %r93, 1;
	setp.eq.b32 	%p360, %r1802, 1;
	add.s32 	%r1803, %r1795, %r1677;
	selp.b32 	%r1804, %r1801, %r1803, %p360;
	shl.b32 	%r1805, %r1804, 2;
	add.s32 	%r1806, %r1679, %r1805;
	st.shared.u32 	[%r1806], %r93;
	bar.sync 	0;
	mov.u64 	%rd15, %rd51;
	ld.param.u8 	%rs11, [%rd15];
	setp.ne.s16 	%p361, %rs11, 0;
	mov.b64 	%rd743, 0;
	@%p361 bra 	$L__BB5_86;
	ld.param.u64 	%rd418, [%rd15+24];
	cvta.to.global.u64 	%rd419, %rd418;
	ld.global.u64 	%rd743, [%rd419];
$L__BB5_86:
	setp.ne.s16 	%p362, %rs11, 0;
	mov.b64 	%rd744, 0;
	@%p362 bra 	$L__BB5_88;
	ld.param.u64 	%rd421, [%rd15+16];
	ld.param.u64 	%rd422, [%rd15+24];
	cvta.to.global.u64 	%rd423, %rd422;
	ld.global.u64 	%rd424, [%rd423];
	sub.s64 	%rd744, %rd421, %rd424;
$L__BB5_88:
	cvta.to.global.u64 	%rd20, %rd48;
	cvta.to.global.u64 	%rd21, %rd49;
	add.s32 	%r1807, %r137, %r138;
	add.s32 	%r1808, %r1807, %r73;
	setp.lt.s32 	%p363, %r73, %r140;
	add.s32 	%r141, %r1808, -10944;
	shl.b32 	%r1809, %r73, 2;
	add.s32 	%r142, %r1679, %r1809;
	ld.shared.u32 	%r143, [%r142];
	@%p363 bra 	$L__BB5_90;
	cvt.s64.s32 	%rd425, %r141;
	add.s64 	%rd426, %rd743, %rd425;
	shl.b64 	%rd427, %rd426, 2;
	add.s64 	%rd428, %rd20, %rd427;
	st.global.u32 	[%rd428], %r143;
	bra.uni 	$L__BB5_91;
$L__BB5_90:
	add.s32 	%r1811, %r139, %r73;
	cvt.s64.s32 	%rd429, %r1811;
	add.s64 	%rd430, %rd744, %rd429;
	shl.b64 	%rd431, %rd430, 2;
	add.s64 	%rd432, %rd21, %rd431;
	st.global.u32 	[%rd432], %r143;
$L__BB5_91:
	add.s32 	%r1812, %r73, 608;
	setp.lt.s32 	%p364, %r1812, %r140;
	ld.shared.u32 	%r144, [%r142+2432];
	cvt.u64.u32 	%rd433, %r73;
	cvt.s64.s32 	%rd434, %r139;
	add.s64 	%rd435, %rd434, %rd433;
	add.s64 	%rd436, %rd744, %rd435;
	shl.b64 	%rd437, %rd436, 2;
	add.s64 	%rd22, %rd21, %rd437;
	@%p364 bra 	$L__BB5_93;
	add.s32 	%r1813, %r141, 608;
	cvt.s64.s32 	%rd438, %r1813;
	add.s64 	%rd439, %rd743, %rd438;
	shl.b64 	%rd440, %rd439, 2;
	add.s64 	%rd441, %rd20, %rd440;
	st.global.u32 	[%rd441], %r144;
	bra.uni 	$L__BB5_94;
$L__BB5_93:
	st.global.u32 	[%rd22+2432], %r144;
$L__BB5_94:
	add.s32 	%r1814, %r73, 1216;
	setp.lt.s32 	%p365, %r1814, %r140;
	ld.shared.u32 	%r145, [%r142+4864];
	@%p365 bra 	$L__BB5_96;
	add.s32 	%r1815, %r141, 1216;
	cvt.s64.s32 	%rd442, %r1815;
	add.s64 	%rd443, %rd743, %rd442;
	shl.b64 	%rd444, %rd443, 2;
	add.s64 	%rd445, %rd20, %rd444;
	st.global.u32 	[%rd445], %r145;
	bra.uni 	$L__BB5_97;
$L__BB5_96:
	st.global.u32 	[%rd22+4864], %r145;
$L__BB5_97:
	add.s32 	%r1816, %r73, 1824;
	setp.lt.s32 	%p366, %r1816, %r140;
	ld.shared.u32 	%r146, [%r142+7296];
	@%p366 bra 	$L__BB5_99;
	add.s32 	%r1817, %r141, 1824;
	cvt.s64.s32 	%rd446, %r1817;
	add.s64 	%rd447, %rd743, %rd446;
	shl.b64 	%rd448, %rd447, 2;
	add.s64 	%rd449, %rd20, %rd448;
	st.global.u32 	[%rd449], %r146;
	bra.uni 	$L__BB5_100;
$L__BB5_99:
	st.global.u32 	[%rd22+7296], %r146;
$L__BB5_100:
	add.s32 	%r1818, %r73, 2432;
	setp.lt.s32 	%p367, %r1818, %r140;
	ld.shared.u32 	%r147, [%r142+9728];
	@%p367 bra 	$L__BB5_102;
	add.s32 	%r1819, %r141, 2432;
	cvt.s64.s32 	%rd450, %r1819;
	add.s64 	%rd451, %rd743, %rd450;
	shl.b64 	%rd452, %rd451, 2;
	add.s64 	%rd453, %rd20, %rd452;
	st.global.u32 	[%rd453], %r147;
	bra.uni 	$L__BB5_103;
$L__BB5_102:
	st.global.u32 	[%rd22+9728], %r147;
$L__BB5_103:
	add.s32 	%r1820, %r73, 3040;
	setp.lt.s32 	%p368, %r1820, %r140;
	ld.shared.u32 	%r148, [%r142+12160];
	@%p368 bra 	$L__BB5_105;
	add.s32 	%r1821, %r141, 3040;
	cvt.s64.s32 	%rd454, %r1821;
	add.s64 	%rd455, %rd743, %rd454;
	shl.b64 	%rd456, %rd455, 2;
	add.s64 	%rd457, %rd20, %rd456;
	st.global.u32 	[%rd457], %r148;
	bra.uni 	$L__BB5_106;
$L__BB5_105:
	st.global.u32 	[%rd22+12160], %r148;
$L__BB5_106:
	add.s32 	%r1822, %r73, 3648;
	setp.lt.s32 	%p369, %r1822, %r140;
	ld.shared.u32 	%r149, [%r142+14592];
	@%p369 bra 	$L__BB5_108;
	add.s32 	%r1823, %r141, 3648;
	cvt.s64.s32 	%rd458, %r1823;
	add.s64 	%rd459, %rd743, %rd458;
	shl.b64 	%rd460, %rd459, 2;
	add.s64 	%rd461, %rd20, %rd460;
	st.global.u32 	[%rd461], %r149;
	bra.uni 	$L__BB5_109;
$L__BB5_108:
	st.global.u32 	[%rd22+14592], %r149;
$L__BB5_109:
	add.s32 	%r1824, %r73, 4256;
	setp.lt.s32 	%p370, %r1824, %r140;
	ld.shared.u32 	%r150, [%r142+17024];
	@%p370 bra 	$L__BB5_111;
	add.s32 	%r1825, %r141, 4256;
	cvt.s64.s32 	%rd462, %r1825;
	add.s64 	%rd463, %rd743, %rd462;
	shl.b64 	%rd464, %rd463, 2;
	add.s64 	%rd465, %rd20, %rd464;
	st.global.u32 	[%rd465], %r150;
	bra.uni 	$L__BB5_112;
$L__BB5_111:
	st.global.u32 	[%rd22+17024], %r150;
$L__BB5_112:
	add.s32 	%r1826, %r73, 4864;
	setp.lt.s32 	%p371, %r1826, %r140;
	ld.shared.u32 	%r151, [%r142+19456];
	@%p371 bra 	$L__BB5_114;
	add.s32 	%r1827, %r141, 4864;
	cvt.s64.s32 	%rd466, %r1827;
	add.s64 	%rd467, %rd743, %rd466;
	shl.b64 	%rd468, %rd467, 2;
	add.s64 	%rd469, %rd20, %rd468;
	st.global.u32 	[%rd469], %r151;
	bra.uni 	$L__BB5_115;
$L__BB5_114:
	st.global.u32 	[%rd22+19456], %r151;
$L__BB5_115:
	add.s32 	%r1828, %r73, 5472;
	setp.lt.s32 	%p372, %r1828, %r140;
	ld.shared.u32 	%r152, [%r142+21888];
	@%p372 bra 	$L__BB5_117;
	add.s32 	%r1829, %r141, 5472;
	cvt.s64.s32 	%rd470, %r1829;
	add.s64 	%rd471, %rd743, %rd470;
	shl.b64 	%rd472, %rd471, 2;
	add.s64 	%rd473, %rd20, %rd472;
	st.global.u32 	[%rd473], %r152;
	bra.uni 	$L__BB5_118;
$L__BB5_117:
	st.global.u32 	[%rd22+21888], %r152;
$L__BB5_118:
	add.s32 	%r1830, %r73, 6080;
	setp.lt.s32 	%p373, %r1830, %r140;
	ld.shared.u32 	%r153, [%r142+24320];
	@%p373 bra 	$L__BB5_120;
	add.s32 	%r1831, %r141, 6080;
	cvt.s64.s32 	%rd474, %r1831;
	add.s64 	%rd475, %rd743, %rd474;
	shl.b64 	%rd476, %rd475, 2;
	add.s64 	%rd477, %rd20, %rd476;
	st.global.u32 	[%rd477], %r153;
	bra.uni 	$L__BB5_121;
$L__BB5_120:
	st.global.u32 	[%rd22+24320], %r153;
$L__BB5_121:
	add.s32 	%r1832, %r73, 6688;
	setp.lt.s32 	%p374, %r1832, %r140;
	ld.shared.u32 	%r154, [%r142+26752];
	@%p374 bra 	$L__BB5_123;
	add.s32 	%r1833, %r141, 6688;
	cvt.s64.s32 	%rd478, %r1833;
	add.s64 	%rd479, %rd743, %rd478;
	shl.b64 	%rd480, %rd479, 2;
	add.s64 	%rd481, %rd20, %rd480;
	st.global.u32 	[%rd481], %r154;
	bra.uni 	$L__BB5_124;
$L__BB5_123:
	st.global.u32 	[%rd22+26752], %r154;
$L__BB5_124:
	add.s32 	%r1834, %r73, 7296;
	setp.lt.s32 	%p375, %r1834, %r140;
	ld.shared.u32 	%r155, [%r142+29184];
	@%p375 bra 	$L__BB5_126;
	add.s32 	%r1835, %r141, 7296;
	cvt.s64.s32 	%rd482, %r1835;
	add.s64 	%rd483, %rd743, %rd482;
	shl.b64 	%rd484, %rd483, 2;
	add.s64 	%rd485, %rd20, %rd484;
	st.global.u32 	[%rd485], %r155;
	bra.uni 	$L__BB5_127;
$L__BB5_126:
	st.global.u32 	[%rd22+29184], %r155;
$L__BB5_127:
	add.s32 	%r1836, %r73, 7904;
	setp.lt.s32 	%p376, %r1836, %r140;
	ld.shared.u32 	%r156, [%r142+31616];
	@%p376 bra 	$L__BB5_129;
	add.s32 	%r1837, %r141, 7904;
	cvt.s64.s32 	%rd486, %r1837;
	add.s64 	%rd487, %rd743, %rd486;
	shl.b64 	%rd488, %rd487, 2;
	add.s64 	%rd489, %rd20, %rd488;
	st.global.u32 	[%rd489], %r156;
	bra.uni 	$L__BB5_130;
$L__BB5_129:
	st.global.u32 	[%rd22+31616], %r156;
$L__BB5_130:
	add.s32 	%r1838, %r73, 8512;
	setp.lt.s32 	%p377, %r1838, %r140;
	ld.shared.u32 	%r157, [%r142+34048];
	@%p377 bra 	$L__BB5_132;
	add.s32 	%r1839, %r141, 8512;
	cvt.s64.s32 	%rd490, %r1839;
	add.s64 	%rd491, %rd743, %rd490;
	shl.b64 	%rd492, %rd491, 2;
	add.s64 	%rd493, %rd20, %rd492;
	st.global.u32 	[%rd493], %r157;
	bra.uni 	$L__BB5_133;
$L__BB5_132:
	st.global.u32 	[%rd22+34048], %r157;
$L__BB5_133:
	add.s32 	%r1840, %r73, 9120;
	setp.lt.s32 	%p378, %r1840, %r140;
	ld.shared.u32 	%r158, [%r142+36480];
	@%p378 bra 	$L__BB5_135;
	add.s32 	%r1841, %r141, 9120;
	cvt.s64.s32 	%rd494, %r1841;
	add.s64 	%rd495, %rd743, %rd494;
	shl.b64 	%rd496, %rd495, 2;
	add.s64 	%rd497, %rd20, %rd496;
	st.global.u32 	[%rd497], %r158;
	bra.uni 	$L__BB5_136;
$L__BB5_135:
	st.global.u32 	[%rd22+36480], %r158;
$L__BB5_136:
	add.s32 	%r1842, %r73, 9728;
	setp.lt.s32 	%p379, %r1842, %r140;
	ld.shared.u32 	%r159, [%r142+38912];
	@%p379 bra 	$L__BB5_138;
	add.s32 	%r1843, %r141, 9728;
	cvt.s64.s32 	%rd498, %r1843;
	add.s64 	%rd499, %rd743, %rd498;
	shl.b64 	%rd500, %rd499, 2;
	add.s64 	%rd501, %rd20, %rd500;
	st.global.u32 	[%rd501], %r159;
	bra.uni 	$L__BB5_139;
$L__BB5_138:
	st.global.u32 	[%rd22+38912], %r159;
$L__BB5_139:
	add.s32 	%r1844, %r73, 10336;
	setp.lt.s32 	%p380, %r1844, %r140;
	ld.shared.u32 	%r160, [%r142+41344];
	@%p380 bra 	$L__BB5_141;
	add.s32 	%r1845, %r141, 10336;
	cvt.s64.s32 	%rd502, %r1845;
	add.s64 	%rd503, %rd743, %rd502;
	shl.b64 	%rd504, %rd503, 2;
	add.s64 	%rd505, %rd20, %rd504;
	st.global.u32 	[%rd505], %r160;
	bra.uni 	$L__BB5_397;
$L__BB5_141:
	st.global.u32 	[%rd22+41344], %r160;
	bra.uni 	$L__BB5_397;
$L__BB5_142:
	ld.param.u32 	%r2255, [_ZN3cub18CUB_300001_SM_10006detail6select23DeviceSelectSweepKernelINS2_10policy_hubIiNS0_8NullTypeElLb1ELNS0_10SelectImplE2EE10Policy1000EN6thrust24THRUST_300001_SM_1000_NS6detail15normal_iteratorINSA_10device_ptrIiEEEEPS5_NS2_27partition_distinct_output_tISF_SF_EEPlNS0_13ScanTileStateIiLb1EEE7is_evenS5_iNS2_19streaming_context_tIlLb1EEELS6_2EEEvT0_T1_T2_T3_T4_T5_T6_T7_iT8_NS1_7vsmem_tE_param_7];
	sub.s32 	%r161, %r2255, %r2;
	setp.ne.s32 	%p2, %r1, 0;
	@%p2 bra 	$L__BB5_257;
	ld.param.u8 	%rs4, [%rd1];
	setp.eq.s16 	%p162, %rs4, 0;
	ld.param.u64 	%rd162, [%rd1+16];
	selp.b64 	%rd163, %rd162, 0, %p162;
	cvt.u64.u32 	%rd164, %r2;
	add.s64 	%rd165, %rd163, %rd164;
	mov.u32 	%r1014, %tid.x;
	and.b32  	%r1015, %r1014, 31;
	and.b32  	%r1016, %r1014, 992;
	mul.lo.s32 	%r1017, %r1016, 18;
	or.b32  	%r162, %r1017, %r1015;
	setp.ge.s32 	%p163, %r162, %r161;
	cvt.u64.u32 	%rd166, %r162;
	add.s64 	%rd167, %rd165, %rd166;
	shl.b64 	%rd168, %rd167, 2;
	add.s64 	%rd23, %rd3, %rd168;
	@%p163 bra 	$L__BB5_145;
	ld.global.u32 	%r2273, [%rd23];
$L__BB5_145:
	add.s32 	%r1019, %r162, 32;
	setp.ge.s32 	%p164, %r1019, %r161;
	@%p164 bra 	$L__BB5_147;
	ld.global.u32 	%r2274, [%rd23+128];
$L__BB5_147:
	add.s32 	%r1021, %r162, 64;
	setp.ge.s32 	%p165, %r1021, %r161;
	@%p165 bra 	$L__BB5_149;
	ld.global.u32 	%r2275, [%rd23+256];
$L__BB5_149:
	add.s32 	%r1023, %r162, 96;
	setp.ge.s32 	%p166, %r1023, %r161;
	@%p166 bra 	$L__BB5_151;
	ld.global.u32 	%r2276, [%rd23+384];
$L__BB5_151:
	add.s32 	%r1025, %r162, 128;
	setp.ge.s32 	%p167, %r1025, %r161;
	@%p167 bra 	$L__BB5_153;
	ld.global.u32 	%r2277, [%rd23+512];
$L__BB5_153:
	add.s32 	%r1027, %r162, 160;
	setp.ge.s32 	%p168, %r1027, %r161;
	@%p168 bra 	$L__BB5_155;
	ld.global.u32 	%r2278, [%rd23+640];
$L__BB5_155:
	add.s32 	%r1029, %r162, 192;
	setp.ge.s32 	%p169, %r1029, %r161;
	@%p169 bra 	$L__BB5_157;
	ld.global.u32 	%r2279, [%rd23+768];
$L__BB5_157:
	add.s32 	%r1031, %r162, 224;
	setp.ge.s32 	%p170, %r1031, %r161;
	@%p170 bra 	$L__BB5_159;
	ld.global.u32 	%r2280, [%rd23+896];
$L__BB5_159:
	add.s32 	%r1033, %r162, 256;
	setp.ge.s32 	%p171, %r1033, %r161;
	@%p171 bra 	$L__BB5_161;
	ld.global.u32 	%r2281, [%rd23+1024];
$L__BB5_161:
	add.s32 	%r1035, %r162, 288;
	setp.ge.s32 	%p172, %r1035, %r161;
	@%p172 bra 	$L__BB5_163;
	ld.global.u32 	%r2282, [%rd23+1152];
$L__BB5_163:
	add.s32 	%r1037, %r162, 320;
	setp.ge.s32 	%p173, %r1037, %r161;
	@%p173 bra 	$L__BB5_165;
	ld.global.u32 	%r2283, [%rd23+1280];
$L__BB5_165:
	add.s32 	%r1039, %r162, 352;
	setp.ge.s32 	%p174, %r1039, %r161;
	@%p174 bra 	$L__BB5_167;
	ld.global.u32 	%r2284, [%rd23+1408];
$L__BB5_167:
	add.s32 	%r1041, %r162, 384;
	setp.ge.s32 	%p175, %r1041, %r161;
	@%p175 bra 	$L__BB5_169;
	ld.global.u32 	%r2285, [%rd23+1536];
$L__BB5_169:
	add.s32 	%r1043, %r162, 416;
	setp.ge.s32 	%p176, %r1043, %r161;
	@%p176 bra 	$L__BB5_171;
	ld.global.u32 	%r2286, [%rd23+1664];
$L__BB5_171:
	add.s32 	%r1045, %r162, 448;
	setp.ge.s32 	%p177, %r1045, %r161;
	@%p177 bra 	$L__BB5_173;
	ld.global.u32 	%r2287, [%rd23+1792];
$L__BB5_173:
	add.s32 	%r1047, %r162, 480;
	setp.ge.s32 	%p178, %r1047, %r161;
	@%p178 bra 	$L__BB5_175;
	ld.global.u32 	%r2288, [%rd23+1920];
$L__BB5_175:
	add.s32 	%r1049, %r162, 512;
	setp.ge.s32 	%p179, %r1049, %r161;
	@%p179 bra 	$L__BB5_177;
	ld.global.u32 	%r2289, [%rd23+2048];
$L__BB5_177:
	add.s32 	%r1051, %r162, 544;
	setp.ge.s32 	%p180, %r1051, %r161;
	@%p180 bra 	$L__BB5_179;
	ld.global.u32 	%r2290, [%rd23+2176];
$L__BB5_179:
	ld.param.u32 	%r2257, [_ZN3cub18CUB_300001_SM_10006detail6select23DeviceSelectSweepKernelINS2_10policy_hubIiNS0_8NullTypeElLb1ELNS0_10SelectImplE2EE10Policy1000EN6thrust24THRUST_300001_SM_1000_NS6detail15normal_iteratorINSA_10device_ptrIiEEEEPS5_NS2_27partition_distinct_output_tISF_SF_EEPlNS0_13ScanTileStateIiLb1EEE7is_evenS5_iNS2_19streaming_context_tIlLb1EEELS6_2EEEvT0_T1_T2_T3_T4_T5_T6_T7_iT8_NS1_7vsmem_tE_param_7];
	// begin inline asm
	mov.u32 %r1052, %laneid;
	// end inline asm
	mov.u32 	%r200, %tid.x;
	shr.u32 	%r1083, %r200, 5;
	mad.lo.s32 	%r1084, %r1083, 576, %r1052;
	shl.b32 	%r1085, %r1084, 2;
	mov.u32 	%r1086, _ZZN3cub18CUB_300001_SM_10006detail6select23DeviceSelectSweepKernelINS2_10policy_hubIiNS0_8NullTypeElLb1ELNS0_10SelectImplE2EE10Policy1000EN6thrust24THRUST_300001_SM_1000_NS6detail15normal_iteratorINSA_10device_ptrIiEEEEPS5_NS2_27partition_distinct_output_tISF_SF_EEPlNS0_13ScanTileStateIiLb1EEE7is_evenS5_iNS2_19streaming_context_tIlLb1EEELS6_2EEEvT0_T1_T2_T3_T4_T5_T6_T7_iT8_NS1_7vsmem_tEE19static_temp_storage;
	add.s32 	%r1087, %r1086, %r1085;
	st.shared.u32 	[%r1087], %r2273;
	st.shared.u32 	[%r1087+128], %r2274;
	st.shared.u32 	[%r1087+256], %r2275;
	st.shared.u32 	[%r1087+384], %r2276;
	st.shared.u32 	[%r1087+512], %r2277;
	st.shared.u32 	[%r1087+640], %r2278;
	st.shared.u32 	[%r1087+768], %r2279;
	st.shared.u32 	[%r1087+896], %r2280;
	st.shared.u32 	[%r1087+1024], %r2281;
	st.shared.u32 	[%r1087+1152], %r2282;
	st.shared.u32 	[%r1087+1280], %r2283;
	st.shared.u32 	[%r1087+1408], %r2284;
	st.shared.u32 	[%r1087+1536], %r2285;
	st.shared.u32 	[%r1087+1664], %r2286;
	st.shared.u32 	[%r1087+1792], %r2287;
	st.shared.u32 	[%r1087+1920], %r2288;
	st.shared.u32 	[%r1087+2048], %r2289;
	st.shared.u32 	[%r1087+2176], %r2290;
	bar.warp.sync 	-1;
	mad.lo.s32 	%r1088, %r1052, 68, %r1087;
	ld.shared.v2.u32 	{%r201, %r202}, [%r1088];
	not.b32 	%r1089, %r201;
	not.b32 	%r1090, %r202;
	ld.shared.v2.u32 	{%r203, %r204}, [%r1088+8];
	not.b32 	%r1091, %r203;
	not.b32 	%r1092, %r204;
	ld.shared.v2.u32 	{%r205, %r206}, [%r1088+16];
	not.b32 	%r1093, %r205;
	not.b32 	%r1094, %r206;
	ld.shared.v2.u32 	{%r207, %r208}, [%r1088+24];
	not.b32 	%r1095, %r207;
	not.b32 	%r1096, %r208;
	ld.shared.v2.u32 	{%r209, %r210}, [%r1088+32];
	not.b32 	%r1097, %r209;
	not.b32 	%r1098, %r210;
	ld.shared.v2.u32 	{%r211, %r212}, [%r1088+40];
	not.b32 	%r1099, %r211;
	not.b32 	%r1100, %r212;
	ld.shared.v2.u32 	{%r213, %r214}, [%r1088+48];
	not.b32 	%r1101, %r213;
	not.b32 	%r1102, %r214;
	ld.shared.v2.u32 	{%r215, %r216}, [%r1088+56];
	not.b32 	%r1103, %r215;
	not.b32 	%r1104, %r216;
	ld.shared.v2.u32 	{%r217, %r218}, [%r1088+64];
	not.b32 	%r1105, %r217;
	not.b32 	%r1106, %r218;
	mul.lo.s32 	%r1107, %r200, 18;
	mov.u32 	%r1108, %ctaid.x;
	mov.u32 	%r1109, %nctaid.y;
	mov.u32 	%r1110, %ctaid.y;
	mad.lo.s32 	%r1111, %r1108, %r1109, %r1110;
	mul.lo.s32 	%r1112, %r1111, 10944;
	sub.s32 	%r219, %r2257, %r1112;
	setp.lt.s32 	%p181, %r1107, %r219;
	and.b32  	%r1113, %r1089, 1;
	selp.b32 	%r1114, %r1113, 1, %p181;
	or.b32  	%r1115, %r1107, 1;
	setp.lt.s32 	%p182, %r1115, %r219;
	and.b32  	%r1116, %r1090, 1;
	selp.b32 	%r220, %r1116, 1, %p182;
	add.s32 	%r1117, %r1107, 2;
	setp.lt.s32 	%p183, %r1117, %r219;
	and.b32  	%r1118, %r1091, 1;
	selp.b32 	%r221, %r1118, 1, %p183;
	add.s32 	%r1119, %r1107, 3;
	setp.lt.s32 	%p184, %r1119, %r219;
	and.b32  	%r1120, %r1092, 1;
	selp.b32 	%r1121, %r1120, 1, %p184;
	add.s32 	%r1122, %r1107, 4;
	setp.lt.s32 	%p185, %r1122, %r219;
	and.b32  	%r1123, %r1093, 1;
	selp.b32 	%r1124, %r1123, 1, %p185;
	add.s32 	%r1125, %r1107, 5;
	setp.lt.s32 	%p186, %r1125, %r219;
	and.b32  	%r1126, %r1094, 1;
	selp.b32 	%r222, %r1126, 1, %p186;
	add.s32 	%r1127, %r1107, 6;
	setp.lt.s32 	%p187, %r1127, %r219;
	and.b32  	%r1128, %r1095, 1;
	selp.b32 	%r223, %r1128, 1, %p187;
	add.s32 	%r1129, %r1107, 7;
	setp.lt.s32 	%p188, %r1129, %r219;
	and.b32  	%r1130, %r1096, 1;
	selp.b32 	%r224, %r1130, 1, %p188;
	add.s32 	%r1131, %r1107, 8;
	setp.lt.s32 	%p189, %r1131, %r219;
	and.b32  	%r1132, %r1097, 1;
	selp.b32 	%r225, %r1132, 1, %p189;
	add.s32 	%r1133, %r1107, 9;
	setp.lt.s32 	%p190, %r1133, %r219;
	and.b32  	%r1134, %r1098, 1;
	selp.b32 	%r226, %r1134, 1, %p190;
	add.s32 	%r1135, %r1107, 10;
	setp.lt.s32 	%p191, %r1135, %r219;
	and.b32  	%r1136, %r1099, 1;
	selp.b32 	%r1137, %r1136, 1, %p191;
	add.s32 	%r1138, %r1107, 11;
	setp.lt.s32 	%p192, %r1138, %r219;
	and.b32  	%r1139, %r1100, 1;
	selp.b32 	%r227, %r1139, 1, %p192;
	add.s32 	%r1140, %r1107, 12;
	setp.lt.s32 	%p193, %r1140, %r219;
	and.b32  	%r1141, %r1101, 1;
	selp.b32 	%r228, %r1141, 1, %p193;
	add.s32 	%r1142, %r1107, 13;
	setp.lt.s32 	%p194, %r1142, %r219;
	and.b32  	%r1143, %r1102, 1;
	selp.b32 	%r229, %r1143, 1, %p194;
	add.s32 	%r1144, %r1107, 14;
	setp.lt.s32 	%p195, %r1144, %r219;
	and.b32  	%r1145, %r1103, 1;
	selp.b32 	%r230, %r1145, 1, %p195;
	add.s32 	%r1146, %r1107, 15;
	setp.lt.s32 	%p196, %r1146, %r219;
	and.b32  	%r1147, %r1104, 1;
	selp.b32 	%r1148, %r1147, 1, %p196;
	add.s32 	%r1149, %r1107, 16;
	setp.lt.s32 	%p197, %r1149, %r219;
	and.b32  	%r1150, %r1105, 1;
	selp.b32 	%r1151, %r1150, 1, %p197;
	add.s32 	%r1152, %r1107, 17;
	setp.lt.s32 	%p198, %r1152, %r219;
	and.b32  	%r1153, %r1106, 1;
	selp.b32 	%r231, %r1153, 1, %p198;
	bar.sync 	0;
	add.s32 	%r1154, %r220, %r1114;
	add.s32 	%r1155, %r221, %r1154;
	add.s32 	%r1156, %r1121, %r1155;
	add.s32 	%r1157, %r1124, %r1156;
	add.s32 	%r1158, %r222, %r1157;
	add.s32 	%r1159, %r223, %r1158;
	add.s32 	%r1160, %r224, %r1159;
	add.s32 	%r1161, %r225, %r1160;
	add.s32 	%r1162, %r226, %r1161;
	add.s32 	%r1163, %r1137, %r1162;
	add.s32 	%r1164, %r227, %r1163;
	add.s32 	%r1165, %r228, %r1164;
	add.s32 	%r1166, %r229, %r1165;
	add.s32 	%r1167, %r230, %r1166;
	add.s32 	%r1168, %r1148, %r1167;
	add.s32 	%r1169, %r1151, %r1168;
	add.s32 	%r1057, %r231, %r1169;
	mov.b32 	%r1055, 1;
	mov.b32 	%r1080, 0;
	mov.b32 	%r1082, -1;
	// begin inline asm
	{  .reg .s32 r0;  .reg .pred p;  shfl.sync.up.b32 r0|p, %r1057, %r1055, %r1080, %r1082;  @p add.s32 r0, r0, %r1057;  mov.s32 %r1053, r0;}
	// end inline asm
	mov.b32 	%r1061, 2;
	// begin inline asm
	{  .reg .s32 r0;  .reg .pred p;  shfl.sync.up.b32 r0|p, %r1053, %r1061, %r1080, %r1082;  @p add.s32 r0, r0, %r1053;  mov.s32 %r1059, r0;}
	// end inline asm
	mov.b32 	%r1067, 4;
	// begin inline asm
	{  .reg .s32 r0;  .reg .pred p;  shfl.sync.up.b32 r0|p, %r1059, %r1067, %r1080, %r1082;  @p add.s32 r0, r0, %r1059;  mov.s32 %r1065, r0;}
	// end inline asm
	mov.b32 	%r1073, 8;
	// begin inline asm
	{  .reg .s32 r0;  .reg .pred p;  shfl.sync.up.b32 r0|p, %r1065, %r1073, %r1080, %r1082;  @p add.s32 r0, r0, %r1065;  mov.s32 %r1071, r0;}
	// end inline asm
	mov.b32 	%r1079, 16;
	// begin inline asm
	{  .reg .s32 r0;  .reg .pred p;  shfl.sync.up.b32 r0|p, %r1071, %r1079, %r1080, %r1082;  @p add.s32 r0, r0, %r1071;  mov.s32 %r1077, r0;}
	// end inline asm
	setp.ne.s32 	%p199, %r1052, 31;
	@%p199 bra 	$L__BB5_181;
	shr.u32 	%r1170, %r200, 3;
	and.b32  	%r1171, %r1170, 124;
	add.s32 	%r1173, %r1086, %r1171;
	st.shared.u32 	[%r1173], %r1077;
$L__BB5_181:
	bar.sync 	0;
	mov.u32 	%r1174, _ZZN3cub18CUB_300001_SM_10006detail6select23DeviceSelectSweepKernelINS2_10policy_hubIiNS0_8NullTypeElLb1ELNS0_10SelectImplE2EE10Policy1000EN6thrust24THRUST_300001_SM_1000_NS6detail15normal_iteratorINSA_10device_ptrIiEEEEPS5_NS2_27partition_distinct_output_tISF_SF_EEPlNS0_13ScanTileStateIiLb1EEE7is_evenS5_iNS2_19streaming_context_tIlLb1EEELS6_2EEEvT0_T1_T2_T3_T4_T5_T6_T7_iT8_NS1_7vsmem_tEE19static_temp_storage;
	ld.shared.v4.u32 	{%r1175, %r1176, %r1177, %r1178}, [_ZZN3cub18CUB_300001_SM_10006detail6select23DeviceSelectSweepKernelINS2_10policy_hubIiNS0_8NullTypeElLb1ELNS0_10SelectImplE2EE10Policy1000EN6thrust24THRUST_300001_SM_1000_NS6detail15normal_iteratorINSA_10device_ptrIiEEEEPS5_NS2_27partition_distinct_output_tISF_SF_EEPlNS0_13ScanTileStateIiLb1EEE7is_evenS5_iNS2_19streaming_context_tIlLb1EEELS6_2EEEvT0_T1_T2_T3_T4_T5_T6_T7_iT8_NS1_7vsmem_tEE19static_temp_storage];
	shr.u32 	%r1179, %r200, 5;
	add.s32 	%r1180, %r1176, %r1175;
	setp.eq.s32 	%p200, %r1179, 2;
	selp.b32 	%r1181, %r1180, %r1175, %p200;
	add.s32 	%r1182, %r1180, %r1177;
	setp.eq.s32 	%p201, %r1179, 3;
	selp.b32 	%r1183, %r1182, %r1181, %p201;
	add.s32 	%r1184, %r1182, %r1178;
	setp.eq.s32 	%p202, %r1179, 4;
	selp.b32 	%r1185, %r1184, %r1183, %p202;
	ld.shared.v4.u32 	{%r1186, %r1187, %r1188, %r1189}, [_ZZN3cub18CUB_300001_SM_10006detail6select23DeviceSelectSweepKernelINS2_10policy_hubIiNS0_8NullTypeElLb1ELNS0_10SelectImplE2EE10Policy1000EN6thrust24THRUST_300001_SM_1000_NS6detail15normal_iteratorINSA_10device_ptrIiEEEEPS5_NS2_27partition_distinct_output_tISF_SF_EEPlNS0_13ScanTileStateIiLb1EEE7is_evenS5_iNS2_19streaming_context_tIlLb1EEELS6_2EEEvT0_T1_T2_T3_T4_T5_T6_T7_iT8_NS1_7vsmem_tEE19static_temp_storage+16];
	add.s32 	%r1190, %r1184, %r1186;
	setp.eq.s32 	%p203, %r1179, 5;
	selp.b32 	%r1191, %r1190, %r1185, %p203;
	add.s32 	%r1192, %r1190, %r1187;
	setp.eq.s32 	%p204, %r1179, 6;
	selp.b32 	%r1193, %r1192, %r1191, %p204;
	add.s32 	%r1194, %r1192, %r1188;
	setp.eq.s32 	%p205, %r1179, 7;
	selp.b32 	%r1195, %r1194, %r1193, %p205;
	add.s32 	%r1196, %r1194, %r1189;
	setp.eq.s32 	%p206, %r1179, 8;
	selp.b32 	%r1197, %r1196, %r1195, %p206;
	ld.shared.v4.u32 	{%r1198, %r1199, %r1200, %r1201}, [_ZZN3cub18CUB_300001_SM_10006detail6select23DeviceSelectSweepKernelINS2_10policy_hubIiNS0_8NullTypeElLb1ELNS0_10SelectImplE2EE10Policy1000EN6thrust24THRUST_300001_SM_1000_NS6detail15normal_iteratorINSA_10device_ptrIiEEEEPS5_NS2_27partition_distinct_output_tISF_SF_EEPlNS0_13ScanTileStateIiLb1EEE7is_evenS5_iNS2_19streaming_context_tIlLb1EEELS6_2EEEvT0_T1_T2_T3_T4_T5_T6_T7_iT8_NS1_7vsmem_tEE19static_temp_storage+32];
	add.s32 	%r1202, %r1196, %r1198;
	setp.eq.s32 	%p207, %r1179, 9;
	selp.b32 	%r1203, %r1202, %r1197, %p207;
	add.s32 	%r1204, %r1202, %r1199;
	setp.eq.s32 	%p208, %r1179, 10;
	selp.b32 	%r1205, %r1204, %r1203, %p208;
	add.s32 	%r1206, %r1204, %r1200;
	setp.eq.s32 	%p209, %r1179, 11;
	selp.b32 	%r1207, %r1206, %r1205, %p209;
	add.s32 	%r1208, %r1206, %r1201;
	setp.eq.s32 	%p210, %r1179, 12;
	selp.b32 	%r1209, %r1208, %r1207, %p210;
	ld.shared.v4.u32 	{%r1210, %r1211, %r1212, %r1213}, [_ZZN3cub18CUB_300001_SM_10006detail6select23DeviceSelectSweepKernelINS2_10policy_hubIiNS0_8NullTypeElLb1ELNS0_10SelectImplE2EE10Policy1000EN6thrust24THRUST_300001_SM_1000_NS6detail15normal_iteratorINSA_10device_ptrIiEEEEPS5_NS2_27partition_distinct_output_tISF_SF_EEPlNS0_13ScanTileStateIiLb1EEE7is_evenS5_iNS2_19streaming_context_tIlLb1EEELS6_2EEEvT0_T1_T2_T3_T4_T5_T6_T7_iT8_NS1_7vsmem_tEE19static_temp_storage+48];
	add.s32 	%r1214, %r1208, %r1210;
	setp.eq.s32 	%p211, %r1179, 13;
	selp.b32 	%r1215, %r1214, %r1209, %p211;
	add.s32 	%r1216, %r1214, %r1211;
	setp.eq.s32 	%p212, %r1179, 14;
	selp.b32 	%r1217, %r1216, %r1215, %p212;
	add.s32 	%r1218, %r1216, %r1212;
	setp.eq.s32 	%p213, %r1179, 15;
	selp.b32 	%r1219, %r1218, %r1217, %p213;
	add.s32 	%r1220, %r1218, %r1213;
	setp.eq.s32 	%p214, %r1179, 16;
	selp.b32 	%r1221, %r1220, %r1219, %p214;
	.pragma "used_bytes_mask 4095";
	ld.shared.v4.u32 	{%r1222, %r1223, %r1224, %r1225}, [_ZZN3cub18CUB_300001_SM_10006detail6select23DeviceSelectSweepKernelINS2_10policy_hubIiNS0_8NullTypeElLb1ELNS0_10SelectImplE2EE10Policy1000EN6thrust24THRUST_300001_SM_1000_NS6detail15normal_iteratorINSA_10device_ptrIiEEEEPS5_NS2_27partition_distinct_output_tISF_SF_EEPlNS0_13ScanTileStateIiLb1EEE7is_evenS5_iNS2_19streaming_context_tIlLb1EEELS6_2EEEvT0_T1_T2_T3_T4_T5_T6_T7_iT8_NS1_7vsmem_tEE19static_temp_storage+64];
	add.s32 	%r1226, %r1220, %r1222;
	setp.eq.s32 	%p215, %r1179, 17;
	selp.b32 	%r1227, %r1226, %r1221, %p215;
	add.s32 	%r1228, %r1226, %r1223;
	setp.eq.s32 	%p216, %r1179, 18;
	selp.b32 	%r1229, %r1228, %r1227, %p216;
	setp.lt.u32 	%p217, %r200, 32;
	selp.b32 	%r1230, 0, %r1229, %p217;
	setp.eq.s32 	%p218, %r1052, 0;
	mul.lo.s32 	%r1231, %r200, 18;
	setp.lt.s32 	%p219, %r1231, %r219;
	not.b32 	%r1232, %r201;
	and.b32  	%r1233, %r1232, 1;
	selp.b32 	%r1234, %r1233, 1, %p219;
	add.s32 	%r1235, %r220, %r1234;
	add.s32 	%r1236, %r221, %r1235;
	add.s32 	%r1237, %r1231, 3;
	setp.lt.s32 	%p220, %r1237, %r219;
	not.b32 	%r1238, %r204;
	and.b32  	%r1239, %r1238, 1;
	selp.b32 	%r1240, %r1239, 1, %p220;
	add.s32 	%r1241, %r1240, %r1236;
	add.s32 	%r1242, %r1231, 4;
	setp.lt.s32 	%p221, %r1242, %r219;
	not.b32 	%r1243, %r205;
	and.b32  	%r1244, %r1243, 1;
	selp.b32 	%r1245, %r1244, 1, %p221;
	add.s32 	%r1246, %r1245, %r1241;
	add.s32 	%r1247, %r222, %r1246;
	add.s32 	%r1248, %r223, %r1247;
	add.s32 	%r1249, %r224, %r1248;
	add.s32 	%r1250, %r225, %r1249;
	add.s32 	%r1251, %r226, %r1250;
	add.s32 	%r1252, %r1231, 10;
	setp.lt.s32 	%p222, %r1252, %r219;
	not.b32 	%r1253, %r211;
	and.b32  	%r1254, %r1253, 1;
	selp.b32 	%r1255, %r1254, 1, %p222;
	add.s32 	%r1256, %r1255, %r1251;
	add.s32 	%r1257, %r227, %r1256;
	add.s32 	%r1258, %r228, %r1257;
	add.s32 	%r1259, %r229, %r1258;
	add.s32 	%r1260, %r230, %r1259;
	add.s32 	%r1261, %r1231, 15;
	setp.lt.s32 	%p223, %r1261, %r219;
	not.b32 	%r1262, %r216;
	and.b32  	%r1263, %r1262, 1;
	selp.b32 	%r1264, %r1263, 1, %p223;
	add.s32 	%r1265, %r1264, %r1260;
	add.s32 	%r1266, %r1231, 16;
	setp.lt.s32 	%p224, %r1266, %r219;
	not.b32 	%r1267, %r217;
	and.b32  	%r1268, %r1267, 1;
	selp.b32 	%r1269, %r1268, 1, %p224;
	add.s32 	%r1270, %r1269, %r1265;
	add.s32 	%r1271, %r231, %r1270;
	sub.s32 	%r1272, %r1077, %r1271;
	selp.b32 	%r1273, 0, %r1272, %p218;
	add.s32 	%r1274, %r1230, %r1273;
	add.s32 	%r1275, %r1274, %r1234;
	add.s32 	%r1276, %r1235, %r1274;
	add.s32 	%r1277, %r1236, %r1274;
	add.s32 	%r1278, %r1241, %r1274;
	add.s32 	%r1279, %r1246, %r1274;
	add.s32 	%r1280, %r1247, %r1274;
	add.s32 	%r1281, %r1248, %r1274;
	add.s32 	%r1282, %r1249, %r1274;
	add.s32 	%r1283, %r1250, %r1274;
	add.s32 	%r1284, %r1251, %r1274;
	add.s32 	%r1285, %r1256, %r1274;
	add.s32 	%r1286, %r1257, %r1274;
	add.s32 	%r1287, %r1258, %r1274;
	add.s32 	%r1288, %r1259, %r1274;
	add.s32 	%r1289, %r1260, %r1274;
	add.s32 	%r1290, %r1265, %r1274;
	add.s32 	%r1291, %r1270, %r1274;
	add.s32 	%r1292, %r219, %r1224;
	add.s32 	%r1293, %r1292, %r1228;
	add.s32 	%r2324, %r1293, -10944;
	bar.sync 	0;
	sub.s32 	%r234, %r219, %r2324;
	sub.s32 	%r1294, %r1231, %r1274;
	setp.eq.s32 	%p225, %r1234, 0;
	add.s32 	%r1295, %r1274, %r234;
	selp.b32 	%r1296, %r1294, %r1295, %p225;
	shl.b32 	%r1297, %r1296, 2;
	add.s32 	%r1298, %r1174, %r1297;
	st.shared.u32 	[%r1298], %r201;
	sub.s32 	%r1299, %r1231, %r1275;
	add.s32 	%r1300, %r1299, 1;
	setp.eq.s32 	%p226, %r220, 0;
	add.s32 	%r1301, %r1295, %r1234;
	selp.b32 	%r1302, %r1300, %r1301, %p226;
	shl.b32 	%r1303, %r1302, 2;
	add.s32 	%r1304, %r1174, %r1303;
	st.shared.u32 	[%r1304], %r202;
	sub.s32 	%r1305, %r1231, %r1276;
	add.s32 	%r1306, %r1305, 2;
	setp.eq.s32 	%p227, %r221, 0;
	add.s32 	%r1307, %r1301, %r220;
	selp.b32 	%r1308, %r1306, %r1307, %p227;
	shl.b32 	%r1309, %r1308, 2;
	add.s32 	%r1310, %r1174, %r1309;
	st.shared.u32 	[%r1310], %r203;
	sub.s32 	%r1311, %r1237, %r1277;
	setp.eq.s32 	%p228, %r1240, 0;
	add.s32 	%r1312, %r1307, %r221;
	selp.b32 	%r1313, %r1311, %r1312, %p228;
	shl.b32 	%r1314, %r1313, 2;
	add.s32 	%r1315, %r1174, %r1314;
	st.shared.u32 	[%r1315], %r204;
	sub.s32 	%r1316, %r1242, %r1278;
	setp.eq.s32 	%p229, %r1245, 0;
	add.s32 	%r1317, %r1312, %r1240;
	selp.b32 	%r1318, %r1316, %r1317, %p229;
	shl.b32 	%r1319, %r1318, 2;
	add.s32 	%r1320, %r1174, %r1319;
	st.shared.u32 	[%r1320], %r205;
	sub.s32 	%r1321, %r1231, %r1279;
	add.s32 	%r1322, %r1321, 5;
	setp.eq.s32 	%p230, %r222, 0;
	add.s32 	%r1323, %r1317, %r1245;
	selp.b32 	%r1324, %r1322, %r1323, %p230;
	shl.b32 	%r1325, %r1324, 2;
	add.s32 	%r1326, %r1174, %r1325;
	st.shared.u32 	[%r1326], %r206;
	sub.s32 	%r1327, %r1231, %r1280;
	add.s32 	%r1328, %r1327, 6;
	setp.eq.s32 	%p231, %r223, 0;
	add.s32 	%r1329, %r1323, %r222;
	selp.b32 	%r1330, %r1328, %r1329, %p231;
	shl.b32 	%r1331, %r1330, 2;
	add.s32 	%r1332, %r1174, %r1331;
	st.shared.u32 	[%r1332], %r207;
	sub.s32 	%r1333, %r1231, %r1281;
	add.s32 	%r1334, %r1333, 7;
	setp.eq.s32 	%p232, %r224, 0;
	add.s32 	%r1335, %r1329, %r223;
	selp.b32 	%r1336, %r1334, %r1335, %p232;
	shl.b32 	%r1337, %r1336, 2;
	add.s32 	%r1338, %r1174, %r1337;
	st.shared.u32 	[%r1338], %r208;
	sub.s32 	%r1339, %r1231, %r1282;
	add.s32 	%r1340, %r1339, 8;
	setp.eq.s32 	%p233, %r225, 0;
	add.s32 	%r1341, %r1335, %r224;
	selp.b32 	%r1342, %r1340, %r1341, %p233;
	shl.b32 	%r1343, %r1342, 2;
	add.s32 	%r1344, %r1174, %r1343;
	st.shared.u32 	[%r1344], %r209;
	sub.s32 	%r1345, %r1231, %r1283;
	add.s32 	%r1346, %r1345, 9;
	setp.eq.s32 	%p234, %r226, 0;
	add.s32 	%r1347, %r1341, %r225;
	selp.b32 	%r1348, %r1346, %r1347, %p234;
	shl.b32 	%r1349, %r1348, 2;
	add.s32 	%r1350, %r1174, %r1349;
	st.shared.u32 	[%r1350], %r210;
	sub.s32 	%r1351, %r1252, %r1284;
	setp.eq.s32 	%p235, %r1255, 0;
	add.s32 	%r1352, %r1347, %r226;
	selp.b32 	%r1353, %r1351, %r1352, %p235;
	shl.b32 	%r1354, %r1353, 2;
	add.s32 	%r1355, %r1174, %r1354;
	st.shared.u32 	[%r1355], %r211;
	sub.s32 	%r1356, %r1231, %r1285;
	add.s32 	%r1357, %r1356, 11;
	setp.eq.s32 	%p236, %r227, 0;
	add.s32 	%r1358, %r1352, %r1255;
	selp.b32 	%r1359, %r1357, %r1358, %p236;
	shl.b32 	%r1360, %r1359, 2;
	add.s32 	%r1361, %r1174, %r1360;
	st.shared.u32 	[%r1361], %r212;
	sub.s32 	%r1362, %r1231, %r1286;
	add.s32 	%r1363, %r1362, 12;
	setp.eq.s32 	%p237, %r228, 0;
	add.s32 	%r1364, %r1358, %r227;
	selp.b32 	%r1365, %r1363, %r1364, %p237;
	shl.b32 	%r1366, %r1365, 2;
	add.s32 	%r1367, %r1174, %r1366;
	st.shared.u32 	[%r1367], %r213;
	sub.s32 	%r1368, %r1231, %r1287;
	add.s32 	%r1369, %r1368, 13;
	setp.eq.s32 	%p238, %r229, 0;
	add.s32 	%r1370, %r1364, %r228;
	selp.b32 	%r1371, %r1369, %r1370, %p238;
	shl.b32 	%r1372, %r1371, 2;
	add.s32 	%r1373, %r1174, %r1372;
	st.shared.u32 	[%r1373], %r214;
	sub.s32 	%r1374, %r1231, %r1288;
	add.s32 	%r1375, %r1374, 14;
	setp.eq.s32 	%p239, %r230, 0;
	add.s32 	%r1376, %r1370, %r229;
	selp.b32 	%r1377, %r1375, %r1376, %p239;
	shl.b32 	%r1378, %r1377, 2;
	add.s32 	%r1379, %r1174, %r1378;
	st.shared.u32 	[%r1379], %r215;
	sub.s32 	%r1380, %r1261, %r1289;
	setp.eq.s32 	%p240, %r1264, 0;
	add.s32 	%r1381, %r1376, %r230;
	selp.b32 	%r1382, %r1380, %r1381, %p240;
	shl.b32 	%r1383, %r1382, 2;
	add.s32 	%r1384, %r1174, %r1383;
	st.shared.u32 	[%r1384], %r216;
	sub.s32 	%r1385, %r1266, %r1290;
	setp.eq.s32 	%p241, %r1269, 0;
	add.s32 	%r1386, %r1381, %r1264;
	selp.b32 	%r1387, %r1385, %r1386, %p241;
	shl.b32 	%r1388, %r1387, 2;
	add.s32 	%r1389, %r1174, %r1388;
	st.shared.u32 	[%r1389], %r217;
	sub.s32 	%r1390, %r1231, %r1291;
	add.s32 	%r1391, %r1390, 17;
	setp.eq.s32 	%p242, %r231, 0;
	add.s32 	%r1392, %r1386, %r1269;
	selp.b32 	%r1393, %r1391, %r1392, %p242;
	shl.b32 	%r1394, %r1393, 2;
	add.s32 	%r1395, %r1174, %r1394;
	st.shared.u32 	[%r1395], %r218;
	bar.sync 	0;
	mov.u64 	%rd24, %rd51;
	ld.param.u8 	%rs5, [%rd24];
	setp.ne.s16 	%p243, %rs5, 0;
	mov.b64 	%rd745, 0;
	@%p243 bra 	$L__BB5_183;
	ld.param.u64 	%rd170, [%rd24+24];
	cvta.to.global.u64 	%rd171, %rd170;
	ld.global.u64 	%rd745, [%rd171];
$L__BB5_183:
	setp.ne.s16 	%p244, %rs5, 0;
	mov.b64 	%rd746, 0;
	@%p244 bra 	$L__BB5_185;
	ld.param.u64 	%rd173, [%rd24+16];
	ld.param.u64 	%rd174, [%rd24+24];
	cvta.to.global.u64 	%rd175, %rd174;
	ld.global.u64 	%rd176, [%rd175];
	sub.s64 	%rd746, %rd173, %rd176;
$L__BB5_185:
	cvta.to.global.u64 	%rd29, %rd48;
	cvta.to.global.u64 	%rd30, %rd49;
	setp.lt.s32 	%p245, %r200, %r234;
	selp.b32 	%r1396, 0, %r234, %p245;
	sub.s32 	%r235, %r200, %r1396;
	shl.b32 	%r1397, %r200, 2;
	add.s32 	%r236, %r1174, %r1397;
	ld.shared.u32 	%r237, [%r236];
	setp.ge.s32 	%p246, %r200, %r219;
	@%p246 bra 	$L__BB5_189;
	setp.lt.s32 	%p247, %r200, %r234;
	@%p247 bra 	$L__BB5_188;
	cvt.s64.s32 	%rd177, %r235;
	add.s64 	%rd178, %rd745, %rd177;
	shl.b64 	%rd179, %rd178, 2;
	add.s64 	%rd180, %rd29, %rd179;
	st.global.u32 	[%rd180], %r237;
	bra.uni 	$L__BB5_189;
$L__BB5_188:
	cvt.s64.s32 	%rd181, %r235;
	add.s64 	%rd182, %rd746, %rd181;
	shl.b64 	%rd183, %rd182, 2;
	add.s64 	%rd184, %rd30, %rd183;
	st.global.u32 	[%rd184], %r237;
$L__BB5_189:
	add.s32 	%r238, %r200, 608;
	setp.lt.s32 	%p248, %r238, %r234;
	selp.b32 	%r239, 0, %r234, %p248;
	ld.shared.u32 	%r240, [%r236+2432];
	setp.ge.s32 	%p249, %r238, %r219;
	@%p249 bra 	$L__BB5_193;
	setp.lt.s32 	%p250, %r238, %r234;
	@%p250 bra 	$L__BB5_192;
	cvt.s64.s32 	%rd185, %r239;
	cvt.u64.u32 	%rd186, %r200;
	sub.s64 	%rd187, %rd186, %rd185;
	add.s64 	%rd188, %rd745, %rd187;
	shl.b64 	%rd189, %rd188, 2;
	add.s64 	%rd190, %rd29, %rd189;
	st.global.u32 	[%rd190+2432], %r240;
	bra.uni 	$L__BB5_193;
$L__BB5_192:
	cvt.s64.s32 	%rd191, %r239;
	cvt.u64.u32 	%rd192, %r200;
	sub.s64 	%rd193, %rd192, %rd191;
	add.s64 	%rd194, %rd746, %rd193;
	shl.b64 	%rd195, %rd194, 2;
	add.s64 	%rd196, %rd30, %rd195;
	st.global.u32 	[%rd196+2432], %r240;
$L__BB5_193:
	add.s32 	%r241, %r200, 1216;
	setp.lt.s32 	%p251, %r241, %r234;
	selp.b32 	%r242, 0, %r234, %p251;
	ld.shared.u32 	%r243, [%r236+4864];
	setp.ge.s32 	%p252, %r241, %r219;
	@%p252 bra 	$L__BB5_197;
	setp.lt.s32 	%p253, %r241, %r234;
	@%p253 bra 	$L__BB5_196;
	cvt.s64.s32 	%rd197, %r242;
	cvt.u64.u32 	%rd198, %r200;
	sub.s64 	%rd199, %rd198, %rd197;
	add.s64 	%rd200, %rd745, %rd199;
	shl.b64 	%rd201, %rd200, 2;
	add.s64 	%rd202, %rd29, %rd201;
	st.global.u32 	[%rd202+4864], %r243;
	bra.uni 	$L__BB5_197;
$L__BB5_196:
	cvt.s64.s32 	%rd203, %r242;
	cvt.u64.u32 	%rd204, %r200;
	sub.s64 	%rd205, %rd204, %rd203;
	add.s64 	%rd206, %rd746, %rd205;
	shl.b64 	%rd207, %rd206, 2;
	add.s64 	%rd208, %rd30, %rd207;
	st.global.u32 	[%rd208+4864], %r243;
$L__BB5_197:
	add.s32 	%r244, %r200, 1824;
	setp.lt.s32 	%p254, %r244, %r234;
	selp.b32 	%r245, 0, %r234, %p254;
	ld.shared.u32 	%r246, [%r236+7296];
	setp.ge.s32 	%p255, %r244, %r219;
	@%p255 bra 	$L__BB5_201;
	setp.lt.s32 	%p256, %r244, %r234;
	@%p256 bra 	$L__BB5_200;
	cvt.s64.s32 	%rd209, %r245;
	cvt.u64.u32 	%rd210, %r200;
	sub.s64 	%rd211, %rd210, %rd209;
	add.s64 	%rd212, %rd745, %rd211;
	shl.b64 	%rd213, %rd212, 2;
	add.s64 	%rd214, %rd29, %rd213;
	st.global.u32 	[%rd214+7296], %r246;
	bra.uni 	$L__BB5_201;
$L__BB5_200:
	cvt.s64.s32 	%rd215, %r245;
	cvt.u64.u32 	%rd216, %r200;
	sub.s64 	%rd217, %rd216, %rd215;
	add.s64 	%rd218, %rd746, %rd217;
	shl.b64 	%rd219, %rd218, 2;
	add.s64 	%rd220, %rd30, %rd219;
	st.global.u32 	[%rd220+7296], %r246;
$L__BB5_201:
	add.s32 	%r247, %r200, 2432;
	setp.lt.s32 	%p257, %r247, %r234;
	selp.b32 	%r248, 0, %r234, %p257;
	ld.shared.u32 	%r249, [%r236+9728];
	setp.ge.s32 	%p258, %r247, %r219;
	@%p258 bra 	$L__BB5_205;
	setp.lt.s32 	%p259, %r247, %r234;
	@%p259 bra 	$L__BB5_204;
	cvt.s64.s32 	%rd221, %r248;
	cvt.u64.u32 	%rd222, %r200;
	sub.s64 	%rd223, %rd222, %rd221;
	add.s64 	%rd224, %rd745, %rd223;
	shl.b64 	%rd225, %rd224, 2;
	add.s64 	%rd226, %rd29, %rd225;
	st.global.u32 	[%rd226+9728], %r249;
	bra.uni 	$L__BB5_205;
$L__BB5_204:
	cvt.s64.s32 	%rd227, %r248;
	cvt.u64.u32 	%rd228, %r200;
	sub.s64 	%rd229, %rd228, %rd227;
	add.s64 	%rd230, %rd746, %rd229;
	shl.b64 	%rd231, %rd230, 2;
	add.s64 	%rd232, %rd30, %rd231;
	st.global.u32 	[%rd232+9728], %r249;
$L__BB5_205:
	add.s32 	%r250, %r200, 3040;
	setp.lt.s32 	%p260, %r250, %r234;
	selp.b32 	%r251, 0, %r234, %p260;
	ld.shared.u32 	%r252, [%r236+12160];
	setp.ge.s32 	%p261, %r250, %r219;
	@%p261 bra 	$L__BB5_209;
	setp.lt.s32 	%p262, %r250, %r234;
	@%p262 bra 	$L__BB5_208;
	cvt.s64.s32 	%rd233, %r251;
	cvt.u64.u32 	%rd234, %r200;
	sub.s64 	%rd235, %rd234, %rd233;
	add.s64 	%rd236, %rd745, %rd235;
	shl.b64 	%rd237, %rd236, 2;
	add.s64 	%rd238, %rd29, %rd237;
	st.global.u32 	[%rd238+12160], %r252;
	bra.uni 	$L__BB5_209;
$L__BB5_208:
	cvt.s64.s32 	%rd239, %r251;
	cvt.u64.u32 	%rd240, %r200;
	sub.s64 	%rd241, %rd240, %rd239;
	add.s64 	%rd242, %rd746, %rd241;
	shl.b64 	%rd243, %rd242, 2;
	add.s64 	%rd244, %rd30, %rd243;
	st.global.u32 	[%rd244+12160], %r252;
$L__BB5_209:
	add.s32 	%r253, %r200, 3648;
	setp.lt.s32 	%p263, %r253, %r234;
	selp.b32 	%r254, 0, %r234, %p263;
	ld.shared.u32 	%r255, [%r236+14592];
	setp.ge.s32 	%p264, %r253, %r219;
	@%p264 bra 	$L__BB5_213;
	setp.lt.s32 	%p265, %r253, %r234;
	@%p265 bra 	$L__BB5_212;
	cvt.s64.s32 	%rd245, %r254;
	cvt.u64.u32 	%rd246, %r200;
	sub.s64 	%rd247, %rd246, %rd245;
	add.s64 	%rd248, %rd745, %rd247;
	shl.b64 	%rd249, %rd248, 2;
	add.s64 	%rd250, %rd29, %rd249;
	st.global.u32 	[%rd250+14592], %r255;
	bra.uni 	$L__BB5_213;
$L__BB5_212:
	cvt.s64.s32 	%rd251, %r254;
	cvt.u64.u32 	%rd252, %r200;
	sub.s64 	%rd253, %rd252, %rd251;
	add.s64 	%rd254, %rd746, %rd253;
	shl.b64 	%rd255, %rd254, 2;
	add.s64 	%rd256, %rd30, %rd255;
	st.global.u32 	[%rd256+14592], %r255;
$L__BB5_213:
	add.s32 	%r256, %r200, 4256;
	setp.lt.s32 	%p266, %r256, %r234;
	selp.b32 	%r257, 0, %r234, %p266;
	ld.shared.u32 	%r258, [%r236+17024];
	setp.ge.s32 	%p267, %r256, %r219;
	@%p267 bra 	$L__BB5_217;
	setp.lt.s32 	%p268, %r256, %r234;
	@%p268 bra 	$L__BB5_216;
	cvt.s64.s32 	%rd257, %r257;
	cvt.u64.u32 	%rd258, %r200;
	sub.s64 	%rd259, %rd258, %rd257;
	add.s64 	%rd260, %rd745, %rd259;
	shl.b64 	%rd261, %rd260, 2;
	add.s64 	%rd262, %rd29, %rd261;
	st.global.u32 	[%rd262+17024], %r258;
	bra.uni 	$L__BB5_217;
$L__BB5_216:
	cvt.s64.s32 	%rd263, %r257;
	cvt.u64.u32 	%rd264, %r200;
	sub.s64 	%rd265, %rd264, %rd263;
	add.s64 	%rd266, %rd746, %rd265;
	shl.b64 	%rd267, %rd266, 2;
	add.s64 	%rd268, %rd30, %rd267;
	st.global.u32 	[%rd268+17024], %r258;
$L__BB5_217:
	add.s32 	%r259, %r200, 4864;
	setp.lt.s32 	%p269, %r259, %r234;
	selp.b32 	%r260, 0, %r234, %p269;
	ld.shared.u32 	%r261, [%r236+19456];
	setp.ge.s32 	%p270, %r259, %r219;
	@%p270 bra 	$L__BB5_221;
	setp.lt.s32 	%p271, %r259, %r234;
	@%p271 bra 	$L__BB5_220;
	cvt.s64.s32 	%rd269, %r260;
	cvt.u64.u32 	%rd270, %r200;
	sub.s64 	%rd271, %rd270, %rd269;
	add.s64 	%rd272, %rd745, %rd271;
	shl.b64 	%rd273, %rd272, 2;
	add.s64 	%rd274, %rd29, %rd273;
	st.global.u32 	[%rd274+19456], %r261;
	bra.uni 	$L__BB5_221;
$L__BB5_220:
	cvt.s64.s32 	%rd275, %r260;
	cvt.u64.u32 	%rd276, %r200;
	sub.s64 	%rd277, %rd276, %rd275;
	add.s64 	%rd278, %rd746, %rd277;
	shl.b64 	%rd279, %rd278, 2;
	add.s64 	%rd280, %rd30, %rd279;
	st.global.u32 	[%rd280+19456], %r261;
$L__BB5_221:
	add.s32 	%r262, %r200, 5472;
	setp.lt.s32 	%p272, %r262, %r234;
	selp.b32 	%r263, 0, %r234, %p272;
	ld.shared.u32 	%r264, [%r236+21888];
	setp.ge.s32 	%p273, %r262, %r219;
	@%p273 bra 	$L__BB5_225;
	setp.lt.s32 	%p274, %r262, %r234;
	@%p274 bra 	$L__BB5_224;
	cvt.s64.s32 	%rd281, %r263;
	cvt.u64.u32 	%rd282, %r200;
	sub.s64 	%rd283, %rd282, %rd281;
	add.s64 	%rd284, %rd745, %rd283;
	shl.b64 	%rd285, %rd284, 2;
	add.s64 	%rd286, %rd29, %rd285;
	st.global.u32 	[%rd286+21888], %r264;
	bra.uni 	$L__BB5_225;
$L__BB5_224:
	cvt.s64.s32 	%rd287, %r263;
	cvt.u64.u32 	%rd288, %r200;
	sub.s64 	%rd289, %rd288, %rd287;
	add.s64 	%rd290, %rd746, %rd289;
	shl.b64 	%rd291, %rd290, 2;
	add.s64 	%rd292, %rd30, %rd291;
	st.global.u32 	[%rd292+21888], %r264;
$L__BB5_225:
	add.s32 	%r265, %r200, 6080;
	setp.lt.s32 	%p275, %r265, %r234;
	selp.b32 	%r266, 0, %r234, %p275;
	ld.shared.u32 	%r267, [%r236+24320];
	setp.ge.s32 	%p276, %r265, %r219;
	@%p276 bra 	$L__BB5_229;
	setp.lt.s32 	%p277, %r265, %r234;
	@%p277 bra 	$L__BB5_228;
	cvt.s64.s32 	%rd293, %r266;
	cvt.u64.u32 	%rd294, %r200;
	sub.s64 	%rd295, %rd294, %rd293;
	add.s64 	%rd296, %rd745, %rd295;
	shl.b64 	%rd297, %rd296, 2;
	add.s64 	%rd298, %rd29, %rd297;
	st.global.u32 	[%rd298+24320], %r267;
	bra.uni 	$L__BB5_229;
$L__BB5_228:
	cvt.s64.s32 	%rd299, %r266;
	cvt.u64.u32 	%rd300, %r200;
	sub.s64 	%rd301, %rd300, %rd299;
	add.s64 	%rd302, %rd746, %rd301;
	shl.b64 	%rd303, %rd302, 2;
	add.s64 	%rd304, %rd30, %rd303;
	st.global.u32 	[%rd304+24320], %r267;
$L__BB5_229:
	add.s32 	%r268, %r200, 6688;
	setp.lt.s32 	%p278, %r268, %r234;
	selp.b32 	%r269, 0, %r234, %p278;
	ld.shared.u32 	%r270, [%r236+26752];
	setp.ge.s32 	%p279, %r268, %r219;
	@%p279 bra 	$L__BB5_233;
	setp.lt.s32 	%p280, %r268, %r234;
	@%p280 bra 	$L__BB5_232;
	cvt.s64.s32 	%rd305, %r269;
	cvt.u64.u32 	%rd306, %r200;
	sub.s64 	%rd307, %rd306, %rd305;
	add.s64 	%rd308, %rd745, %rd307;
	shl.b64 	%rd309, %rd308, 2;
	add.s64 	%rd310, %rd29, %rd309;
	st.global.u32 	[%rd310+26752], %r270;
	bra.uni 	$L__BB5_233;
$L__BB5_232:
	cvt.s64.s32 	%rd311, %r269;
	cvt.u64.u32 	%rd312, %r200;
	sub.s64 	%rd313, %rd312, %rd311;
	add.s64 	%rd314, %rd746, %rd313;
	shl.b64 	%rd315, %rd314, 2;
	add.s64 	%rd316, %rd30, %rd315;
	st.global.u32 	[%rd316+26752], %r270;
$L__BB5_233:
	add.s32 	%r271, %r200, 7296;
	setp.lt.s32 	%p281, %r271, %r234;
	selp.b32 	%r272, 0, %r234, %p281;
	ld.shared.u32 	%r273, [%r236+29184];
	setp.ge.s32 	%p282, %r271, %r219;
	@%p282 bra 	$L__BB5_237;
	setp.lt.s32 	%p283, %r271, %r234;
	@%p283 bra 	$L__BB5_236;
	cvt.s64.s32 	%rd317, %r272;
	cvt.u64.u32 	%rd318, %r200;
	sub.s64 	%rd319, %rd318, %rd317;
	add.s64 	%rd320, %rd745, %rd319;
	shl.b64 	%rd321, %rd320, 2;
	add.s64 	%rd322, %rd29, %rd321;
	st.global.u32 	[%rd322+29184], %r273;
	bra.uni 	$L__BB5_237;
$L__BB5_236:
	cvt.s64.s32 	%rd323, %r272;
	cvt.u64.u32 	%rd324, %r200;
	sub.s64 	%rd325, %rd324, %rd323;
	add.s64 	%rd326, %rd746, %rd325;
	shl.b64 	%rd327, %rd326, 2;
	add.s64 	%rd328, %rd30, %rd327;
	st.global.u32 	[%rd328+29184], %r273;
$L__BB5_237:
	add.s32 	%r274, %r200, 7904;
	setp.lt.s32 	%p284, %r274, %r234;
	selp.b32 	%r275, 0, %r234, %p284;
	ld.shared.u32 	%r276, [%r236+31616];
	setp.ge.s32 	%p285, %r274, %r219;
	@%p285 bra 	$L__BB5_241;
	setp.lt.s32 	%p286, %r274, %r234;
	@%p286 bra 	$L__BB5_240;
	cvt.s64.s32 	%rd329, %r275;
	cvt.u64.u32 	%rd330, %r200;
	sub.s64 	%rd331, %rd330, %rd329;
	add.s64 	%rd332, %rd745, %rd331;
	shl.b64 	%rd333, %rd332, 2;
	add.s64 	%rd334, %rd29, %rd333;
	st.global.u32 	[%rd334+31616], %r276;
	bra.uni 	$L__BB5_241;
$L__BB5_240:
	cvt.s64.s32 	%rd335, %r275;
	cvt.u64.u32 	%rd336, %r200;
	sub.s64 	%rd337, %rd336, %rd335;
	add.s64 	%rd338, %rd746, %rd337;
	shl.b64 	%rd339, %rd338, 2;
	add.s64 	%rd340, %rd30, %rd339;
	st.global.u32 	[%rd340+31616], %r276;
$L__BB5_241:
	add.s32 	%r277, %r200, 8512;
	setp.lt.s32 	%p287, %r277, %r234;
	selp.b32 	%r278, 0, %r234, %p287;
	ld.shared.u32 	%r279, [%r236+34048];
	setp.ge.s32 	%p288, %r277, %r219;
	@%p288 bra 	$L__BB5_245;
	setp.lt.s32 	%p289, %r277, %r234;
	@%p289 bra 	$L__BB5_244;
	cvt.s64.s32 	%rd341, %r278;
	cvt.u64.u32 	%rd342, %r200;
	sub.s64 	%rd343, %rd342, %rd341;
	add.s64 	%rd344, %rd745, %rd343;
	shl.b64 	%rd345, %rd344, 2;
	add.s64 	%rd346, %rd29, %rd345;
	st.global.u32 	[%rd346+34048], %r279;
	bra.uni 	$L__BB5_245;
$L__BB5_244:
	cvt.s64.s32 	%rd347, %r278;
	cvt.u64.u32 	%rd348, %r200;
	sub.s64 	%rd349, %rd348, %rd347;
	add.s64 	%rd350, %rd746, %rd349;
	shl.b64 	%rd351, %rd350, 2;
	add.s64 	%rd352, %rd30, %rd351;
	st.global.u32 	[%rd352+34048], %r279;
$L__BB5_245:
	add.s32 	%r280, %r200, 9120;
	setp.lt.s32 	%p290, %r280, %r234;
	selp.b32 	%r281, 0, %r234, %p290;
	ld.shared.u32 	%r282, [%r236+36480];
	setp.ge.s32 	%p291, %r280, %r219;
	@%p291 bra 	$L__BB5_249;
	setp.lt.s32 	%p292, %r280, %r234;
	@%p292 bra 	$L__BB5_248;
	cvt.s64.s32 	%rd353, %r281;
	cvt.u64.u32 	%rd354, %r200;
	sub.s64 	%rd355, %rd354, %rd353;
	add.s64 	%rd356, %rd745, %rd355;
	shl.b64 	%rd357, %rd356, 2;
	add.s64 	%rd358, %rd29, %rd357;
	st.global.u32 	[%rd358+36480], %r282;
	bra.uni 	$L__BB5_249;
$L__BB5_248:
	cvt.s64.s32 	%rd359, %r281;
	cvt.u64.u32 	%rd360, %r200;
	sub.s64 	%rd361, %rd360, %rd359;
	add.s64 	%rd362, %rd746, %rd361;
	shl.b64 	%rd363, %rd362, 2;
	add.s64 	%rd364, %rd30, %rd363;
	st.global.u32 	[%rd364+36480], %r282;
$L__BB5_249:
	add.s32 	%r283, %r200, 9728;
	setp.lt.s32 	%p293, %r283, %r234;
	selp.b32 	%r284, 0, %r234, %p293;
	ld.shared.u32 	%r285, [%r236+38912];
	setp.ge.s32 	%p294, %r283, %r219;
	@%p294 bra 	$L__BB5_253;
	setp.lt.s32 	%p295, %r283, %r234;
	@%p295 bra 	$L__BB5_252;
	cvt.s64.s32 	%rd365, %r284;
	cvt.u64.u32 	%rd366, %r200;
	sub.s64 	%rd367, %rd366, %rd365;
	add.s64 	%rd368, %rd745, %rd367;
	shl.b64 	%rd369, %rd368, 2;
	add.s64 	%rd370, %rd29, %rd369;
	st.global.u32 	[%rd370+38912], %r285;
	bra.uni 	$L__BB5_253;
$L__BB5_252:
	cvt.s64.s32 	%rd371, %r284;
	cvt.u64.u32 	%rd372, %r200;
	sub.s64 	%rd373, %rd372, %rd371;
	add.s64 	%rd374, %rd746, %rd373;
	shl.b64 	%rd375, %rd374, 2;
	add.s64 	%rd376, %rd30, %rd375;
	st.global.u32 	[%rd376+38912], %r285;
$L__BB5_253:
	add.s32 	%r286, %r200, 10336;
	setp.lt.s32 	%p296, %r286, %r234;
	selp.b32 	%r287, 0, %r234, %p296;
	ld.shared.u32 	%r288, [%r236+41344];
	setp.ge.s32 	%p297, %r286, %r219;
	@%p297 bra 	$L__BB5_389;
	setp.lt.s32 	%p298, %r286, %r234;
	@%p298 bra 	$L__BB5_256;
	cvt.s64.s32 	%rd377, %r287;
	cvt.u64.u32 	%rd378, %r200;
	sub.s64 	%rd379, %rd378, %rd377;
	add.s64 	%rd380, %rd745, %rd379;
	shl.b64 	%rd381, %rd380, 2;
	add.s64 	%rd382, %rd29, %rd381;
	st.global.u32 	[%rd382+41344], %r288;
	bra.uni 	$L__BB5_389;
$L__BB5_256:
	cvt.s64.s32 	%rd383, %r287;
	cvt.u64.u32 	%rd384, %r200;
	sub.s64 	%rd385, %rd384, %rd383;
	add.s64 	%rd386, %rd746, %rd385;
	shl.b64 	%rd387, %rd386, 2;
	add.s64 	%rd388, %rd30, %rd387;
	st.global.u32 	[%rd388+41344], %r288;
	bra.uni 	$L__BB5_389;
$L__BB5_257:
	ld.param.u8 	%rs1, [%rd1];
	setp.eq.s16 	%p3, %rs1, 0;
	ld.param.u64 	%rd53, [%rd1+16];
	selp.b64 	%rd54, %rd53, 0, %p3;
	cvt.s64.s32 	%rd55, %r2;
	add.s64 	%rd56, %rd54, %rd55;
	mov.u32 	%r441, %tid.x;
	and.b32  	%r442, %r441, 31;
	and.b32  	%r443, %r441, 992;
	mul.lo.s32 	%r444, %r443, 18;
	or.b32  	%r289, %r444, %r442;
	setp.ge.s32 	%p4, %r289, %r161;
	cvt.u64.u32 	%rd57, %r289;
	add.s64 	%rd58, %rd56, %rd57;
	shl.b64 	%rd59, %rd58, 2;
	add.s64 	%rd31, %rd3, %rd59;
	@%p4 bra 	$L__BB5_259;
	ld.global.u32 	%r2291, [%rd31];
$L__BB5_259:
	add.s32 	%r446, %r289, 32;
	setp.ge.s32 	%p5, %r446, %r161;
	@%p5 bra 	$L__BB5_261;
	ld.global.u32 	%r2292, [%rd31+128];
$L__BB5_261:
	add.s32 	%r448, %r289, 64;
	setp.ge.s32 	%p6, %r448, %r161;
	@%p6 bra 	$L__BB5_263;
	ld.global.u32 	%r2293, [%rd31+256];
$L__BB5_263:
	add.s32 	%r450, %r289, 96;
	setp.ge.s32 	%p7, %r450, %r161;
	@%p7 bra 	$L__BB5_265;
	ld.global.u32 	%r2294, [%rd31+384];
$L__BB5_265:
	add.s32 	%r452, %r289, 128;
	setp.ge.s32 	%p8, %r452, %r161;
	@%p8 bra 	$L__BB5_267;
	ld.global.u32 	%r2295, [%rd31+512];
$L__BB5_267:
	add.s32 	%r454, %r289, 160;
	setp.ge.s32 	%p9, %r454, %r161;
	@%p9 bra 	$L__BB5_269;
	ld.global.u32 	%r2296, [%rd31+640];
$L__BB5_269:
	add.s32 	%r456, %r289, 192;
	setp.ge.s32 	%p10, %r456, %r161;
	@%p10 bra 	$L__BB5_271;
	ld.global.u32 	%r2297, [%rd31+768];
$L__BB5_271:
	add.s32 	%r458, %r289, 224;
	setp.ge.s32 	%p11, %r458, %r161;
	@%p11 bra 	$L__BB5_273;
	ld.global.u32 	%r2298, [%rd31+896];
$L__BB5_273:
	add.s32 	%r460, %r289, 256;
	setp.ge.s32 	%p12, %r460, %r161;
	@%p12 bra 	$L__BB5_275;
	ld.global.u32 	%r2299, [%rd31+1024];
$L__BB5_275:
	add.s32 	%r462, %r289, 288;
	setp.ge.s32 	%p13, %r462, %r161;
	@%p13 bra 	$L__BB5_277;
	ld.global.u32 	%r2300, [%rd31+1152];
$L__BB5_277:
	add.s32 	%r464, %r289, 320;
	setp.ge.s32 	%p14, %r464, %r161;
	@%p14 bra 	$L__BB5_279;
	ld.global.u32 	%r2301, [%rd31+1280];
$L__BB5_279:
	add.s32 	%r466, %r289, 352;
	setp.ge.s32 	%p15, %r466, %r161;
	@%p15 bra 	$L__BB5_281;
	ld.global.u32 	%r2302, [%rd31+1408];
$L__BB5_281:
	add.s32 	%r468, %r289, 384;
	setp.ge.s32 	%p16, %r468, %r161;
	@%p16 bra 	$L__BB5_283;
	ld.global.u32 	%r2303, [%rd31+1536];
$L__BB5_283:
	add.s32 	%r470, %r289, 416;
	setp.ge.s32 	%p17, %r470, %r161;
	@%p17 bra 	$L__BB5_285;
	ld.global.u32 	%r2304, [%rd31+1664];
$L__BB5_285:
	add.s32 	%r472, %r289, 448;
	setp.ge.s32 	%p18, %r472, %r161;
	@%p18 bra 	$L__BB5_287;
	ld.global.u32 	%r2305, [%rd31+1792];
$L__BB5_287:
	add.s32 	%r474, %r289, 480;
	setp.ge.s32 	%p19, %r474, %r161;
	@%p19 bra 	$L__BB5_289;
	ld.global.u32 	%r2306, [%rd31+1920];
$L__BB5_289:
	add.s32 	%r476, %r289, 512;
	setp.ge.s32 	%p20, %r476, %r161;
	@%p20 bra 	$L__BB5_291;
	ld.global.u32 	%r2307, [%rd31+2048];
$L__BB5_291:
	add.s32 	%r478, %r289, 544;
	setp.ge.s32 	%p21, %r478, %r161;
	@%p21 bra 	$L__BB5_293;
	ld.global.u32 	%r2308, [%rd31+2176];
$L__BB5_293:
	ld.param.u32 	%r2256, [_ZN3cub18CUB_300001_SM_10006detail6select23DeviceSelectSweepKernelINS2_10policy_hubIiNS0_8NullTypeElLb1ELNS0_10SelectImplE2EE10Policy1000EN6thrust24THRUST_300001_SM_1000_NS6detail15normal_iteratorINSA_10device_ptrIiEEEEPS5_NS2_27partition_distinct_output_tISF_SF_EEPlNS0_13ScanTileStateIiLb1EEE7is_evenS5_iNS2_19streaming_context_tIlLb1EEELS6_2EEEvT0_T1_T2_T3_T4_T5_T6_T7_iT8_NS1_7vsmem_tE_param_7];
	// begin inline asm
	mov.u32 %r479, %laneid;
	// end inline asm
	mov.u32 	%r327, %tid.x;
	shr.u32 	%r328, %r327, 5;
	mad.lo.s32 	%r510, %r328, 576, %r479;
	shl.b32 	%r511, %r510, 2;
	mov.u32 	%r512, _ZZN3cub18CUB_300001_SM_10006detail6select23DeviceSelectSweepKernelINS2_10policy_hubIiNS0_8NullTypeElLb1ELNS0_10SelectImplE2EE10Policy1000EN6thrust24THRUST_300001_SM_1000_NS6detail15normal_iteratorINSA_10device_ptrIiEEEEPS5_NS2_27partition_distinct_output_tISF_SF_EEPlNS0_13ScanTileStateIiLb1EEE7is_evenS5_iNS2_19streaming_context_tIlLb1EEELS6_2EEEvT0_T1_T2_T3_T4_T5_T6_T7_iT8_NS1_7vsmem_tEE19static_temp_storage;
	add.s32 	%r513, %r512, %r511;
	st.shared.u32 	[%r513], %r2291;
	st.shared.u32 	[%r513+128], %r2292;
	st.shared.u32 	[%r513+256], %r2293;
	st.shared.u32 	[%r513+384], %r2294;
	st.shared.u32 	[%r513+512], %r2295;
	st.shared.u32 	[%r513+640], %r2296;
	st.shared.u32 	[%r513+768], %r2297;
	st.shared.u32 	[%r513+896], %r2298;
	st.shared.u32 	[%r513+1024], %r2299;
	st.shared.u32 	[%r513+1152], %r2300;
	st.shared.u32 	[%r513+1280], %r2301;
	st.shared.u32 	[%r513+1408], %r2302;
	st.shared.u32 	[%r513+1536], %r2303;
	st.shared.u32 	[%r513+1664], %r2304;
	st.shared.u32 	[%r513+1792], %r2305;
	st.shared.u32 	[%r513+1920], %r2306;
	st.shared.u32 	[%r513+2048], %r2307;
	st.shared.u32 	[%r513+2176], %r2308;
	bar.warp.sync 	-1;
	mad.lo.s32 	%r514, %r479, 68, %r513;
	ld.shared.v2.u32 	{%r329, %r330}, [%r514];
	not.b32 	%r515, %r329;
	not.b32 	%r516, %r330;
	ld.shared.v2.u32 	{%r331, %r332}, [%r514+8];
	not.b32 	%r517, %r331;
	not.b32 	%r518, %r332;
	ld.shared.v2.u32 	{%r333, %r334}, [%r514+16];
	not.b32 	%r519, %r333;
	not.b32 	%r520, %r334;
	ld.shared.v2.u32 	{%r335, %r336}, [%r514+24];
	not.b32 	%r521, %r335;
	not.b32 	%r522, %r336;
	ld.shared.v2.u32 	{%r337, %r338}, [%r514+32];
	not.b32 	%r523, %r337;
	not.b32 	%r524, %r338;
	ld.shared.v2.u32 	{%r339, %r340}, [%r514+40];
	not.b32 	%r525, %r339;
	not.b32 	%r526, %r340;
	ld.shared.v2.u32 	{%r341, %r342}, [%r514+48];
	not.b32 	%r527, %r341;
	not.b32 	%r528, %r342;
	ld.shared.v2.u32 	{%r343, %r344}, [%r514+56];
	not.b32 	%r529, %r343;
	not.b32 	%r530, %r344;
	ld.shared.v2.u32 	{%r345, %r346}, [%r514+64];
	not.b32 	%r531, %r345;
	not.b32 	%r532, %r346;
	mul.lo.s32 	%r533, %r327, 18;
	mov.u32 	%r534, %ctaid.x;
	mov.u32 	%r535, %nctaid.y;
	mov.u32 	%r536, %ctaid.y;
	mad.lo.s32 	%r2318, %r534, %r535, %r536;
	mul.lo.s32 	%r538, %r2318, 10944;
	sub.s32 	%r347, %r2256, %r538;
	setp.lt.s32 	%p22, %r533, %r347;
	and.b32  	%r539, %r515, 1;
	selp.b32 	%r540, %r539, 1, %p22;
	or.b32  	%r541, %r533, 1;
	setp.lt.s32 	%p23, %r541, %r347;
	and.b32  	%r542, %r516, 1;
	selp.b32 	%r543, %r542, 1, %p23;
	add.s32 	%r544, %r533, 2;
	setp.lt.s32 	%p24, %r544, %r347;
	and.b32  	%r545, %r517, 1;
	selp.b32 	%r546, %r545, 1, %p24;
	add.s32 	%r547, %r533, 3;
	setp.lt.s32 	%p25, %r547, %r347;
	and.b32  	%r548, %r518, 1;
	selp.b32 	%r549, %r548, 1, %p25;
	add.s32 	%r550, %r533, 4;
	setp.lt.s32 	%p26, %r550, %r347;
	and.b32  	%r551, %r519, 1;
	selp.b32 	%r552, %r551, 1, %p26;
	add.s32 	%r553, %r533, 5;
	setp.lt.s32 	%p27, %r553, %r347;
	and.b32  	%r554, %r520, 1;
	selp.b32 	%r555, %r554, 1, %p27;
	add.s32 	%r556, %r533, 6;
	setp.lt.s32 	%p28, %r556, %r347;
	and.b32  	%r557, %r521, 1;
	selp.b32 	%r558, %r557, 1, %p28;
	add.s32 	%r559, %r533, 7;
	setp.lt.s32 	%p29, %r559, %r347;
	and.b32  	%r560, %r522, 1;
	selp.b32 	%r561, %r560, 1, %p29;
	add.s32 	%r562, %r533, 8;
	setp.lt.s32 	%p30, %r562, %r347;
	and.b32  	%r563, %r523, 1;
	selp.b32 	%r564, %r563, 1, %p30;
	add.s32 	%r565, %r533, 9;
	setp.lt.s32 	%p31, %r565, %r347;
	and.b32  	%r566, %r524, 1;
	selp.b32 	%r567, %r566, 1, %p31;
	add.s32 	%r568, %r533, 10;
	setp.lt.s32 	%p32, %r568, %r347;
	and.b32  	%r569, %r525, 1;
	selp.b32 	%r570, %r569, 1, %p32;
	add.s32 	%r571, %r533, 11;
	setp.lt.s32 	%p33, %r571, %r347;
	and.b32  	%r572, %r526, 1;
	selp.b32 	%r573, %r572, 1, %p33;
	add.s32 	%r574, %r533, 12;
	setp.lt.s32 	%p34, %r574, %r347;
	and.b32  	%r575, %r527, 1;
	selp.b32 	%r576, %r575, 1, %p34;
	add.s32 	%r577, %r533, 13;
	setp.lt.s32 	%p35, %r577, %r347;
	and.b32  	%r578, %r528, 1;
	selp.b32 	%r579, %r578, 1, %p35;
	add.s32 	%r580, %r533, 14;
	setp.lt.s32 	%p36, %r580, %r347;
	and.b32  	%r581, %r529, 1;
	selp.b32 	%r582, %r581, 1, %p36;
	add.s32 	%r583, %r533, 15;
	setp.lt.s32 	%p37, %r583, %r347;
	and.b32  	%r584, %r530, 1;
	selp.b32 	%r585, %r584, 1, %p37;
	add.s32 	%r586, %r533, 16;
	setp.lt.s32 	%p38, %r586, %r347;
	and.b32  	%r587, %r531, 1;
	selp.b32 	%r588, %r587, 1, %p38;
	add.s32 	%r589, %r533, 17;
	setp.lt.s32 	%p39, %r589, %r347;
	and.b32  	%r590, %r532, 1;
	selp.b32 	%r591, %r590, 1, %p39;
	bar.sync 	0;
	add.s32 	%r592, %r543, %r540;
	add.s32 	%r593, %r546, %r592;
	add.s32 	%r594, %r549, %r593;
	add.s32 	%r595, %r552, %r594;
	add.s32 	%r596, %r555, %r595;
	add.s32 	%r597, %r558, %r596;
	add.s32 	%r598, %r561, %r597;
	add.s32 	%r599, %r564, %r598;
	add.s32 	%r600, %r567, %r599;
	add.s32 	%r601, %r570, %r600;
	add.s32 	%r602, %r573, %r601;
	add.s32 	%r603, %r576, %r602;
	add.s32 	%r604, %r579, %r603;
	add.s32 	%r605, %r582, %r604;
	add.s32 	%r606, %r585, %r605;
	add.s32 	%r607, %r588, %r606;
	add.s32 	%r484, %r591, %r607;
	mov.b32 	%r482, 1;
	mov.b32 	%r507, 0;
	mov.b32 	%r509, -1;
	// begin inline asm
	{  .reg .s32 r0;  .reg .pred p;  shfl.sync.up.b32 r0|p, %r484, %r482, %r507, %r509;  @p add.s32 r0, r0, %r484;  mov.s32 %r480, r0;}
	// end inline asm
	mov.b32 	%r488, 2;
	// begin inline asm
	{  .reg .s32 r0;  .reg .pred p;  shfl.sync.up.b32 r0|p, %r480, %r488, %r507, %r509;  @p add.s32 r0, r0, %r480;  mov.s32 %r486, r0;}
	// end inline asm
	mov.b32 	%r494, 4;
	// begin inline asm
	{  .reg .s32 r0;  .reg .pred p;  shfl.sync.up.b32 r0|p, %r486, %r494, %r507, %r509;  @p add.s32 r0, r0, %r486;  mov.s32 %r492, r0;}
	// end inline asm
	mov.b32 	%r500, 8;
	// begin inline asm
	{  .reg .s32 r0;  .reg .pred p;  shfl.sync.up.b32 r0|p, %r492, %r500, %r507, %r509;  @p add.s32 r0, r0, %r492;  mov.s32 %r498, r0;}
	// end inline asm
	mov.b32 	%r506, 16;
	// begin inline asm
	{  .reg .s32 r0;  .reg .pred p;  shfl.sync.up.b32 r0|p, %r498, %r506, %r507, %r509;  @p add.s32 r0, r0, %r498;  mov.s32 %r504, r0;}
	// end inline asm
	setp.ne.s32 	%p40, %r479, 31;
	@%p40 bra 	$L__BB5_295;
	shl.b32 	%r608, %r328, 2;
	add.s32 	%r610, %r512, %r608;
	st.shared.u32 	[%r610], %r504;
$L__BB5_295:
	sub.s32 	%r611, %r504, %r484;
	bar.sync 	0;
	ld.shared.v4.u32 	{%r612, %r613, %r614, %r615}, [_ZZN3cub18CUB_300001_SM_10006detail6select23DeviceSelectSweepKernelINS2_10policy_hubIiNS0_8NullTypeElLb1ELNS0_10SelectImplE2EE10Policy1000EN6thrust24THRUST_300001_SM_1000_NS6detail15normal_iteratorINSA_10device_ptrIiEEEEPS5_NS2_27partition_distinct_output_tISF_SF_EEPlNS0_13ScanTileStateIiLb1EEE7is_evenS5_iNS2_19streaming_context_tIlLb1EEELS6_2EEEvT0_T1_T2_T3_T4_T5_T6_T7_iT8_NS1_7vsmem_tEE19static_temp_storage];
	add.s32 	%r616, %r613, %r612;
	setp.eq.s32 	%p41, %r328, 2;
	selp.b32 	%r617, %r616, %r612, %p41;
	add.s32 	%r618, %r616, %r614;
	setp.eq.s32 	%p42, %r328, 3;
	selp.b32 	%r619, %r618, %r617, %p42;
	add.s32 	%r620, %r618, %r615;
	setp.eq.s32 	%p43, %r328, 4;
	selp.b32 	%r621, %r620, %r619, %p43;
	ld.shared.v4.u32 	{%r622, %r623, %r624, %r625}, [_ZZN3cub18CUB_300001_SM_10006detail6select23DeviceSelectSweepKernelINS2_10policy_hubIiNS0_8NullTypeElLb1ELNS0_10SelectImplE2EE10Policy1000EN6thrust24THRUST_300001_SM_1000_NS6detail15normal_iteratorINSA_10device_ptrIiEEEEPS5_NS2_27partition_distinct_output_tISF_SF_EEPlNS0_13ScanTileStateIiLb1EEE7is_evenS5_iNS2_19streaming_context_tIlLb1EEELS6_2EEEvT0_T1_T2_T3_T4_T5_T6_T7_iT8_NS1_7vsmem_tEE19static_temp_storage+16];
	add.s32 	%r626, %r620, %r622;
	setp.eq.s32 	%p44, %r328, 5;
	selp.b32 	%r627, %r626, %r621, %p44;
	add.s32 	%r628, %r626, %r623;
	setp.eq.s32 	%p45, %r328, 6;
	selp.b32 	%r629, %r628, %r627, %p45;
	add.s32 	%r630, %r628, %r624;
	setp.eq.s32 	%p46, %r328, 7;
	selp.b32 	%r631, %r630, %r629, %p46;
	add.s32 	%r632, %r630, %r625;
	setp.eq.s32 	%p47, %r328, 8;
	selp.b32 	%r633, %r632, %r631, %p47;
	ld.shared.v4.u32 	{%r634, %r635, %r636, %r637}, [_ZZN3cub18CUB_300001_SM_10006detail6select23DeviceSelectSweepKernelINS2_10policy_hubIiNS0_8NullTypeElLb1ELNS0_10SelectImplE2EE10Policy1000EN6thrust24THRUST_300001_SM_1000_NS6detail15normal_iteratorINSA_10device_ptrIiEEEEPS5_NS2_27partition_distinct_output_tISF_SF_EEPlNS0_13ScanTileStateIiLb1EEE7is_evenS5_iNS2_19streaming_context_tIlLb1EEELS6_2EEEvT0_T1_T2_T3_T4_T5_T6_T7_iT8_NS1_7vsmem_tEE19static_temp_storage+32];
	add.s32 	%r638, %r632, %r634;
	setp.eq.s32 	%p48, %r328, 9;
	selp.b32 	%r639, %r638, %r633, %p48;
	add.s32 	%r640, %r638, %r635;
	setp.eq.s32 	%p49, %r328, 10;
	selp.b32 	%r641, %r640, %r639, %p49;
	add.s32 	%r642, %r640, %r636;
	setp.eq.s32 	%p50, %r328, 11;
	selp.b32 	%r643, %r642, %r641, %p50;
	add.s32 	%r644, %r642, %r637;
	setp.eq.s32 	%p51, %r328, 12;
	selp.b32 	%r645, %r644, %r643, %p51;
	ld.shared.v4.u32 	{%r646, %r647, %r648, %r649}, [_ZZN3cub18CUB_300001_SM_10006detail6select23DeviceSelectSweepKernelINS2_10policy_hubIiNS0_8NullTypeElLb1ELNS0_10SelectImplE2EE10Policy1000EN6thrust24THRUST_300001_SM_1000_NS6detail15normal_iteratorINSA_10device_ptrIiEEEEPS5_NS2_27partition_distinct_output_tISF_SF_EEPlNS0_13ScanTileStateIiLb1EEE7is_evenS5_iNS2_19streaming_context_tIlLb1EEELS6_2EEEvT0_T1_T2_T3_T4_T5_T6_T7_iT8_NS1_7vsmem_tEE19static_temp_storage+48];
	add.s32 	%r650, %r644, %r646;
	setp.eq.s32 	%p52, %r328, 13;
	selp.b32 	%r651, %r650, %r645, %p52;
	add.s32 	%r652, %r650, %r647;
	setp.eq.s32 	%p53, %r328, 14;
	selp.b32 	%r653, %r652, %r651, %p53;
	add.s32 	%r654, %r652, %r648;
	setp.eq.s32 	%p54, %r328, 15;
	selp.b32 	%r655, %r654, %r653, %p54;
	add.s32 	%r656, %r654, %r649;
	setp.eq.s32 	%p55, %r328, 16;
	selp.b32 	%r657, %r656, %r655, %p55;
	.pragma "used_bytes_mask 4095";
	ld.shared.v4.u32 	{%r658, %r659, %r660, %r661}, [_ZZN3cub18CUB_300001_SM_10006detail6select23DeviceSelectSweepKernelINS2_10policy_hubIiNS0_8NullTypeElLb1ELNS0_10SelectImplE2EE10Policy1000EN6thrust24THRUST_300001_SM_1000_NS6detail15normal_iteratorINSA_10device_ptrIiEEEEPS5_NS2_27partition_distinct_output_tISF_SF_EEPlNS0_13ScanTileStateIiLb1EEE7is_evenS5_iNS2_19streaming_context_tIlLb1EEELS6_2EEEvT0_T1_T2_T3_T4_T5_T6_T7_iT8_NS1_7vsmem_tEE19static_temp_storage+64];
	add.s32 	%r662, %r656, %r658;
	setp.eq.s32 	%p56, %r328, 17;
	selp.b32 	%r663, %r662, %r657, %p56;
	add.s32 	%r664, %r662, %r659;
	setp.eq.s32 	%p57, %r328, 18;
	selp.b32 	%r665, %r664, %r663, %p57;
	add.s32 	%r350, %r664, %r660;
	setp.gt.u32 	%p58, %r327, 31;
	setp.lt.u32 	%p59, %r327, 32;
	setp.eq.s32 	%p60, %r479, 0;
	selp.b32 	%r666, 0, %r611, %p60;
	add.s32 	%r2322, %r665, %r666;
	selp.b32 	%r352, %r611, %r2322, %p59;
	@%p58 bra 	$L__BB5_311;
	setp.ne.s32 	%p61, %r327, 0;
	mul.wide.s32 	%rd60, %r2318, 8;
	add.s64 	%rd32, %rd2, %rd60;
	@%p61 bra 	$L__BB5_298;
	st.shared.u32 	[_ZZN3cub18CUB_300001_SM_10006detail6select23DeviceSelectSweepKernelINS2_10policy_hubIiNS0_8NullTypeElLb1ELNS0_10SelectImplE2EE10Policy1000EN6thrust24THRUST_300001_SM_1000_NS6detail15normal_iteratorINSA_10device_ptrIiEEEEPS5_NS2_27partition_distinct_output_tISF_SF_EEPlNS0_13ScanTileStateIiLb1EEE7is_evenS5_iNS2_19streaming_context_tIlLb1EEELS6_2EEEvT0_T1_T2_T3_T4_T5_T6_T7_iT8_NS1_7vsmem_tEE19static_temp_storage+140], %r350;
	add.s64 	%rd61, %rd32, 256;
	mov.b32 	%r670, 100;
	// begin inline asm
	st.relaxed.gpu.v2.u32 [%rd61], {%r670, %r350};
	// end inline asm
$L__BB5_298:
	not.b32 	%r676, %r327;
	add.s32 	%r2317, %r2318, %r676;
	mov.b32 	%r672, 825;
	// begin inline asm
	nanosleep.u32 %r672;
	// end inline asm
	mul.wide.s32 	%rd63, %r2317, 8;
	add.s64 	%rd64, %rd2, %rd63;
	add.s64 	%rd62, %rd64, 256;
	// begin inline asm
	ld.relaxed.gpu.v2.u32 {%r2319, %r2311}, [%rd62];
	// end inline asm
	mov.b32 	%r2312, 856;
$L__BB5_299:
	setp.eq.s32 	%p62, %r2319, 99;
	mov.b32 	%r677, -1;
	vote.sync.any.pred 	%p63, %p62, %r677;
	not.pred 	%p64, %p63;
	@%p64 bra 	$L__BB5_301;
	shr.u32 	%r363, %r2312, 1;
	mul.lo.s32 	%r1009, %r2318, 16807;
	and.b32  	%r2318, %r1009, 2147483647;
	sub.s32 	%r1010, %r2312, %r363;
	add.s32 	%r1011, %r1010, 1;
	rem.u32 	%r1012, %r2318, %r1011;
	add.s32 	%r1006, %r1012, %r363;
	// begin inline asm
	nanosleep.u32 %r1006;
	// end inline asm
	// begin inline asm
	ld.relaxed.gpu.v2.u32 {%r2319, %r2311}, [%rd62];
	// end inline asm
	mov.u32 	%r2312, %r363;
	bra.uni 	$L__BB5_299;
$L__BB5_301:
	setp.eq.s32 	%p65, %r2319, 101;
	mov.b32 	%r704, -1;
	vote.sync.ballot.b32 	%r706, %p65, %r704;
	// begin inline asm
	mov.u32 %r679, %lanemask_ge;
	// end inline asm
	and.b32  	%r707, %r706, %r679;
	or.b32  	%r708, %r707, -2147483648;
	add.s32 	%r709, %r708, -1;
	not.b32 	%r710, %r708;
	and.b32  	%r711, %r710, %r709;
	popc.b32 	%r683, %r711;
	mov.b32 	%r682, 1;
	// begin inline asm
	shfl.sync.down.b32 %r680, %r2311, %r682, %r683, %r704;
	// end inline asm
	setp.lt.s32 	%p67, %r479, %r683;
	selp.b32 	%r712, %r680, 0, %p67;
	add.s32 	%r686, %r712, %r2311;
	mov.b32 	%r687, 2;
	// begin inline asm
	shfl.sync.down.b32 %r685, %r686, %r687, %r683, %r704;
	// end inline asm
	add.s32 	%r713, %r479, 2;
	setp.gt.s32 	%p68, %r713, %r683;
	selp.b32 	%r714, 0, %r685, %p68;
	add.s32 	%r691, %r686, %r714;
	mov.b32 	%r692, 4;
	// begin inline asm
	shfl.sync.down.b32 %r690, %r691, %r692, %r683, %r704;
	// end inline asm
	add.s32 	%r715, %r479, 4;
	setp.gt.s32 	%p69, %r715, %r683;
	selp.b32 	%r716, 0, %r690, %p69;
	add.s32 	%r696, %r691, %r716;
	mov.b32 	%r697, 8;
	// begin inline asm
	shfl.sync.down.b32 %r695, %r696, %r697, %r683, %r704;
	// end inline asm
	add.s32 	%r717, %r479, 8;
	setp.gt.s32 	%p70, %r717, %r683;
	selp.b32 	%r718, 0, %r695, %p70;
	add.s32 	%r701, %r696, %r718;
	mov.b32 	%r702, 16;
	// begin inline asm
	shfl.sync.down.b32 %r700, %r701, %r702, %r683, %r704;
	// end inline asm
	add.s32 	%r719, %r479, 16;
	setp.gt.s32 	%p71, %r719, %r683;
	selp.b32 	%r720, 0, %r700, %p71;
	add.s32 	%r2315, %r701, %r720;
	add.s64 	%rd34, %rd2, 256;
	mov.b32 	%r2313, 856;
$L__BB5_302:
	setp.ne.s32 	%p72, %r2319, 101;
	mov.b32 	%r721, -1;
	vote.sync.all.pred 	%p73, %p72, %r721;
	not.pred 	%p74, %p73;
	@%p74 bra 	$L__BB5_307;
	shr.u32 	%r2313, %r2313, 1;
	mul.wide.s32 	%rd156, %r2317, 8;
	add.s64 	%rd157, %rd34, %rd156;
	add.s64 	%rd155, %rd157, -256;
	// begin inline asm
	ld.relaxed.gpu.v2.u32 {%r2319, %r2320}, [%rd155];
	// end inline asm
	mov.u32 	%r2321, %r2313;
$L__BB5_304:
	setp.eq.s32 	%p152, %r2319, 99;
	mov.b32 	%r956, -1;
	vote.sync.any.pred 	%p153, %p152, %r956;
	not.pred 	%p154, %p153;
	@%p154 bra 	$L__BB5_306;
	shr.u32 	%r383, %r2321, 1;
	mul.lo.s32 	%r1002, %r2318, 16807;
	and.b32  	%r2318, %r1002, 2147483647;
	sub.s32 	%r1003, %r2321, %r383;
	add.s32 	%r1004, %r1003, 1;
	rem.u32 	%r1005, %r2318, %r1004;
	add.s32 	%r999, %r1005, %r383;
	// begin inline asm
	nanosleep.u32 %r999;
	// end inline asm
	// begin inline asm
	ld.relaxed.gpu.v2.u32 {%r2319, %r2320}, [%rd155];
	// end inline asm
	mov.u32 	%r2321, %r383;
	bra.uni 	$L__BB5_304;
$L__BB5_306:
	setp.eq.s32 	%p155, %r2319, 101;
	mov.b32 	%r982, -1;
	vote.sync.ballot.b32 	%r983, %p155, %r982;
	and.b32  	%r984, %r983, %r679;
	or.b32  	%r985, %r984, -2147483648;
	add.s32 	%r986, %r985, -1;
	not.b32 	%r987, %r985;
	and.b32  	%r988, %r987, %r986;
	popc.b32 	%r961, %r988;
	mov.b32 	%r960, 1;
	// begin inline asm
	shfl.sync.down.b32 %r958, %r2320, %r960, %r961, %r982;
	// end inline asm
	setp.lt.s32 	%p157, %r479, %r961;
	selp.b32 	%r989, %r958, 0, %p157;
	add.s32 	%r964, %r989, %r2320;
	mov.b32 	%r965, 2;
	// begin inline asm
	shfl.sync.down.b32 %r963, %r964, %r965, %r961, %r982;
	// end inline asm
	setp.gt.s32 	%p158, %r713, %r961;
	selp.b32 	%r991, 0, %r963, %p158;
	add.s32 	%r969, %r964, %r991;
	mov.b32 	%r970, 4;
	// begin inline asm
	shfl.sync.down.b32 %r968, %r969, %r970, %r961, %r982;
	// end inline asm
	setp.gt.s32 	%p159, %r715, %r961;
	selp.b32 	%r993, 0, %r968, %p159;
	add.s32 	%r974, %r969, %r993;
	mov.b32 	%r975, 8;
	// begin inline asm
	shfl.sync.down.b32 %r973, %r974, %r975, %r961, %r982;
	// end inline asm
	setp.gt.s32 	%p160, %r717, %r961;
	selp.b32 	%r995, 0, %r973, %p160;
	add.s32 	%r979, %r974, %r995;
	mov.b32 	%r980, 16;
	// begin inline asm
	shfl.sync.down.b32 %r978, %r979, %r980, %r961, %r982;
	// end inline asm
	add.s32 	%r996, %r479, 16;
	setp.gt.s32 	%p161, %r996, %r961;
	selp.b32 	%r997, 0, %r978, %p161;
	add.s32 	%r998, %r997, %r2315;
	add.s32 	%r2315, %r998, %r979;
	add.s32 	%r2317, %r2317, -32;
	bra.uni 	$L__BB5_302;
$L__BB5_307:
	setp.ne.s32 	%p75, %r327, 0;
	@%p75 bra 	$L__BB5_309;
	add.s32 	%r724, %r2315, %r350;
	add.s64 	%rd65, %rd32, 256;
	mov.b32 	%r723, 101;
	// begin inline asm
	st.relaxed.gpu.v2.u32 [%rd65], {%r723, %r724};
	// end inline asm
	st.shared.u32 	[_ZZN3cub18CUB_300001_SM_10006detail6select23DeviceSelectSweepKernelINS2_10policy_hubIiNS0_8NullTypeElLb1ELNS0_10SelectImplE2EE10Policy1000EN6thrust24THRUST_300001_SM_1000_NS6detail15normal_iteratorINSA_10device_ptrIiEEEEPS5_NS2_27partition_distinct_output_tISF_SF_EEPlNS0_13ScanTileStateIiLb1EEE7is_evenS5_iNS2_19streaming_context_tIlLb1EEELS6_2EEEvT0_T1_T2_T3_T4_T5_T6_T7_iT8_NS1_7vsmem_tEE19static_temp_storage+132], %r2315;
	st.shared.u32 	[_ZZN3cub18CUB_300001_SM_10006detail6select23DeviceSelectSweepKernelINS2_10policy_hubIiNS0_8NullTypeElLb1ELNS0_10SelectImplE2EE10Policy1000EN6thrust24THRUST_300001_SM_1000_NS6detail15normal_iteratorINSA_10device_ptrIiEEEEPS5_NS2_27partition_distinct_output_tISF_SF_EEPlNS0_13ScanTileStateIiLb1EEE7is_evenS5_iNS2_19streaming_context_tIlLb1EEELS6_2EEEvT0_T1_T2_T3_T4_T5_T6_T7_iT8_NS1_7vsmem_tEE19static_temp_storage+136], %r724;
$L__BB5_309:
	setp.ne.s32 	%p76, %r479, 0;
	mov.u32 	%r2322, %r352;
	@%p76 bra 	$L__BB5_311;
	st.shared.u32 	[_ZZN3cub18CUB_300001_SM_10006detail6select23DeviceSelectSweepKernelINS2_10policy_hubIiNS0_8NullTypeElLb1ELNS0_10SelectImplE2EE10Policy1000EN6thrust24THRUST_300001_SM_1000_NS6detail15normal_iteratorINSA_10device_ptrIiEEEEPS5_NS2_27partition_distinct_output_tISF_SF_EEPlNS0_13ScanTileStateIiLb1EEE7is_evenS5_iNS2_19streaming_context_tIlLb1EEELS6_2EEEvT0_T1_T2_T3_T4_T5_T6_T7_iT8_NS1_7vsmem_tEE19static_temp_storage+96], %r2315;
	mov.u32 	%r2322, %r2315;
$L__BB5_311:
	bar.sync 	0;
	setp.eq.s32 	%p77, %r327, 0;
	@%p77 bra 	$L__BB5_313;
	ld.shared.u32 	%r725, [_ZZN3cub18CUB_300001_SM_10006detail6select23DeviceSelectSweepKernelINS2_10policy_hubIiNS0_8NullTypeElLb1ELNS0_10SelectImplE2EE10Policy1000EN6thrust24THRUST_300001_SM_1000_NS6detail15normal_iteratorINSA_10device_ptrIiEEEEPS5_NS2_27partition_distinct_output_tISF_SF_EEPlNS0_13ScanTileStateIiLb1EEE7is_evenS5_iNS2_19streaming_context_tIlLb1EEELS6_2EEEvT0_T1_T2_T3_T4_T5_T6_T7_iT8_NS1_7vsmem_tEE19static_temp_storage+96];
	add.s32 	%r2322, %r725, %r2322;
$L__BB5_313:
	mul.lo.s32 	%r726, %r327, 18;
	setp.lt.s32 	%p78, %r726, %r347;
	not.b32 	%r727, %r329;
	and.b32  	%r728, %r727, 1;
	selp.b32 	%r729, %r728, 1, %p78;
	add.s32 	%r730, %r729, %r2322;
	or.b32  	%r731, %r726, 1;
	setp.lt.s32 	%p79, %r731, %r347;
	not.b32 	%r732, %r330;
	and.b32  	%r733, %r732, 1;
	selp.b32 	%r734, %r733, 1, %p79;
	add.s32 	%r735, %r730, %r734;
	add.s32 	%r736, %r726, 2;
	setp.lt.s32 	%p80, %r736, %r347;
	not.b32 	%r737, %r331;
	and.b32  	%r738, %r737, 1;
	selp.b32 	%r739, %r738, 1, %p80;
	add.s32 	%r740, %r735, %r739;
	add.s32 	%r741, %r726, 3;
	setp.lt.s32 	%p81, %r741, %r347;
	not.b32 	%r742, %r332;
	and.b32  	%r743, %r742, 1;
	selp.b32 	%r744, %r743, 1, %p81;
	add.s32 	%r745, %r740, %r744;
	add.s32 	%r746, %r726, 4;
	setp.lt.s32 	%p82, %r746, %r347;
	not.b32 	%r747, %r333;
	and.b32  	%r748, %r747, 1;
	selp.b32 	%r749, %r748, 1, %p82;
	add.s32 	%r750, %r745, %r749;
	add.s32 	%r751, %r726, 5;
	setp.lt.s32 	%p83, %r751, %r347;
	not.b32 	%r752, %r334;
	and.b32  	%r753, %r752, 1;
	selp.b32 	%r754, %r753, 1, %p83;
	add.s32 	%r755, %r750, %r754;
	add.s32 	%r756, %r726, 6;
	setp.lt.s32 	%p84, %r756, %r347;
	not.b32 	%r757, %r335;
	and.b32  	%r758, %r757, 1;
	selp.b32 	%r759, %r758, 1, %p84;
	add.s32 	%r760, %r755, %r759;
	add.s32 	%r761, %r726, 7;
	setp.lt.s32 	%p85, %r761, %r347;
	not.b32 	%r762, %r336;
	and.b32  	%r763, %r762, 1;
	selp.b32 	%r764, %r763, 1, %p85;
	add.s32 	%r765, %r760, %r764;
	add.s32 	%r766, %r726, 8;
	setp.lt.s32 	%p86, %r766, %r347;
	not.b32 	%r767, %r337;
	and.b32  	%r768, %r767, 1;
	selp.b32 	%r769, %r768, 1, %p86;
	add.s32 	%r770, %r765, %r769;
	add.s32 	%r771, %r726, 9;
	setp.lt.s32 	%p87, %r771, %r347;
	not.b32 	%r772, %r338;
	and.b32  	%r773, %r772, 1;
	selp.b32 	%r774, %r773, 1, %p87;
	add.s32 	%r775, %r770, %r774;
	add.s32 	%r776, %r726, 10;
	setp.lt.s32 	%p88, %r776, %r347;
	not.b32 	%r777, %r339;
	and.b32  	%r778, %r777, 1;
	selp.b32 	%r779, %r778, 1, %p88;
	add.s32 	%r780, %r775, %r779;
	add.s32 	%r781, %r726, 11;
	setp.lt.s32 	%p89, %r781, %r347;
	not.b32 	%r782, %r340;
	and.b32  	%r783, %r782, 1;
	selp.b32 	%r784, %r783, 1, %p89;
	add.s32 	%r785, %r780, %r784;
	add.s32 	%r786, %r726, 12;
	setp.lt.s32 	%p90, %r786, %r347;
	not.b32 	%r787, %r341;
	and.b32  	%r788, %r787, 1;
	selp.b32 	%r789, %r788, 1, %p90;
	add.s32 	%r790, %r785, %r789;
	add.s32 	%r791, %r726, 13;
	setp.lt.s32 	%p91, %r791, %r347;
	not.b32 	%r792, %r342;
	and.b32  	%r793, %r792, 1;
	selp.b32 	%r794, %r793, 1, %p91;
	add.s32 	%r795, %r790, %r794;
	add.s32 	%r796, %r726, 14;
	setp.lt.s32 	%p92, %r796, %r347;
	not.b32 	%r797, %r343;
	and.b32  	%r798, %r797, 1;
	selp.b32 	%r799, %r798, 1, %p92;
	add.s32 	%r800, %r795, %r799;
	add.s32 	%r801, %r726, 15;
	setp.lt.s32 	%p93, %r801, %r347;
	not.b32 	%r802, %r344;
	and.b32  	%r803, %r802, 1;
	selp.b32 	%r804, %r803, 1, %p93;
	add.s32 	%r805, %r800, %r804;
	add.s32 	%r806, %r726, 16;
	setp.lt.s32 	%p94, %r806, %r347;
	not.b32 	%r807, %r345;
	and.b32  	%r808, %r807, 1;
	selp.b32 	%r809, %r808, 1, %p94;
	add.s32 	%r810, %r805, %r809;
	mov.u32 	%r811, _ZZN3cub18CUB_300001_SM_10006detail6select23DeviceSelectSweepKernelINS2_10policy_hubIiNS0_8NullTypeElLb1ELNS0_10SelectImplE2EE10Policy1000EN6thrust24THRUST_300001_SM_1000_NS6detail15normal_iteratorINSA_10device_ptrIiEEEEPS5_NS2_27partition_distinct_output_tISF_SF_EEPlNS0_13ScanTileStateIiLb1EEE7is_evenS5_iNS2_19streaming_context_tIlLb1EEELS6_2EEEvT0_T1_T2_T3_T4_T5_T6_T7_iT8_NS1_7vsmem_tEE19static_temp_storage;
	ld.shared.v2.u32 	{%r812, %r813}, [_ZZN3cub18CUB_300001_SM_10006detail6select23DeviceSelectSweepKernelINS2_10policy_hubIiNS0_8NullTypeElLb1ELNS0_10SelectImplE2EE10Policy1000EN6thrust24THRUST_300001_SM_1000_NS6detail15normal_iteratorINSA_10device_ptrIiEEEEPS5_NS2_27partition_distinct_output_tISF_SF_EEPlNS0_13ScanTileStateIiLb1EEE7is_evenS5_iNS2_19streaming_context_tIlLb1EEELS6_2EEEvT0_T1_T2_T3_T4_T5_T6_T7_iT8_NS1_7vsmem_tEE19static_temp_storage+136];
	ld.shared.u32 	%r392, [_ZZN3cub18CUB_300001_SM_10006detail6select23DeviceSelectSweepKernelINS2_10policy_hubIiNS0_8NullTypeElLb1ELNS0_10SelectImplE2EE10Policy1000EN6thrust24THRUST_300001_SM_1000_NS6detail15normal_iteratorINSA_10device_ptrIiEEEEPS5_NS2_27partition_distinct_output_tISF_SF_EEPlNS0_13ScanTileStateIiLb1EEE7is_evenS5_iNS2_19streaming_context_tIlLb1EEELS6_2EEEvT0_T1_T2_T3_T4_T5_T6_T7_iT8_NS1_7vsmem_tEE19static_temp_storage+132];
	mov.u32 	%r814, %ctaid.x;
	mov.u32 	%r815, %nctaid.y;
	mov.u32 	%r816, %ctaid.y;
	mad.lo.s32 	%r817, %r814, %r815, %r816;
	mul.lo.s32 	%r818, %r817, 10944;
	sub.s32 	%r393, %r818, %r392;
	sub.s32 	%r819, 10944, %r347;
	sub.s32 	%r2324, %r812, %r819;
	sub.s32 	%r820, %r819, %r813;
	bar.sync 	0;
	add.s32 	%r395, %r820, %r347;
	sub.s32 	%r821, %r2322, %r392;
	sub.s32 	%r822, %r726, %r821;
	setp.eq.s32 	%p95, %r729, 0;
	add.s32 	%r823, %r821, %r395;
	selp.b32 	%r824, %r822, %r823, %p95;
	shl.b32 	%r825, %r824, 2;
	add.s32 	%r826, %r811, %r825;
	st.shared.u32 	[%r826], %r329;
	sub.s32 	%r827, %r392, %r730;
	add.s32 	%r828, %r827, %r731;
	setp.eq.s32 	%p96, %r734, 0;
	add.s32 	%r829, %r823, %r729;
	selp.b32 	%r830, %r828, %r829, %p96;
	shl.b32 	%r831, %r830, 2;
	add.s32 	%r832, %r811, %r831;
	st.shared.u32 	[%r832], %r330;
	sub.s32 	%r833, %r392, %r735;
	add.s32 	%r834, %r833, %r736;
	setp.eq.s32 	%p97, %r739, 0;
	add.s32 	%r835, %r829, %r734;
	selp.b32 	%r836, %r834, %r835, %p97;
	shl.b32 	%r837, %r836, 2;
	add.s32 	%r838, %r811, %r837;
	st.shared.u32 	[%r838], %r331;
	sub.s32 	%r839, %r392, %r740;
	add.s32 	%r840, %r839, %r741;
	setp.eq.s32 	%p98, %r744, 0;
	add.s32 	%r841, %r835, %r739;
	selp.b32 	%r842, %r840, %r841, %p98;
	shl.b32 	%r843, %r842, 2;
	add.s32 	%r844, %r811, %r843;
	st.shared.u32 	[%r844], %r332;
	sub.s32 	%r845, %r392, %r745;
	add.s32 	%r846, %r845, %r746;
	setp.eq.s32 	%p99, %r749, 0;
	add.s32 	%r847, %r841, %r744;
	selp.b32 	%r848, %r846, %r847, %p99;
	shl.b32 	%r849, %r848, 2;
	add.s32 	%r850, %r811, %r849;
	st.shared.u32 	[%r850], %r333;
	sub.s32 	%r851, %r392, %r750;
	add.s32 	%r852, %r851, %r751;
	setp.eq.s32 	%p100, %r754, 0;
	add.s32 	%r853, %r847, %r749;
	selp.b32 	%r854, %r852, %r853, %p100;
	shl.b32 	%r855, %r854, 2;
	add.s32 	%r856, %r811, %r855;
	st.shared.u32 	[%r856], %r334;
	sub.s32 	%r857, %r392, %r755;
	add.s32 	%r858, %r857, %r756;
	setp.eq.s32 	%p101, %r759, 0;
	add.s32 	%r859, %r853, %r754;
	selp.b32 	%r860, %r858, %r859, %p101;
	shl.b32 	%r861, %r860, 2;
	add.s32 	%r862, %r811, %r861;
	st.shared.u32 	[%r862], %r335;
	sub.s32 	%r863, %r392, %r760;
	add.s32 	%r864, %r863, %r761;
	setp.eq.s32 	%p102, %r764, 0;
	add.s32 	%r865, %r859, %r759;
	selp.b32 	%r866, %r864, %r865, %p102;
	shl.b32 	%r867, %r866, 2;
	add.s32 	%r868, %r811, %r867;
	st.shared.u32 	[%r868], %r336;
	sub.s32 	%r869, %r392, %r765;
	add.s32 	%r870, %r869, %r766;
	setp.eq.s32 	%p103, %r769, 0;
	add.s32 	%r871, %r865, %r764;
	selp.b32 	%r872, %r870, %r871, %p103;
	shl.b32 	%r873, %r872, 2;
	add.s32 	%r874, %r811, %r873;
	st.shared.u32 	[%r874], %r337;
	sub.s32 	%r875, %r392, %r770;
	add.s32 	%r876, %r875, %r771;
	setp.eq.s32 	%p104, %r774, 0;
	add.s32 	%r877, %r871, %r769;
	selp.b32 	%r878, %r876, %r877, %p104;
	shl.b32 	%r879, %r878, 2;
	add.s32 	%r880, %r811, %r879;
	st.shared.u32 	[%r880], %r338;
	sub.s32 	%r881, %r392, %r775;
	add.s32 	%r882, %r881, %r776;
	setp.eq.s32 	%p105, %r779, 0;
	add.s32 	%r883, %r877, %r774;
	selp.b32 	%r884, %r882, %r883, %p105;
	shl.b32 	%r885, %r884, 2;
	add.s32 	%r886, %r811, %r885;
	st.shared.u32 	[%r886], %r339;
	sub.s32 	%r887, %r392, %r780;
	add.s32 	%r888, %r887, %r781;
	setp.eq.s32 	%p106, %r784, 0;
	add.s32 	%r889, %r883, %r779;
	selp.b32 	%r890, %r888, %r889, %p106;
	shl.b32 	%r891, %r890, 2;
	add.s32 	%r892, %r811, %r891;
	st.shared.u32 	[%r892], %r340;
	sub.s32 	%r893, %r392, %r785;
	add.s32 	%r894, %r893, %r786;
	setp.eq.s32 	%p107, %r789, 0;
	add.s32 	%r895, %r889, %r784;
	selp.b32 	%r896, %r894, %r895, %p107;
	shl.b32 	%r897, %r896, 2;
	add.s32 	%r898, %r811, %r897;
	st.shared.u32 	[%r898], %r341;
	sub.s32 	%r899, %r392, %r790;
	add.s32 	%r900, %r899, %r791;
	setp.eq.s32 	%p108, %r794, 0;
	add.s32 	%r901, %r895, %r789;
	selp.b32 	%r902, %r900, %r901, %p108;
	shl.b32 	%r903, %r902, 2;
	add.s32 	%r904, %r811, %r903;
	st.shared.u32 	[%r904], %r342;
	sub.s32 	%r905, %r392, %r795;
	add.s32 	%r906, %r905, %r796;
	setp.eq.s32 	%p109, %r799, 0;
	add.s32 	%r907, %r901, %r794;
	selp.b32 	%r908, %r906, %r907, %p109;
	shl.b32 	%r909, %r908, 2;
	add.s32 	%r910, %r811, %r909;
	st.shared.u32 	[%r910], %r343;
	sub.s32 	%r911, %r392, %r800;
	add.s32 	%r912, %r911, %r801;
	setp.eq.s32 	%p110, %r804, 0;
	add.s32 	%r913, %r907, %r799;
	selp.b32 	%r914, %r912, %r913, %p110;
	shl.b32 	%r915, %r914, 2;
	add.s32 	%r916, %r811, %r915;
	st.shared.u32 	[%r916], %r344;
	sub.s32 	%r917, %r392, %r805;
	add.s32 	%r918, %r917, %r806;
	setp.eq.s32 	%p111, %r809, 0;
	add.s32 	%r919, %r913, %r804;
	selp.b32 	%r920, %r918, %r919, %p111;
	shl.b32 	%r921, %r920, 2;
	add.s32 	%r922, %r811, %r921;
	st.shared.u32 	[%r922], %r345;
	sub.s32 	%r923, %r392, %r810;
	add.s32 	%r924, %r726, 17;
	add.s32 	%r925, %r923, %r924;
	setp.lt.s32 	%p112, %r924, %r347;
	not.b32 	%r926, %r346;
	and.b32  	%r927, %r926, 1;
	selp.b32 	%r928, %r927, 1, %p112;
	setp.eq.s32 	%p113, %r928, 0;
	add.s32 	%r929, %r919, %r809;
	selp.b32 	%r930, %r925, %r929, %p113;
	shl.b32 	%r931, %r930, 2;
	add.s32 	%r932, %r811, %r931;
	st.shared.u32 	[%r932], %r346;
	bar.sync 	0;
	mov.u64 	%rd35, %rd51;
	ld.param.u8 	%rs2, [%rd35];
	setp.ne.s16 	%p114, %rs2, 0;
	mov.b64 	%rd747, 0;
	@%p114 bra 	$L__BB5_315;
	ld.param.u64 	%rd67, [%rd35+24];
	cvta.to.global.u64 	%rd68, %rd67;
	ld.global.u64 	%rd747, [%rd68];
$L__BB5_315:
	setp.ne.s16 	%p115, %rs2, 0;
	mov.b64 	%rd748, 0;
	@%p115 bra 	$L__BB5_317;
	ld.param.u64 	%rd70, [%rd35+16];
	ld.param.u64 	%rd71, [%rd35+24];
	cvta.to.global.u64 	%rd72, %rd71;
	ld.global.u64 	%rd73, [%rd72];
	sub.s64 	%rd748, %rd70, %rd73;
$L__BB5_317:
	cvta.to.global.u64 	%rd40, %rd48;
	cvta.to.global.u64 	%rd41, %rd49;
	sub.s32 	%r933, %r392, %r395;
	add.s32 	%r396, %r933, %r327;
	shl.b32 	%r934, %r327, 2;
	add.s32 	%r397, %r811, %r934;
	ld.shared.u32 	%r398, [%r397];
	setp.ge.s32 	%p116, %r327, %r347;
	@%p116 bra 	$L__BB5_321;
	setp.lt.s32 	%p117, %r327, %r395;
	@%p117 bra 	$L__BB5_320;
	cvt.s64.s32 	%rd74, %r396;
	add.s64 	%rd75, %rd747, %rd74;
	shl.b64 	%rd76, %rd75, 2;
	add.s64 	%rd77, %rd40, %rd76;
	st.global.u32 	[%rd77], %r398;
	bra.uni 	$L__BB5_321;
$L__BB5_320:
	add.s32 	%r936, %r393, %r327;
	cvt.s64.s32 	%rd78, %r936;
	add.s64 	%rd79, %rd748, %rd78;
	shl.b64 	%rd80, %rd79, 2;
	add.s64 	%rd81, %rd41, %rd80;
	st.global.u32 	[%rd81], %r398;
$L__BB5_321:
	add.s32 	%r399, %r327, 608;
	ld.shared.u32 	%r400, [%r397+2432];
	setp.ge.s32 	%p118, %r399, %r347;
	cvt.u64.u32 	%rd82, %r327;
	cvt.s64.s32 	%rd83, %r393;
	add.s64 	%rd84, %rd83, %rd82;
	add.s64 	%rd85, %rd748, %rd84;
	shl.b64 	%rd86, %rd85, 2;
	add.s64 	%rd42, %rd41, %rd86;
	@%p118 bra 	$L__BB5_325;
	setp.lt.s32 	%p119, %r399, %r395;
	@%p119 bra 	$L__BB5_324;
	add.s32 	%r937, %r396, 608;
	cvt.s64.s32 	%rd87, %r937;
	add.s64 	%rd88, %rd747, %rd87;
	shl.b64 	%rd89, %rd88, 2;
	add.s64 	%rd90, %rd40, %rd89;
	st.global.u32 	[%rd90], %r400;
	bra.uni 	$L__BB5_325;
$L__BB5_324:
	st.global.u32 	[%rd42+2432], %r400;
$L__BB5_325:
	add.s32 	%r401, %r327, 1216;
	ld.shared.u32 	%r402, [%r397+4864];
	setp.ge.s32 	%p120, %r401, %r347;
	@%p120 bra 	$L__BB5_329;
	setp.lt.s32 	%p121, %r401, %r395;
	@%p121 bra 	$L__BB5_328;
	add.s32 	%r938, %r396, 1216;
	cvt.s64.s32 	%rd91, %r938;
	add.s64 	%rd92, %rd747, %rd91;
	shl.b64 	%rd93, %rd92, 2;
	add.s64 	%rd94, %rd40, %rd93;
	st.global.u32 	[%rd94], %r402;
	bra.uni 	$L__BB5_329;
$L__BB5_328:
	st.global.u32 	[%rd42+4864], %r402;
$L__BB5_329:
	add.s32 	%r403, %r327, 1824;
	ld.shared.u32 	%r404, [%r397+7296];
	setp.ge.s32 	%p122, %r403, %r347;
	@%p122 bra 	$L__BB5_333;
	setp.lt.s32 	%p123, %r403, %r395;
	@%p123 bra 	$L__BB5_332;
	add.s32 	%r939, %r396, 1824;
	cvt.s64.s32 	%rd95, %r939;
	add.s64 	%rd96, %rd747, %rd95;
	shl.b64 	%rd97, %rd96, 2;
	add.s64 	%rd98, %rd40, %rd97;
	st.global.u32 	[%rd98], %r404;
	bra.uni 	$L__BB5_333;
$L__BB5_332:
	st.global.u32 	[%rd42+7296], %r404;
$L__BB5_333:
	add.s32 	%r405, %r327, 2432;
	ld.shared.u32 	%r406, [%r397+9728];
	setp.ge.s32 	%p124, %r405, %r347;
	@%p124 bra 	$L__BB5_337;
	setp.lt.s32 	%p125, %r405, %r395;
	@%p125 bra 	$L__BB5_336;
	add.s32 	%r940, %r396, 2432;
	cvt.s64.s32 	%rd99, %r940;
	add.s64 	%rd100, %rd747, %rd99;
	shl.b64 	%rd101, %rd100, 2;
	add.s64 	%rd102, %rd40, %rd101;
	st.global.u32 	[%rd102], %r406;
	bra.uni 	$L__BB5_337;
$L__BB5_336:
	st.global.u32 	[%rd42+9728], %r406;
$L__BB5_337:
	add.s32 	%r407, %r327, 3040;
	ld.shared.u32 	%r408, [%r397+12160];
	setp.ge.s32 	%p126, %r407, %r347;
	@%p126 bra 	$L__BB5_341;
	setp.lt.s32 	%p127, %r407, %r395;
	@%p127 bra 	$L__BB5_340;
	add.s32 	%r941, %r396, 3040;
	cvt.s64.s32 	%rd103, %r941;
	add.s64 	%rd104, %rd747, %rd103;
	shl.b64 	%rd105, %rd104, 2;
	add.s64 	%rd106, %rd40, %rd105;
	st.global.u32 	[%rd106], %r408;
	bra.uni 	$L__BB5_341;
$L__BB5_340:
	st.global.u32 	[%rd42+12160], %r408;
$L__BB5_341:
	add.s32 	%r409, %r327, 3648;
	ld.shared.u32 	%r410, [%r397+14592];
	setp.ge.s32 	%p128, %r409, %r347;
	@%p128 bra 	$L__BB5_345;
	setp.lt.s32 	%p129, %r409, %r395;
	@%p129 bra 	$L__BB5_344;
	add.s32 	%r942, %r396, 3648;
	cvt.s64.s32 	%rd107, %r942;
	add.s64 	%rd108, %rd747, %rd107;
	shl.b64 	%rd109, %rd108, 2;
	add.s64 	%rd110, %rd40, %rd109;
	st.global.u32 	[%rd110], %r410;
	bra.uni 	$L__BB5_345;
$L__BB5_344:
	st.global.u32 	[%rd42+14592], %r410;
$L__BB5_345:
	add.s32 	%r411, %r327, 4256;
	ld.shared.u32 	%r412, [%r397+17024];
	setp.ge.s32 	%p130, %r411, %r347;
	@%p130 bra 	$L__BB5_349;
	setp.lt.s32 	%p131, %r411, %r395;
	@%p131 bra 	$L__BB5_348;
	add.s32 	%r943, %r396, 4256;
	cvt.s64.s32 	%rd111, %r943;
	add.s64 	%rd112, %rd747, %rd111;
	shl.b64 	%rd113, %rd112, 2;
	add.s64 	%rd114, %rd40, %rd113;
	st.global.u32 	[%rd114], %r412;
	bra.uni 	$L__BB5_349;
$L__BB5_348:
	st.global.u32 	[%rd42+17024], %r412;
$L__BB5_349:
	add.s32 	%r413, %r327, 4864;
	ld.shared.u32 	%r414, [%r397+19456];
	setp.ge.s32 	%p132, %r413, %r347;
	@%p132 bra 	$L__BB5_353;
	setp.lt.s32 	%p133, %r413, %r395;
	@%p133 bra 	$L__BB5_352;
	add.s32 	%r944, %r396, 4864;
	cvt.s64.s32 	%rd115, %r944;
	add.s64 	%rd116, %rd747, %rd115;
	shl.b64 	%rd117, %rd116, 2;
	add.s64 	%rd118, %rd40, %rd117;
	st.global.u32 	[%rd118], %r414;
	bra.uni 	$L__BB5_353;
$L__BB5_352:
	st.global.u32 	[%rd42+19456], %r414;
$L__BB5_353:
	add.s32 	%r415, %r327, 5472;
	ld.shared.u32 	%r416, [%r397+21888];
	setp.ge.s32 	%p134, %r415, %r347;
	@%p134 bra 	$L__BB5_357;
	setp.lt.s32 	%p135, %r415, %r395;
	@%p135 bra 	$L__BB5_356;
	add.s32 	%r945, %r396, 5472;
	cvt.s64.s32 	%rd119, %r945;
	add.s64 	%rd120, %rd747, %rd119;
	shl.b64 	%rd121, %rd120, 2;
	add.s64 	%rd122, %rd40, %rd121;
	st.global.u32 	[%rd122], %r416;
	bra.uni 	$L__BB5_357;
$L__BB5_356:
	st.global.u32 	[%rd42+21888], %r416;
$L__BB5_357:
	add.s32 	%r417, %r327, 6080;
	ld.shared.u32 	%r418, [%r397+24320];
	setp.ge.s32 	%p136, %r417, %r347;
	@%p136 bra 	$L__BB5_361;
	setp.lt.s32 	%p137, %r417, %r395;
	@%p137 bra 	$L__BB5_360;
	add.s32 	%r946, %r396, 6080;
	cvt.s64.s32 	%rd123, %r946;
	add.s64 	%rd124, %rd747, %rd123;
	shl.b64 	%rd125, %rd124, 2;
	add.s64 	%rd126, %rd40, %rd125;
	st.global.u32 	[%rd126], %r418;
	bra.uni 	$L__BB5_361;
$L__BB5_360:
	st.global.u32 	[%rd42+24320], %r418;
$L__BB5_361:
	add.s32 	%r419, %r327, 6688;
	ld.shared.u32 	%r420, [%r397+26752];
	setp.ge.s32 	%p138, %r419, %r347;
	@%p138 bra 	$L__BB5_365;
	setp.lt.s32 	%p139, %r419, %r395;
	@%p139 bra 	$L__BB5_364;
	add.s32 	%r947, %r396, 6688;
	cvt.s64.s32 	%rd127, %r947;
	add.s64 	%rd128, %rd747, %rd127;
	shl.b64 	%rd129, %rd128, 2;
	add.s64 	%rd130, %rd40, %rd129;
	st.global.u32 	[%rd130], %r420;
	bra.uni 	$L__BB5_365;
$L__BB5_364:
	st.global.u32 	[%rd42+26752], %r420;
$L__BB5_365:
	add.s32 	%r421, %r327, 7296;
	ld.shared.u32 	%r422, [%r397+29184];
	setp.ge.s32 	%p140, %r421, %r347;
	@%p140 bra 	$L__BB5_369;
	setp.lt.s32 	%p141, %r421, %r395;
	@%p141 bra 	$L__BB5_368;
	add.s32 	%r948, %r396, 7296;
	cvt.s64.s32 	%rd131, %r948;
	add.s64 	%rd132, %rd747, %rd131;
	shl.b64 	%rd133, %rd132, 2;
	add.s64 	%rd134, %rd40, %rd133;
	st.global.u32 	[%rd134], %r422;
	bra.uni 	$L__BB5_369;
$L__BB5_368:
	st.global.u32 	[%rd42+29184], %r422;
$L__BB5_369:
	add.s32 	%r423, %r327, 7904;
	ld.shared.u32 	%r424, [%r397+31616];
	setp.ge.s32 	%p142, %r423, %r347;
	@%p142 bra 	$L__BB5_373;
	setp.lt.s32 	%p143, %r423, %r395;
	@%p143 bra 	$L__BB5_372;
	add.s32 	%r949, %r396, 7904;
	cvt.s64.s32 	%rd135, %r949;
	add.s64 	%rd136, %rd747, %rd135;
	shl.b64 	%rd137, %rd136, 2;
	add.s64 	%rd138, %rd40, %rd137;
	st.global.u32 	[%rd138], %r424;
	bra.uni 	$L__BB5_373;
$L__BB5_372:
	st.global.u32 	[%rd42+31616], %r424;
$L__BB5_373:
	add.s32 	%r425, %r327, 8512;
	ld.shared.u32 	%r426, [%r397+34048];
	setp.ge.s32 	%p144, %r425, %r347;
	@%p144 bra 	$L__BB5_377;
	setp.lt.s32 	%p145, %r425, %r395;
	@%p145 bra 	$L__BB5_376;
	add.s32 	%r950, %r396, 8512;
	cvt.s64.s32 	%rd139, %r950;
	add.s64 	%rd140, %rd747, %rd139;
	shl.b64 	%rd141, %rd140, 2;
	add.s64 	%rd142, %rd40, %rd141;
	st.global.u32 	[%rd142], %r426;
	bra.uni 	$L__BB5_377;
$L__BB5_376:
	st.global.u32 	[%rd42+34048], %r426;
$L__BB5_377:
	add.s32 	%r427, %r327, 9120;
	ld.shared.u32 	%r428, [%r397+36480];
	setp.ge.s32 	%p146, %r427, %r347;
	@%p146 bra 	$L__BB5_381;
	setp.lt.s32 	%p147, %r427, %r395;
	@%p147 bra 	$L__BB5_380;
	add.s32 	%r951, %r396, 9120;
	cvt.s64.s32 	%rd143, %r951;
	add.s64 	%rd144, %rd747, %rd143;
	shl.b64 	%rd145, %rd144, 2;
	add.s64 	%rd146, %rd40, %rd145;
	st.global.u32 	[%rd146], %r428;
	bra.uni 	$L__BB5_381;
$L__BB5_380:
	st.global.u32 	[%rd42+36480], %r428;
$L__BB5_381:
	add.s32 	%r429, %r327, 9728;
	ld.shared.u32 	%r430, [%r397+38912];
	setp.ge.s32 	%p148, %r429, %r347;
	@%p148 bra 	$L__BB5_385;
	setp.lt.s32 	%p149, %r429, %r395;
	@%p149 bra 	$L__BB5_384;
	add.s32 	%r952, %r396, 9728;
	cvt.s64.s32 	%rd147, %r952;
	add.s64 	%rd148, %rd747, %rd147;
	shl.b64 	%rd149, %rd148, 2;
	add.s64 	%rd150, %rd40, %rd149;
	st.global.u32 	[%rd150], %r430;
	bra.uni 	$L__BB5_385;
$L__BB5_384:
	st.global.u32 	[%rd42+38912], %r430;
$L__BB5_385:
	add.s32 	%r431, %r327, 10336;
	ld.shared.u32 	%r432, [%r397+41344];
	setp.ge.s32 	%p150, %r431, %r347;
	@%p150 bra 	$L__BB5_389;
	setp.lt.s32 	%p151, %r431, %r395;
	@%p151 bra 	$L__BB5_388;
	add.s32 	%r953, %r396, 10336;
	cvt.s64.s32 	%rd151, %r953;
	add.s64 	%rd152, %rd747, %rd151;
	shl.b64 	%rd153, %rd152, 2;
	add.s64 	%rd154, %rd40, %rd153;
	st.global.u32 	[%rd154], %r432;
	bra.uni 	$L__BB5_389;
$L__BB5_388:
	st.global.u32 	[%rd42+41344], %r432;
$L__BB5_389:
	mov.u32 	%r1399, %tid.x;
	setp.ne.s32 	%p299, %r1399, 0;
	@%p299 bra 	$L__BB5_397;
	mov.u64 	%rd43, %rd51;
	ld.param.u8 	%rs7, [%rd43+1];
	setp.eq.s16 	%p300, %rs7, 0;
	@%p300 bra 	$L__BB5_394;
	ld.param.u8 	%rs8, [%rd43];
	setp.ne.s16 	%p301, %rs8, 0;
	mov.b64 	%rd749, 0;
	@%p301 bra 	$L__BB5_393;
	ld.param.u64 	%rd390, [%rd43+24];
	cvta.to.global.u64 	%rd391, %rd390;
	ld.global.u64 	%rd749, [%rd391];
$L__BB5_393:
	ld.param.u64 	%rd740, [_ZN3cub18CUB_300001_SM_10006detail6select23DeviceSelectSweepKernelINS2_10policy_hubIiNS0_8NullTypeElLb1ELNS0_10SelectImplE2EE10Policy1000EN6thrust24THRUST_300001_SM_1000_NS6detail15normal_iteratorINSA_10device_ptrIiEEEEPS5_NS2_27partition_distinct_output_tISF_SF_EEPlNS0_13ScanTileStateIiLb1EEE7is_evenS5_iNS2_19streaming_context_tIlLb1EEELS6_2EEEvT0_T1_T2_T3_T4_T5_T6_T7_iT8_NS1_7vsmem_tE_param_3];
	cvt.s64.s32 	%rd392, %r2324;
	add.s64 	%rd393, %rd749, %rd392;
	cvta.to.global.u64 	%rd394, %rd740;
	st.global.u64 	[%rd394], %rd393;
	bra.uni 	$L__BB5_397;
$L__BB5_394:
	ld.param.u8 	%rs9, [%rd43];
	setp.ne.s16 	%p302, %rs9, 0;
	mov.b64 	%rd750, 0;
	@%p302 bra 	$L__BB5_396;
	ld.param.u64 	%rd396, [%rd43+24];
	cvta.to.global.u64 	%rd397, %rd396;
	ld.global.u64 	%rd750, [%rd397];
$L__BB5_396:
	cvt.s64.s32 	%rd398, %r2324;
	add.s64 	%rd399, %rd750, %rd398;
	ld.param.u64 	%rd400, [%rd43+32];
	cvta.to.global.u64 	%rd401, %rd400;
	st.global.u64 	[%rd401], %rd399;
$L__BB5_397:
	ret;

}
	// .globl	_ZN3cub18CUB_300001_SM_10006detail6select23DeviceSelectSweepKernelINS2_10policy_hubIiiiLb1ELNS0_10SelectImplE2EE10Policy1000EN6thrust24THRUST_300001_SM_1000_NS6detail15normal_iteratorINS9_10device_ptrIiEEEESE_NS2_27partition_distinct_output_tISE_SE_EEPiNS0_13ScanTileStateIiLb1EEE7is_evenNS0_8NullTypeEiNS2_19streaming_context_tIiLb0EEELS5_2EEEvT0_T1_T2_T3_T4_T5_T6_T7_iT8_NS1_7vsmem_tE
.visible .entry _ZN3cub18CUB_300001_SM_10006detail6select23DeviceSelectSweepKernelINS2_10policy_hubIiiiLb1ELNS0_10SelectImplE2EE10Policy1000EN6thrust24THRUST_300001_SM_1000_NS6detail15normal_iteratorINS9_10device_ptrIiEEEESE_NS2_27partition_distinct_output_tISE_SE_EEPiNS0_13ScanTileStateIiLb1EEE7is_evenNS0_8NullTypeEiNS2_19streaming_context_tIiLb0EEELS5_2EEEvT0_T1_T2_T3_T4_T5_T6_T7_iT8_NS1_7vsmem_tE(
	.param .align 8 .b8 _ZN3cub18CUB_300001_SM_10006detail6select23DeviceSelectSweepKernelINS2_10policy_hubIiiiLb1ELNS0_10SelectImplE2EE10Policy1000EN6thrust24THRUST_300001_SM_1000_NS6detail15normal_iteratorINS9_10device_ptrIiEEEESE_NS2_27partition_distinct_output_tISE_SE_EEPiNS0_13ScanTileStateIiLb1EEE7is_evenNS0_8NullTypeEiNS2_19streaming_context_tIiLb0EEELS5_2EEEvT0_T1_T2_T3_T4_T5_T6_T7_iT8_NS1_7vsmem_tE_param_0[8],
	.param .align 8 .b8 _ZN3cub18CUB_300001_SM_10006detail6select23DeviceSelectSweepKernelINS2_10policy_hubIiiiLb1ELNS0_10SelectImplE2EE10Policy1000EN6thrust24THRUST_300001_SM_1000_NS6detail15normal_iteratorINS9_10device_ptrIiEEEESE_NS2_27partition_distinct_output_tISE_SE_EEPiNS0_13ScanTileStateIiLb1EEE7is_evenNS0_8NullTypeEiNS2_19streaming_context_tIiLb0EEELS5_2EEEvT0_T1_T2_T3_T4_T5_T6_T7_iT8_NS1_7vsmem_tE_param_1[8],
	.param .align 8 .b8 _ZN3cub18CUB_300001_SM_10006detail6select23DeviceSelectSweepKernelINS2_10policy_hubIiiiLb1ELNS0_10SelectImplE2EE10Policy1000EN6thrust24THRUST_300001_SM_1000_NS6detail15normal_iteratorINS9_10device_ptrIiEEEESE_NS2_27partition_distinct_output_tISE_SE_EEPiNS0_13ScanTileStateIiLb1EEE7is_evenNS0_8NullTypeEiNS2_19streaming_context_tIiLb0EEELS5_2EEEvT0_T1_T2_T3_T4_T5_T6_T7_iT8_NS1_7vsmem_tE_param_2[16],
	.param .u64 .ptr .align 1 _ZN3cub18CUB_300001_SM_10006detail6select23DeviceSelectSweepKernelINS2_10policy_hubIiiiLb1ELNS0_10SelectImplE2EE10Policy1000EN6thrust24THRUST_300001_SM_1000_NS6detail15normal_iteratorINS9_10device_ptrIiEEEESE_NS2_27partition_distinct_output_tISE_SE_EEPiNS0_13ScanTileStateIiLb1EEE7is_evenNS0_8NullTypeEiNS2_19streaming_context_tIiLb0EEELS5_2EEEvT0_T1_T2_T3_T4_T5_T6_T7_iT8_NS1_7vsmem_tE_param_3,
	.param .align 8 .b8 _ZN3cub18CUB_300001_SM_10006detail6select23DeviceSelectSweepKernelINS2_10policy_hubIiiiLb1ELNS0_10SelectImplE2EE10Policy1000EN6thrust24THRUST_300001_SM_1000_NS6detail15normal_iteratorINS9_10device_ptrIiEEEESE_NS2_27partition_distinct_output_tISE_SE_EEPiNS0_13ScanTileStateIiLb1EEE7is_evenNS0_8NullTypeEiNS2_19streaming_context_tIiLb0EEELS5_2EEEvT0_T1_T2_T3_T4_T5_T6_T7_iT8_NS1_7vsmem_tE_param_4[8],
	.param .align 1 .b8 _ZN3cub18CUB_300001_SM_10006detail6select23DeviceSelectSweepKernelINS2_10policy_hubIiiiLb1ELNS0_10SelectImplE2EE10Policy1000EN6thrust24THRUST_300001_SM_1000_NS6detail15normal_iteratorINS9_10device_ptrIiEEEESE_NS2_27partition_distinct_output_tISE_SE_EEPiNS0_13ScanTileStateIiLb1EEE7is_evenNS0_8NullTypeEiNS2_19streaming_context_tIiLb0EEELS5_2EEEvT0_T1_T2_T3_T4_T5_T6_T7_iT8_NS1_7vsmem_tE_param_5[1],
	.param .align 1 .b8 _ZN3cub18CUB_300001_SM_10006detail6select23DeviceSelectSweepKernelINS2_10policy_hubIiiiLb1ELNS0_10SelectImplE2EE10Policy1000EN6thrust24THRUST_300001_SM_1000_NS6detail15normal_iteratorINS9_10device_ptrIiEEEESE_NS2_27partition_distinct_output_tISE_SE_EEPiNS0_13ScanTileStateIiLb1EEE7is_evenNS0_8NullTypeEiNS2_19streaming_context_tIiLb0EEELS5_2EEEvT0_T1_T2_T3_T4_T5_T6_T7_iT8_NS1_7vsmem_tE_param_6[1],
	.param .u32 _ZN3cub18CUB_300001_SM_10006detail6select23DeviceSelectSweepKernelINS2_10policy_hubIiiiLb1ELNS0_10SelectImplE2EE10Policy1000EN6thrust24THRUST_300001_SM_1000_NS6detail15normal_iteratorINS9_10device_ptrIiEEEESE_NS2_27partition_distinct_output_tISE_SE_EEPiNS0_13ScanTileStateIiLb1EEE7is_evenNS0_8NullTypeEiNS2_19streaming_context_tIiLb0EEELS5_2EEEvT0_T1_T2_T3_T4_T5_T6_T7_iT8_NS1_7vsmem_tE_param_7,
	.param .u32 _ZN3cub18CUB_300001_SM_10006detail6select23DeviceSelectSweepKernelINS2_10policy_hubIiiiLb1ELNS0_10SelectImplE2EE10Policy1000EN6thrust24THRUST_300001_SM_1000_NS6detail15normal_iteratorINS9_10device_ptrIiEEEESE_NS2_27partition_distinct_output_tISE_SE_EEPiNS0_13ScanTileStateIiLb1EEE7is_evenNS0_8NullTypeEiNS2_19streaming_context_tIiLb0EEELS5_2EEEvT0_T1_T2_T3_T4_T5_T6_T7_iT8_NS1_7vsmem_tE_param_8,
	.param .align 1 .b8 _ZN3cub18CUB_300001_SM_10006detail6select23DeviceSelectSweepKernelINS2_10policy_hubIiiiLb1ELNS0_10SelectImplE2EE10Policy1000EN6thrust24THRUST_300001_SM_1000_NS6detail15normal_iteratorINS9_10device_ptrIiEEEESE_NS2_27partition_distinct_output_tISE_SE_EEPiNS0_13ScanTileStateIiLb1EEE7is_evenNS0_8NullTypeEiNS2_19streaming_context_tIiLb0EEELS5_2EEEvT0_T1_T2_T3_T4_T5_T6_T7_iT8_NS1_7vsmem_tE_param_9[1],
	.param .align 8 .b8 _ZN3cub18CUB_300001_SM_10006detail6select23DeviceSelectSweepKernelINS2_10policy_hubIiiiLb1ELNS0_10SelectImplE2EE10Policy1000EN6thrust24THRUST_300001_SM_1000_NS6detail15normal_iteratorINS9_10device_ptrIiEEEESE_NS2_27partition_distinct_output_tISE_SE_EEPiNS0_13ScanTileStateIiLb1EEE7is_evenNS0_8NullTypeEiNS2_19streaming_context_tIiLb0EEELS5_2EEEvT0_T1_T2_T3_T4_T5_T6_T7_iT8_NS1_7vsmem_tE_param_10[8]
)
.maxntid 256
{
	.reg .pred 	%p<404>;
	.reg .b32 	%r<2106>;
	.reg .b64 	%rd<479>;
	// demoted variable
	.shared .align 16 .b8 _ZZN3cub18CUB_300001_SM_10006detail6select23DeviceSelectSweepKernelINS2_10policy_hubIiiiLb1ELNS0_10SelectImplE2EE10Policy1000EN6thrust24THRUST_300001_SM_1000_NS6detail15normal_iteratorINS9_10device_ptrIiEEEESE_NS2_27partition_distinct_output_tISE_SE_EEPiNS0_13ScanTileStateIiLb1EEE7is_evenNS0_8NullTypeEiNS2_19streaming_context_tIiLb0EEELS5_2EEEvT0_T1_T2_T3_T4_T5_T6_T7_iT8_NS1_7vsmem_tEE19static_temp_storage[20480];
	ld.param.u64 	%rd1, [_ZN3cub18CUB_300001_SM_10006detail6select23DeviceSelectSweepKernelINS2_10policy_hubIiiiLb1ELNS0_10SelectImplE2EE10Policy1000EN6thrust24THRUST_300001_SM_1000_NS6detail15normal_iteratorINS9_10device_ptrIiEEEESE_NS2_27partition_distinct_output_tISE_SE_EEPiNS0_13ScanTileStateIiLb1EEE7is_evenNS0_8NullTypeEiNS2_19streaming_context_tIiLb0EEELS5_2EEEvT0_T1_T2_T3_T4_T5_T6_T7_iT8_NS1_7vsmem_tE_param_4];
	ld.param.u64 	%rd29, [_ZN3cub18CUB_300001_SM_10006detail6select23DeviceSelectSweepKernelINS2_10policy_hubIiiiLb1ELNS0_10SelectImplE2EE10Policy1000EN6thrust24THRUST_300001_SM_1000_NS6detail15normal_iteratorINS9_10device_ptrIiEEEESE_NS2_27partition_distinct_output_tISE_SE_EEPiNS0_13ScanTileStateIiLb1EEE7is_evenNS0_8NullTypeEiNS2_19streaming_context_tIiLb0EEELS5_2EEEvT0_T1_T2_T3_T4_T5_T6_T7_iT8_NS1_7vsmem_tE_param_1];
	ld.param.u64 	%rd27, [_ZN3cub18CUB_300001_SM_10006detail6select23DeviceSelectSweepKernelINS2_10policy_hubIiiiLb1ELNS0_10SelectImplE2EE10Policy1000EN6thrust24THRUST_300001_SM_1000_NS6detail15normal_iteratorINS9_10device_ptrIiEEEESE_NS2_27partition_distinct_output_tISE_SE_EEPiNS0_13ScanTileStateIiLb1EEE7is_evenNS0_8NullTypeEiNS2_19streaming_context_tIiLb0EEELS5_2EEEvT0_T1_T2_T3_T4_T5_T6_T7_iT8_NS1_7vsmem_tE_param_2+8];
	ld.param.u64 	%rd26, [_ZN3cub18CUB_300001_SM_10006detail6select23DeviceSelectSweepKernelINS2_10policy_hubIiiiLb1ELNS0_10SelectImplE2EE10Policy1000EN6thrust24THRUST_300001_SM_1000_NS6detail15normal_iteratorINS9_10device_ptrIiEEEESE_NS2_27partition_distinct_output_tISE_SE_EEPiNS0_13ScanTileStateIiLb1EEE7is_evenNS0_8NullTypeEiNS2_19streaming_context_tIiLb0EEELS5_2EEEvT0_T1_T2_T3_T4_T5_T6_T7_iT8_NS1_7vsmem_tE_param_2];
	ld.param.u64 	%rd30, [_ZN3cub18CUB_300001_SM_10006detail6select23DeviceSelectSweepKernelINS2_10policy_hubIiiiLb1ELNS0_10SelectImplE2EE10Policy1000EN6thrust24THRUST_300001_SM_1000_NS6detail15normal_iteratorINS9_10device_ptrIiEEEESE_NS2_27partition_distinct_output_tISE_SE_EEPiNS0_13ScanTileStateIiLb1EEE7is_evenNS0_8NullTypeEiNS2_19streaming_context_tIiLb0EEELS5_2EEEvT0_T1_T2_T3_T4_T5_T6_T7_iT8_NS1_7vsmem_tE_param_0];
	ld.param.u32 	%r561, [_ZN3cub18CUB_300001_SM_10006detail6select23DeviceSelectSweepKernelINS2_10policy_hubIiiiLb1ELNS0_10SelectImplE2EE10Policy1000EN6thrust24THRUST_300001_SM_1000_NS6detail15normal_iteratorINS9_10device_ptrIiEEEESE_NS2_27partition_distinct_output_tISE_SE_EEPiNS0_13ScanTileStateIiLb1EEE7is_evenNS0_8NullTypeEiNS2_19streaming_context_tIiLb0EEELS5_2EEEvT0_T1_T2_T3_T4_T5_T6_T7_iT8_NS1_7vsmem_tE_param_7];
	ld.param.u32 	%r562, [_ZN3cub18CUB_300001_SM_10006detail6select23DeviceSelectSweepKernelINS2_10policy_hubIiiiLb1ELNS0_10SelectImplE2EE10Policy1000EN6thrust24THRUST_300001_SM_1000_NS6detail15normal_iteratorINS9_10device_ptrIiEEEESE_NS2_27partition_distinct_output_tISE_SE_EEPiNS0_13ScanTileStateIiLb1EEE7is_evenNS0_8NullTypeEiNS2_19streaming_context_tIiLb0EEELS5_2EEEvT0_T1_T2_T3_T4_T5_T6_T7_iT8_NS1_7vsmem_tE_param_8];
	cvta.to.global.u64 	%rd2, %rd30;
	cvta.to.global.u64 	%rd3, %rd26;
	cvta.to.global.u64 	%rd4, %rd27;
	cvta.to.global.u64 	%rd5, %rd29;
	mov.u32 	%r563, %ctaid.x;
	mov.u32 	%r564, %nctaid.y;
	mov.u32 	%r565, %ctaid.y;
	mad.lo.s32 	%r1, %r563, %r564, %r565;
	mul.lo.s32 	%r2, %r1, 5120;
	add.s32 	%r566, %r562, -1;
	setp.ge.s32 	%p1, %r1, %r566;
	@%p1 bra 	$L__BB6_153;
	setp.ne.s32 	%p273, %r1, 0;
	@%p273 bra 	$L__BB6_66;
	mov.u32 	%r3, %tid.x;
	mul.lo.s32 	%r1758, %r3, 20;
	mad.lo.s32 	%r1763, %r1, 5120, %r1758;
	mul.wide.u32 	%rd280, %r1763, 4;
	add.s64 	%rd281, %rd2, %rd280;
	ld.global.u32 	%r4, [%rd281];
	ld.global.u32 	%r5, [%rd281+4];
	ld.global.u32 	%r6, [%rd281+8];
	ld.global.u32 	%r7, [%rd281+12];
	ld.global.u32 	%r8, [%rd281+16];
	ld.global.u32 	%r9, [%rd281+20];
	ld.global.u32 	%r10, [%rd281+24];
	ld.global.u32 	%r11, [%rd281+28];
	ld.global.u32 	%r12, [%rd281+32];
	ld.global.u32 	%r13, [%rd281+36];
	ld.global.u32 	%r14, [%rd281+40];
	ld.global.u32 	%r15, [%rd281+44];
	ld.global.u32 	%r16, [%rd281+48];
	ld.global.u32 	%r17, [%rd281+52];
	ld.global.u32 	%r18, [%rd281+56];
	ld.global.u32 	%r19, [%rd281+60];
	ld.global.u32 	%r20, [%rd281+64];
	ld.global.u32 	%r21, [%rd281+68];
	ld.global.u32 	%r22, [%rd281+72];
	ld.global.u32 	%r23, [%rd281+76];
	bar.sync 	0;
	add.s64 	%rd282, %rd5, %rd280;
	ld.global.u32 	%r1764, [%rd282];
	ld.global.u32 	%r1765, [%rd282+4];
	ld.global.u32 	%r1766, [%rd282+8];
	ld.global.u32 	%r1767, [%rd282+12];
	ld.global.u32 	%r1768, [%rd282+16];
	ld.global.u32 	%r1769, [%rd282+20];
	ld.global.u32 	%r1770, [%rd282+24];
	ld.global.u32 	%r1771, [%rd282+28];
	ld.global.u32 	%r1772, [%rd282+32];
	ld.global.u32 	%r1773, [%rd282+36];
	ld.global.u32 	%r1774, [%rd282+40];
	ld.global.u32 	%r1775, [%rd282+44];
	ld.global.u32 	%r1776, [%rd282+48];
	ld.global.u32 	%r1777, [%rd282+52];
	ld.global.u32 	%r1778, [%rd282+56];
	ld.global.u32 	%r1779, [%rd282+60];
	ld.global.u32 	%r1780, [%rd282+64];
	ld.global.u32 	%r1781, [%rd282+68];
	ld.global.u32 	%r1782, [%rd282+72];
	ld.global.u32 	%r1783, [%rd282+76];
	and.b32  	%r24, %r1764, 1;
	xor.b32  	%r1784, %r24, 1;
	and.b32  	%r25, %r1765, 1;
	xor.b32  	%r26, %r25, 1;
	and.b32  	%r27, %r1766, 1;
	xor.b32  	%r28, %r27, 1;
	and.b32  	%r29, %r1767, 1;
	xor.b32  	%r1785, %r29, 1;
	and.b32  	%r30, %r1768, 1;
	xor.b32  	%r1786, %r30, 1;
	and.b32  	%r31, %r1769, 1;
	xor.b32  	%r1787, %r31, 1;
	and.b32  	%r32, %r1770, 1;
	xor.b32  	%r33, %r32, 1;
	and.b32  	%r34, %r1771, 1;
	xor.b32  	%r35, %r34, 1;
	and.b32  	%r36, %r1772, 1;
	xor.b32  	%r37, %r36, 1;
	and.b32  	%r38, %r1773, 1;
	xor.b32  	%r39, %r38, 1;
	and.b32  	%r40, %r1774, 1;
	xor.b32  	%r1788, %r40, 1;
	and.b32  	%r41, %r1775, 1;
	xor.b32  	%r1789, %r41, 1;
	and.b32  	%r42, %r1776, 1;
	xor.b32  	%r1790, %r42, 1;
	and.b32  	%r43, %r1777, 1;
	xor.b32  	%r1791, %r43, 1;
	and.b32  	%r44, %r1778, 1;
	xor.b32  	%r1792, %r44, 1;
	and.b32  	%r45, %r1779, 1;
	xor.b32  	%r1793, %r45, 1;
	and.b32  	%r46, %r1780, 1;
	xor.b32  	%r47, %r46, 1;
	and.b32  	%r48, %r1781, 1;
	xor.b32  	%r49, %r48, 1;
	and.b32  	%r50, %r1782, 1;
	xor.b32  	%r51, %r50, 1;
	and.b32  	%r52, %r1783, 1;
	xor.b32  	%r1794, %r52, 1;
	bar.sync 	0;
	add.s32 	%r1795, %r26, %r1784;
	add.s32 	%r53, %r28, %r1795;
	add.s32 	%r54, %r1785, %r53;
	add.s32 	%r1796, %r1786, %r54;
	add.s32 	%r1797, %r1787, %r1796;
	add.s32 	%r1798, %r33, %r1797;
	add.s32 	%r55, %r35, %r1798;
	add.s32 	%r1799, %r37, %r55;
	add.s32 	%r56, %r39, %r1799;
	add.s32 	%r57, %r1788, %r56;
	add.s32 	%r1800, %r1789, %r57;
	add.s32 	%r1801, %r1790, %r1800;
	add.s32 	%r1802, %r1791, %r1801;
	add.s32 	%r1803, %r1792, %r1802;
	add.s32 	%r1804, %r1793, %r1803;
	add.s32 	%r1805, %r47, %r1804;
	add.s32 	%r1806, %r49, %r1805;
	add.s32 	%r58, %r51, %r1806;
	add.s32 	%r1732, %r1794, %r58;
	// begin inline asm
	mov.u32 %r1727, %laneid;
	// end inline asm
	mov.b32 	%r1730, 1;
	mov.b32 	%r1755, 0;
	mov.b32 	%r1757, -1;
	// begin inline asm
	{  .reg .s32 r0;  .reg .pred p;  shfl.sync.up.b32 r0|p, %r1732, %r1730, %r1755, %r1757;  @p add.s32 r0, r0, %r1732;  mov.s32 %r1728, r0;}
	// end inline asm
	mov.b32 	%r1736, 2;
	// begin inline asm
	{  .reg .s32 r0;  .reg .pred p;  shfl.sync.up.b32 r0|p, %r1728, %r1736, %r1755, %r1757;  @p add.s32 r0, r0, %r1728;  mov.s32 %r1734, r0;}
	// end inline asm
	mov.b32 	%r1742, 4;
	// begin inline asm
	{  .reg .s32 r0;  .reg .pred p;  shfl.sync.up.b32 r0|p, %r1734, %r1742, %r1755, %r1757;  @p add.s32 r0, r0, %r1734;  mov.s32 %r1740, r0;}
	// end inline asm
	mov.b32 	%r1748, 8;
	// begin inline asm
	{  .reg .s32 r0;  .reg .pred p;  shfl.sync.up.b32 r0|p, %r1740, %r1748, %r1755, %r1757;  @p add.s32 r0, r0, %r1740;  mov.s32 %r1746, r0;}
	// end inline asm
	mov.b32 	%r1754, 16;
	// begin inline asm
	{  .reg .s32 r0;  .reg .pred p;  shfl.sync.up.b32 r0|p, %r1746, %r1754, %r1755, %r1757;  @p add.s32 r0, r0, %r1746;  mov.s32 %r1752, r0;}
	// end inline asm
	setp.ne.s32 	%p354, %r1727, 31;
	@%p354 bra 	$L__BB6_4;
	shr.u32 	%r1807, %r3, 3;
	and.b32  	%r1808, %r1807, 124;
	mov.u32 	%r1809, _ZZN3cub18CUB_300001_SM_10006detail6select23DeviceSelectSweepKernelINS2_10policy_hubIiiiLb1ELNS0_10SelectImplE2EE10Policy1000EN6thrust24THRUST_300001_SM_1000_NS6detail15normal_iteratorINS9_10device_ptrIiEEEESE_NS2_27partition_distinct_output_tISE_SE_EEPiNS0_13ScanTileStateIiLb1EEE7is_evenNS0_8NullTypeEiNS2_19streaming_context_tIiLb0EEELS5_2EEEvT0_T1_T2_T3_T4_T5_T6_T7_iT8_NS1_7vsmem_tEE19static_temp_storage;
	add.s32 	%r1810, %r1809, %r1808;
	st.shared.u32 	[%r1810], %r1752;
$L__BB6_4:
	bar.sync 	0;
	ld.shared.v4.u32 	{%r1811, %r1812, %r1813, %r1814}, [_ZZN3cub18CUB_300001_SM_10006detail6select23DeviceSelectSweepKernelINS2_10policy_hubIiiiLb1ELNS0_10SelectImplE2EE10Policy1000EN6thrust24THRUST_300001_SM_1000_NS6detail15normal_iteratorINS9_10device_ptrIiEEEESE_NS2_27partition_distinct_output_tISE_SE_EEPiNS0_13ScanTileStateIiLb1EEE7is_evenNS0_8NullTypeEiNS2_19streaming_context_tIiLb0EEELS5_2EEEvT0_T1_T2_T3_T4_T5_T6_T7_iT8_NS1_7vsmem_tEE19static_temp_storage];
	shr.u32 	%r1815, %r3, 5;
	add.s32 	%r1816, %r1812, %r1811;
	setp.eq.s32 	%p355, %r1815, 2;
	selp.b32 	%r1817, %r1816, %r1811, %p355;
	add.s32 	%r1818, %r1816, %r1813;
	setp.eq.s32 	%p356, %r1815, 3;
	selp.b32 	%r1819, %r1818, %r1817, %p356;
	add.s32 	%r1820, %r1818, %r1814;
	setp.eq.s32 	%p357, %r1815, 4;
	selp.b32 	%r1821, %r1820, %r1819, %p357;
	ld.shared.v4.u32 	{%r1822, %r1823, %r1824, %r1825}, [_ZZN3cub18CUB_300001_SM_10006detail6select23DeviceSelectSweepKernelINS2_10policy_hubIiiiLb1ELNS0_10SelectImplE2EE10Policy1000EN6thrust24THRUST_300001_SM_1000_NS6detail15normal_iteratorINS9_10device_ptrIiEEEESE_NS2_27partition_distinct_output_tISE_SE_EEPiNS0_13ScanTileStateIiLb1EEE7is_evenNS0_8NullTypeEiNS2_19streaming_context_tIiLb0EEELS5_2EEEvT0_T1_T2_T3_T4_T5_T6_T7_iT8_NS1_7vsmem_tEE19static_temp_storage+16];
	add.s32 	%r1826, %r1820, %r1822;
	setp.eq.s32 	%p358, %r1815, 5;
	selp.b32 	%r1827, %r1826, %r1821, %p358;
	add.s32 	%r1828, %r1826, %r1823;
	setp.eq.s32 	%p359, %r1815, 6;
	selp.b32 	%r1829, %r1828, %r1827, %p359;
	add.s32 	%r1830, %r1828, %r1824;
	setp.eq.s32 	%p360, %r1815, 7;
	selp.b32 	%r1831, %r1830, %r1829, %p360;
	add.s32 	%r62, %r1830, %r1825;
	setp.lt.u32 	%p361, %r3, 32;
	selp.b32 	%r1832, 0, %r1831, %p361;
	setp.eq.s32 	%p362, %r1727, 0;
	sub.s32 	%r1833, %r1752, %r1732;
	selp.b32 	%r1834, 0, %r1833, %p362;
	add.s32 	%r63, %r1832, %r1834;
	setp.ne.s32 	%p363, %r3, 0;
	@%p363 bra 	$L__BB6_6;
	add.s64 	%rd283, %rd1, 256;
	mov.b32 	%r1835, 101;
	// begin inline asm
	st.relaxed.gpu.v2.u32 [%rd283], {%r1835, %r62};
	// end inline asm
$L__BB6_6:
	cvta.to.global.u64 	%rd6, %rd27;
	cvta.to.global.u64 	%rd7, %rd26;
	bar.sync 	0;
	sub.s32 	%r64, 5120, %r62;
	sub.s32 	%r1838, %r1758, %r63;
	setp.eq.s32 	%p364, %r24, 0;
	add.s32 	%r1839, %r63, %r64;
	selp.b32 	%r1840, %r1839, %r1838, %p364;
	shl.b32 	%r1841, %r1840, 2;
	mov.u32 	%r1842, _ZZN3cub18CUB_300001_SM_10006detail6select23DeviceSelectSweepKernelINS2_10policy_hubIiiiLb1ELNS0_10SelectImplE2EE10Policy1000EN6thrust24THRUST_300001_SM_1000_NS6detail15normal_iteratorINS9_10device_ptrIiEEEESE_NS2_27partition_distinct_output_tISE_SE_EEPiNS0_13ScanTileStateIiLb1EEE7is_evenNS0_8NullTypeEiNS2_19streaming_context_tIiLb0EEELS5_2EEEvT0_T1_T2_T3_T4_T5_T6_T7_iT8_NS1_7vsmem_tEE19static_temp_storage;
	add.s32 	%r1843, %r1842, %r1841;
	st.shared.u32 	[%r1843], %r4;
	add.s32 	%r1845, %r63, %r1784;
	sub.s32 	%r1846, %r1758, %r1845;
	add.s32 	%r1847, %r1846, 1;
	setp.eq.s32 	%p365, %r25, 0;
	add.s32 	%r1848, %r1839, %r1784;
	selp.b32 	%r1849, %r1848, %r1847, %p365;
	shl.b32 	%r1850, %r1849, 2;
	add.s32 	%r1851, %r1842, %r1850;
	st.shared.u32 	[%r1851], %r5;
	add.s32 	%r1853, %r1795, %r63;
	sub.s32 	%r1854, %r1758, %r1853;
	add.s32 	%r1855, %r1854, 2;
	setp.eq.s32 	%p366, %r27, 0;
	add.s32 	%r1856, %r1848, %r26;
	selp.b32 	%r1857, %r1856, %r1855, %p366;
	shl.b32 	%r1858, %r1857, 2;
	add.s32 	%r1859, %r1842, %r1858;
	st.shared.u32 	[%r1859], %r6;
	add.s32 	%r1860, %r53, %r63;
	sub.s32 	%r1861, %r1758, %r1860;
	add.s32 	%r1862, %r1861, 3;
	setp.eq.s32 	%p367, %r29, 0;
	add.s32 	%r1863, %r1856, %r28;
	selp.b32 	%r1864, %r1863, %r1862, %p367;
	shl.b32 	%r1865, %r1864, 2;
	add.s32 	%r1866, %r1842, %r1865;
	st.shared.u32 	[%r1866], %r7;
	add.s32 	%r1867, %r54, %r63;
	sub.s32 	%r1868, %r1758, %r1867;
	add.s32 	%r1869, %r1868, 4;
	setp.eq.s32 	%p368, %r30, 0;
	add.s32 	%r1871, %r1863, %r1785;
	selp.b32 	%r1872, %r1871, %r1869, %p368;
	shl.b32 	%r1873, %r1872, 2;
	add.s32 	%r1874, %r1842, %r1873;
	st.shared.u32 	[%r1874], %r8;
	add.s32 	%r1876, %r1867, %r1786;
	sub.s32 	%r1877, %r1758, %r1876;
	add.s32 	%r1878, %r1877, 5;
	setp.eq.s32 	%p369, %r31, 0;
	add.s32 	%r1879, %r1871, %r1786;
	selp.b32 	%r1880, %r1879, %r1878, %p369;
	shl.b32 	%r1881, %r1880, 2;
	add.s32 	%r1882, %r1842, %r1881;
	st.shared.u32 	[%r1882], %r9;
	add.s32 	%r1884, %r1876, %r1787;
	sub.s32 	%r1885, %r1758, %r1884;
	add.s32 	%r1886, %r1885, 6;
	setp.eq.s32 	%p370, %r32, 0;
	add.s32 	%r1887, %r1879, %r1787;
	selp.b32 	%r1888, %r1887, %r1886, %p370;
	shl.b32 	%r1889, %r1888, 2;
	add.s32 	%r1890, %r1842, %r1889;
	st.shared.u32 	[%r1890], %r10;
	add.s32 	%r1891, %r1884, %r33;
	sub.s32 	%r1892, %r1758, %r1891;
	add.s32 	%r1893, %r1892, 7;
	setp.eq.s32 	%p371, %r34, 0;
	add.s32 	%r1894, %r1887, %r33;
	selp.b32 	%r1895, %r1894, %r1893, %p371;
	shl.b32 	%r1896, %r1895, 2;
	add.s32 	%r1897, %r1842, %r1896;
	st.shared.u32 	[%r1897], %r11;
	add.s32 	%r1898, %r55, %r63;
	sub.s32 	%r1899, %r1758, %r1898;
	add.s32 	%r1900, %r1899, 8;
	setp.eq.s32 	%p372, %r36, 0;
	add.s32 	%r1901, %r1894, %r35;
	selp.b32 	%r1902, %r1901, %r1900, %p372;
	shl.b32 	%r1903, %r1902, 2;
	add.s32 	%r1904, %r1842, %r1903;
	st.shared.u32 	[%r1904], %r12;
	add.s32 	%r1905, %r1898, %r37;
	sub.s32 	%r1906, %r1758, %r1905;
	add.s32 	%r1907, %r1906, 9;
	setp.eq.s32 	%p373, %r38, 0;
	add.s32 	%r1908, %r1901, %r37;
	selp.b32 	%r1909, %r1908, %r1907, %p373;
	shl.b32 	%r1910, %r1909, 2;
	add.s32 	%r1911, %r1842, %r1910;
	st.shared.u32 	[%r1911], %r13;
	add.s32 	%r1912, %r56, %r63;
	sub.s32 	%r1913, %r1758, %r1912;
	add.s32 	%r1914, %r1913, 10;
	setp.eq.s32 	%p374, %r40, 0;
	add.s32 	%r1915, %r1908, %r39;
	selp.b32 	%r1916, %r1915, %r1914, %p374;
	shl.b32 	%r1917, %r1916, 2;
	add.s32 	%r1918, %r1842, %r1917;
	st.shared.u32 	[%r1918], %r14;
	add.s32 	%r1919, %r57, %r63;
	sub.s32 	%r1920, %r1758, %r1919;
	add.s32 	%r1921, %r1920, 11;
	setp.eq.s32 	%p375, %r41, 0;
	add.s32 	%r1923, %r1915, %r1788;
	selp.b32 	%r1924, %r1923, %r1921, %p375;
	shl.b32 	%r1925, %r1924, 2;
	add.s32 	%r1926, %r1842, %r1925;
	st.shared.u32 	[%r1926], %r15;
	xor.b32  	%r1927, %r41, 1;
	add.s32 	%r1928, %r1919, %r1927;
	sub.s32 	%r1929, %r1758, %r1928;
	add.s32 	%r1930, %r1929, 12;
	setp.eq.s32 	%p376, %r42, 0;
	add.s32 	%r1931, %r1923, %r1927;
	selp.b32 	%r1932, %r1931, %r1930, %p376;
	shl.b32 	%r1933, %r1932, 2;
	add.s32 	%r1934, %r1842, %r1933;
	st.shared.u32 	[%r1934], %r16;
	xor.b32  	%r1935, %r42, 1;
	add.s32 	%r1936, %r1928, %r1935;
	sub.s32 	%r1937, %r1758, %r1936;
	add.s32 	%r1938, %r1937, 13;
	setp.eq.s32 	%p377, %r43, 0;
	add.s32 	%r1939, %r1931, %r1935;
	selp.b32 	%r1940, %r1939, %r1938, %p377;
	shl.b32 	%r1941, %r1940, 2;
	add.s32 	%r1942, %r1842, %r1941;
	st.shared.u32 	[%r1942], %r17;
	xor.b32  	%r1943, %r43, 1;
	add.s32 	%r1944, %r1936, %r1943;
	sub.s32 	%r1945, %r1758, %r1944;
	add.s32 	%r1946, %r1945, 14;
	setp.eq.s32 	%p378, %r44, 0;
	add.s32 	%r1947, %r1939, %r1943;
	selp.b32 	%r1948, %r1947, %r1946, %p378;
	shl.b32 	%r1949, %r1948, 2;
	add.s32 	%r1950, %r1842, %r1949;
	st.shared.u32 	[%r1950], %r18;
	xor.b32  	%r1951, %r44, 1;
	add.s32 	%r1952, %r1944, %r1951;
	sub.s32 	%r1953, %r1758, %r1952;
	add.s32 	%r1954, %r1953, 15;
	setp.eq.s32 	%p379, %r45, 0;
	add.s32 	%r1955, %r1947, %r1951;
	selp.b32 	%r1956, %r1955, %r1954, %p379;
	shl.b32 	%r1957, %r1956, 2;
	add.s32 	%r1958, %r1842, %r1957;
	st.shared.u32 	[%r1958], %r19;
	xor.b32  	%r1959, %r45, 1;
	add.s32 	%r1960, %r1952, %r1959;
	sub.s32 	%r1961, %r1758, %r1960;
	add.s32 	%r1962, %r1961, 16;
	setp.eq.s32 	%p380, %r46, 0;
	add.s32 	%r1963, %r1955, %r1959;
	selp.b32 	%r1964, %r1963, %r1962, %p380;
	shl.b32 	%r1965, %r1964, 2;
	add.s32 	%r1966, %r1842, %r1965;
	st.shared.u32 	[%r1966], %r20;
	add.s32 	%r1967, %r1960, %r47;
	sub.s32 	%r1968, %r1758, %r1967;
	add.s32 	%r1969, %r1968, 17;
	setp.eq.s32 	%p381, %r48, 0;
	add.s32 	%r1970, %r1963, %r47;
	selp.b32 	%r1971, %r1970, %r1969, %p381;
	shl.b32 	%r1972, %r1971, 2;
	add.s32 	%r1973, %r1842, %r1972;
	st.shared.u32 	[%r1973], %r21;
	add.s32 	%r1974, %r1967, %r49;
	sub.s32 	%r1975, %r1758, %r1974;
	add.s32 	%r1976, %r1975, 18;
	setp.eq.s32 	%p382, %r50, 0;
	add.s32 	%r1977, %r1970, %r49;
	selp.b32 	%r1978, %r1977, %r1976, %p382;
	shl.b32 	%r1979, %r1978, 2;
	add.s32 	%r1980, %r1842, %r1979;
	st.shared.u32 	[%r1980], %r22;
	add.s32 	%r1981, %r58, %r63;
	sub.s32 	%r1982, %r1758, %r1981;
	add.s32 	%r1983, %r1982, 19;
	setp.eq.s32 	%p383, %r52, 0;
	add.s32 	%r1984, %r1977, %r51;
	selp.b32 	%r1985, %r1984, %r1983, %p383;
	shl.b32 	%r1986, %r1985, 2;
	add.s32 	%r1987, %r1842, %r1986;
	st.shared.u32 	[%r1987], %r23;
	bar.sync 	0;
	setp.lt.s32 	%p384, %r3, %r64;
	selp.b32 	%r1988, 0, %r64, %p384;
	sub.s32 	%r65, %r3, %r1988;
	shl.b32 	%r1989, %r3, 2;
	add.s32 	%r66, %r1842, %r1989;
	ld.shared.u32 	%r67, [%r66];
	@%p384 bra 	$L__BB6_8;
	mul.wide.s32 	%rd284, %r65, 4;
	add.s64 	%rd285, %rd7, %rd284;
	st.global.u32 	[%rd285], %r67;
	bra.uni 	$L__BB6_9;
$L__BB6_8:
	mul.wide.s32 	%rd286, %r65, 4;
	add.s64 	%rd287, %rd6, %rd286;
	st.global.u32 	[%rd287], %r67;
$L__BB6_9:
	add.s32 	%r1990, %r3, 256;
	setp.lt.s32 	%p385, %r1990, %r64;
	selp.b32 	%r68, 0, %r64, %p385;
	ld.shared.u32 	%r69, [%r66+1024];
	@%p385 bra 	$L__BB6_11;
	cvt.s64.s32 	%rd288, %r68;
	cvt.u64.u32 	%rd289, %r3;
	sub.s64 	%rd290, %rd289, %rd288;
	shl.b64 	%rd291, %rd290, 2;
	add.s64 	%rd292, %rd7, %rd291;
	st.global.u32 	[%rd292+1024], %r69;
	bra.uni 	$L__BB6_12;
$L__BB6_11:
	cvt.s64.s32 	%rd293, %r68;
	cvt.u64.u32 	%rd294, %r3;
	sub.s64 	%rd295, %rd294, %rd293;
	shl.b64 	%rd296, %rd295, 2;
	add.s64 	%rd297, %rd6, %rd296;
	st.global.u32 	[%rd297+1024], %r69;
$L__BB6_12:
	add.s32 	%r1991, %r3, 512;
	setp.lt.s32 	%p386, %r1991, %r64;
	selp.b32 	%r70, 0, %r64, %p386;
	ld.shared.u32 	%r71, [%r66+2048];
	@%p386 bra 	$L__BB6_14;
	cvt.s64.s32 	%rd298, %r70;
	cvt.u64.u32 	%rd299, %r3;
	sub.s64 	%rd300, %rd299, %rd298;
	shl.b64 	%rd301, %rd300, 2;
	add.s64 	%rd302, %rd7, %rd301;
	st.global.u32 	[%rd302+2048], %r71;
	bra.uni 	$L__BB6_15;
$L__BB6_14:
	cvt.s64.s32 	%rd303, %r70;
	cvt.u64.u32 	%rd304, %r3;
	sub.s64 	%rd305, %rd304, %rd303;
	shl.b64 	%rd306, %rd305, 2;
	add.s64 	%rd307, %rd6, %rd306;
	st.global.u32 	[%rd307+2048], %r71;
$L__BB6_15:
	add.s32 	%r1992, %r3, 768;
	setp.lt.s32 	%p387, %r1992, %r64;
	selp.b32 	%r72, 0, %r64, %p387;
	ld.shared.u32 	%r73, [%r66+3072];
	@%p387 bra 	$L__BB6_17;
	cvt.s64.s32 	%rd308, %r72;
	cvt.u64.u32 	%rd309, %r3;
	sub.s64 	%rd310, %rd309, %rd308;
	shl.b64 	%rd311, %rd310, 2;
	add.s64 	%rd312, %rd7, %rd311;
	st.global.u32 	[%rd312+3072], %r73;
	bra.uni 	$L__BB6_18;
$L__BB6_17:
	cvt.s64.s32 	%rd313, %r72;
	cvt.u64.u32 	%rd314, %r3;
	sub.s64 	%rd315, %rd314, %rd313;
	shl.b64 	%rd316, %rd315, 2;
	add.s64 	%rd317, %rd6, %rd316;
	st.global.u32 	[%rd317+3072], %r73;
$L__BB6_18:
	or.b32  	%r1993, %r3, 1024;
	setp.lt.s32 	%p388, %r1993, %r64;
	selp.b32 	%r74, 0, %r64, %p388;
	ld.shared.u32 	%r75, [%r66+4096];
	@%p388 bra 	$L__BB6_20;
	cvt.s64.s32 	%rd318, %r74;
	cvt.u64.u32 	%rd319, %r3;
	sub.s64 	%rd320, %rd319, %rd318;
	shl.b64 	%rd321, %rd320, 2;
	add.s64 	%rd322, %rd7, %rd321;
	st.global.u32 	[%rd322+4096], %r75;
	bra.uni 	$L__BB6_21;
$L__BB6_20:
	cvt.s64.s32 	%rd323, %r74;
	cvt.u64.u32 	%rd324, %r3;
	sub.s64 	%rd325, %rd324, %rd323;
	shl.b64 	%rd326, %rd325, 2;
	add.s64 	%rd327, %rd6, %rd326;
	st.global.u32 	[%rd327+4096], %r75;
$L__BB6_21:
	add.s32 	%r1994, %r3, 1280;
	setp.lt.s32 	%p389, %r1994, %r64;
	selp.b32 	%r76, 0, %r64, %p389;
	ld.shared.u32 	%r77, [%r66+5120];
	@%p389 bra 	$L__BB6_23;
	cvt.s64.s32 	%rd328, %r76;
	cvt.u64.u32 	%rd329, %r3;
	sub.s64 	%rd330, %rd329, %rd328;
	shl.b64 	%rd331, %rd330, 2;
	add.s64 	%rd332, %rd7, %rd331;
	st.global.u32 	[%rd332+5120], %r77;
	bra.uni 	$L__BB6_24;
$L__BB6_23:
	cvt.s64.s32 	%rd333, %r76;
	cvt.u64.u32 	%rd334, %r3;
	sub.s64 	%rd335, %rd334, %rd333;
	shl.b64 	%rd336, %rd335, 2;
	add.s64 	%rd337, %rd6, %rd336;
	st.global.u32 	[%rd337+5120], %r77;
$L__BB6_24:
	add.s32 	%r1995, %r3, 1536;
	setp.lt.s32 	%p390, %r1995, %r64;
	selp.b32 	%r78, 0, %r64, %p390;
	ld.shared.u32 	%r79, [%r66+6144];
	@%p390 bra 	$L__BB6_26;
	cvt.s64.s32 	%rd338, %r78;
	cvt.u64.u32 	%rd339, %r3;
	sub.s64 	%rd340, %rd339, %rd338;
	shl.b64 	%rd341, %rd340, 2;
	add.s64 	%rd342, %rd7, %rd341;
	st.global.u32 	[%rd342+6144], %r79;
	bra.uni 	$L__BB6_27;
$L__BB6_26:
	cvt.s64.s32 	%rd343, %r78;
	cvt.u64.u32 	%rd344, %r3;
	sub.s64 	%rd345, %rd344, %rd343;
	shl.b64 	%rd346, %rd345, 2;
	add.s64 	%rd347, %rd6, %rd346;
	st.global.u32 	[%rd347+6144], %r79;
$L__BB6_27:
	add.s32 	%r1996, %r3, 1792;
	setp.lt.s32 	%p391, %r1996, %r64;
	selp.b32 	%r80, 0, %r64, %p391;
	ld.shared.u32 	%r81, [%r66+7168];
	@%p391 bra 	$L__BB6_29;
	cvt.s64.s32 	%rd348, %r80;
	cvt.u64.u32 	%rd349, %r3;
	sub.s64 	%rd350, %rd349, %rd348;
	shl.b64 	%rd351, %rd350, 2;
	add.s64 	%rd352, %rd7, %rd351;
	st.global.u32 	[%rd352+7168], %r81;
	bra.uni 	$L__BB6_30;
$L__BB6_29:
	cvt.s64.s32 	%rd353, %r80;
	cvt.u64.u32 	%rd354, %r3;
	sub.s64 	%rd355, %rd354, %rd353;
	shl.b64 	%rd356, %rd355, 2;
	add.s64 	%rd357, %rd6, %rd356;
	st.global.u32 	[%rd357+7168], %r81;
$L__BB6_30:
	or.b32  	%r1997, %r3, 2048;
	setp.lt.s32 	%p392, %r1997, %r64;
	selp.b32 	%r82, 0, %r64, %p392;
	ld.shared.u32 	%r83, [%r66+8192];
	@%p392 bra 	$L__BB6_32;
	cvt.s64.s32 	%rd358, %r82;
	cvt.u64.u32 	%rd359, %r3;
	sub.s64 	%rd360, %rd359, %rd358;
	shl.b64 	%rd361, %rd360, 2;
	add.s64 	%rd362, %rd7, %rd361;
	st.global.u32 	[%rd362+8192], %r83;
	bra.uni 	$L__BB6_33;
$L__BB6_32:
	cvt.s64.s32 	%rd363, %r82;
	cvt.u64.u32 	%rd364, %r3;
	sub.s64 	%rd365, %rd364, %rd363;
	shl.b64 	%rd366, %rd365, 2;
	add.s64 	%rd367, %rd6, %rd366;
	st.global.u32 	[%rd367+8192], %r83;
$L__BB6_33:
	add.s32 	%r1998, %r3, 2304;
	setp.lt.s32 	%p393, %r1998, %r64;
	selp.b32 	%r84, 0, %r64, %p393;
	ld.shared.u32 	%r85, [%r66+9216];
	@%p393 bra 	$L__BB6_35;
	cvt.s64.s32 	%rd368, %r84;
	cvt.u64.u32 	%rd369, %r3;
	sub.s64 	%rd370, %rd369, %rd368;
	shl.b64 	%rd371, %rd370, 2;
	add.s64 	%rd372, %rd7, %rd371;
	st.global.u32 	[%rd372+9216], %r85;
	bra.uni 	$L__BB6_36;
$L__BB6_35:
	cvt.s64.s32 	%rd373, %r84;
	cvt.u64.u32 	%rd374, %r3;
	sub.s64 	%rd375, %rd374, %rd373;
	shl.b64 	%rd376, %rd375, 2;
	add.s64 	%rd377, %rd6, %rd376;
	st.global.u32 	[%rd377+9216], %r85;
$L__BB6_36:
	add.s32 	%r1999, %r3, 2560;
	setp.lt.s32 	%p394, %r1999, %r64;
	selp.b32 	%r86, 0, %r64, %p394;
	ld.shared.u32 	%r87, [%r66+10240];
	@%p394 bra 	$L__BB6_38;
	cvt.s64.s32 	%rd378, %r86;
	cvt.u64.u32 	%rd379, %r3;
	sub.s64 	%rd380, %rd379, %rd378;
	shl.b64 	%rd381, %rd380, 2;
	add.s64 	%rd382, %rd7, %rd381;
	st.global.u32 	[%rd382+10240], %r87;
	bra.uni 	$L__BB6_39;
$L__BB6_38:
	cvt.s64.s32 	%rd383, %r86;
	cvt.u64.u32 	%rd384, %r3;
	sub.s64 	%rd385, %rd384, %rd383;
	shl.b64 	%rd386, %rd385, 2;
	add.s64 	%rd387, %rd6, %rd386;
	st.global.u32 	[%rd387+10240], %r87;
$L__BB6_39:
	add.s32 	%r2000, %r3, 2816;
	setp.lt.s32 	%p395, %r2000, %r64;
	selp.b32 	%r88, 0, %r64, %p395;
	ld.shared.u32 	%r89, [%r66+11264];
	@%p395 bra 	$L__BB6_41;
	cvt.s64.s32 	%rd388, %r88;
	cvt.u64.u32 	%rd389, %r3;
	sub.s64 	%rd390, %rd389, %rd388;
	shl.b64 	%rd391, %rd390, 2;
	add.s64 	%rd392, %rd7, %rd391;
	st.global.u32 	[%rd392+11264], %r89;
	bra.uni 	$L__BB6_42;
$L__BB6_41:
	cvt.s64.s32 	%rd393, %r88;
	cvt.u64.u32 	%rd394, %r3;
	sub.s64 	%rd395, %rd394, %rd393;
	shl.b64 	%rd396, %rd395, 2;
	add.s64 	%rd397, %rd6, %rd396;
	st.global.u32 	[%rd397+11264], %r89;
$L__BB6_42:
	or.b32  	%r2001, %r3, 3072;
	setp.lt.s32 	%p396, %r2001, %r64;
	selp.b32 	%r90, 0, %r64, %p396;
	ld.shared.u32 	%r91, [%r66+12288];
	@%p396 bra 	$L__BB6_44;
	cvt.s64.s32 	%rd398, %r90;
	cvt.u64.u32 	%rd399, %r3;
	sub.s64 	%rd400, %rd399, %rd398;
	shl.b64 	%rd401, %rd400, 2;
	add.s64 	%rd402, %rd7, %rd401;
	st.global.u32 	[%rd402+12288], %r91;
	bra.uni 	$L__BB6_45;
$L__BB6_44:
	cvt.s64.s32 	%rd403, %r90;
	cvt.u64.u32 	%rd404, %r3;
	sub.s64 	%rd405, %rd404, %rd403;
	shl.b64 	%rd406, %rd405, 2;
	add.s64 	%rd407, %rd6, %rd406;
	st.global.u32 	[%rd407+12288], %r91;
$L__BB6_45:
	add.s32 	%r2002, %r3, 3328;
	setp.lt.s32 	%p397, %r2002, %r64;
	selp.b32 	%r92, 0, %r64, %p397;
	ld.shared.u32 	%r93, [%r66+13312];
	@%p397 bra 	$L__BB6_47;
	cvt.s64.s32 	%rd408, %r92;
	cvt.u64.u32 	%rd409, %r3;
	sub.s64 	%rd410, %rd409, %rd408;
	shl.b64 	%rd411, %rd410, 2;
	add.s64 	%rd412, %rd7, %rd411;
	st.global.u32 	[%rd412+13312], %r93;
	bra.uni 	$L__BB6_48;
$L__BB6_47:
	cvt.s64.s32 	%rd413, %r92;
	cvt.u64.u32 	%rd414, %r3;
	sub.s64 	%rd415, %rd414, %rd413;
	shl.b64 	%rd416, %rd415, 2;
	add.s64 	%rd417, %rd6, %rd416;
	st.global.u32 	[%rd417+13312], %r93;
$L__BB6_48:
	add.s32 	%r2003, %r3, 3584;
	setp.lt.s32 	%p398, %r2003, %r64;
	selp.b32 	%r94, 0, %r64, %p398;
	ld.shared.u32 	%r95, [%r66+14336];
	@%p398 bra 	$L__BB6_50;
	cvt.s64.s32 	%rd418, %r94;
	cvt.u64.u32 	%rd419, %r3;
	sub.s64 	%rd420, %rd419, %rd418;
	shl.b64 	%rd421, %rd420, 2;
	add.s64 	%rd422, %rd7, %rd421;
	st.global.u32 	[%rd422+14336], %r95;
	bra.uni 	$L__BB6_51;
$L__BB6_50:
	cvt.s64.s32 	%rd423, %r94;
	cvt.u64.u32 	%rd424, %r3;
	sub.s64 	%rd425, %rd424, %rd423;
	shl.b64 	%rd426, %rd425, 2;
	add.s64 	%rd427, %rd6, %rd426;
	st.global.u32 	[%rd427+14336], %r95;
$L__BB6_51:
	add.s32 	%r2004, %r3, 3840;
	setp.lt.s32 	%p399, %r2004, %r64;
	selp.b32 	%r96, 0, %r64, %p399;
	ld.shared.u32 	%r97, [%r66+15360];
	@%p399 bra 	$L__BB6_53;
	cvt.s64.s32 	%rd428, %r96;
	cvt.u64.u32 	%rd429, %r3;
	sub.s64 	%rd430, %rd429, %rd428;
	shl.b64 	%rd431, %rd430, 2;
	add.s64 	%rd432, %rd7, %rd431;
	st.global.u32 	[%rd432+15360], %r97;
	bra.uni 	$L__BB6_54;
$L__BB6_53:
	cvt.s64.s32 	%rd433, %r96;
	cvt.u64.u32 	%rd434, %r3;
	sub.s64 	%rd435, %rd434, %rd433;
	shl.b64 	%rd436, %rd435, 2;
	add.s64 	%rd437, %rd6, %rd436;
	st.global.u32 	[%rd437+15360], %r97;
$L__BB6_54:
	or.b32  	%r2005, %r3, 4096;
	setp.lt.s32 	%p400, %r2005, %r64;
	selp.b32 	%r98, 0, %r64, %p400;
	ld.shared.u32 	%r99, [%r66+16384];
	@%p400 bra 	$L__BB6_56;
	cvt.s64.s32 	%rd438, %r98;
	cvt.u64.u32 	%rd439, %r3;
	sub.s64 	%rd440, %rd439, %rd438;
	shl.b64 	%rd441, %rd440, 2;
	add.s64 	%rd442, %rd7, %rd441;
	st.global.u32 	[%rd442+16384], %r99;
	bra.uni 	$L__BB6_57;
$L__BB6_56:
	cvt.s64.s32 	%rd443, %r98;
	cvt.u64.u32 	%rd444, %r3;
	sub.s64 	%rd445, %rd444, %rd443;
	shl.b64 	%rd446, %rd445, 2;
	add.s64 	%rd447, %rd6, %rd446;
	st.global.u32 	[%rd447+16384], %r99;
$L__BB6_57:
	add.s32 	%r2006, %r3, 4352;
	setp.lt.s32 	%p401, %r2006, %r64;
	selp.b32 	%r100, 0, %r64, %p401;
	ld.shared.u32 	%r101, [%r66+17408];
	@%p401 bra 	$L__BB6_59;
	cvt.s64.s32 	%rd448, %r100;
	cvt.u64.u32 	%rd449, %r3;
	sub.s64 	%rd450, %rd449, %rd448;
	shl.b64 	%rd451, %rd450, 2;
	add.s64 	%rd452, %rd7, %rd451;
	st.global.u32 	[%rd452+17408], %r101;
	bra.uni 	$L__BB6_60;
$L__BB6_59:
	cvt.s64.s32 	%rd453, %r100;
	cvt.u64.u32 	%rd454, %r3;
	sub.s64 	%rd455, %rd454, %rd453;
	shl.b64 	%rd456, %rd455, 2;
	add.s64 	%rd457, %rd6, %rd456;
	st.global.u32 	[%rd457+17408], %r101;
$L__BB6_60:
	add.s32 	%r2007, %r3, 4608;
	setp.lt.s32 	%p402, %r2007, %r64;
	selp.b32 	%r102, 0, %r64, %p402;
	ld.shared.u32 	%r103, [%r66+18432];
	@%p402 bra 	$L__BB6_62;
	cvt.s64.s32 	%rd458, %r102;
	cvt.u64.u32 	%rd459, %r3;
	sub.s64 	%rd460, %rd459, %rd458;
	shl.b64 	%rd461, %rd460, 2;
	add.s64 	%rd462, %rd7, %rd461;
	st.global.u32 	[%rd462+18432], %r103;
	bra.uni 	$L__BB6_63;
$L__BB6_62:
	cvt.s64.s32 	%rd463, %r102;
	cvt.u64.u32 	%rd464, %r3;
	sub.s64 	%rd465, %rd464, %rd463;
	shl.b64 	%rd466, %rd465, 2;
	add.s64 	%rd467, %rd6, %rd466;
	st.global.u32 	[%rd467+18432], %r103;
$L__BB6_63:
	add.s32 	%r2008, %r3, 4864;
	setp.lt.s32 	%p403, %r2008, %r64;
	selp.b32 	%r104, 0, %r64, %p403;
	ld.shared.u32 	%r105, [%r66+19456];
	@%p403 bra 	$L__BB6_65;
	cvt.s64.s32 	%rd468, %r104;
	cvt.u64.u32 	%rd469, %r3;
	sub.s64 	%rd470, %rd469, %rd468;
	shl.b64 	%rd471, %rd470, 2;
	add.s64 	%rd472, %rd7, %rd471;
	st.global.u32 	[%rd472+19456], %r105;
	bra.uni 	$L__BB6_505;
$L__BB6_65:
	cvt.s64.s32 	%rd473, %r104;
	cvt.u64.u32 	%rd474, %r3;
	sub.s64 	%rd475, %rd474, %rd473;
	shl.b64 	%rd476, %rd475, 2;
	add.s64 	%rd477, %rd6, %rd476;
	st.global.u32 	[%rd477+19456], %r105;
	bra.uni 	$L__BB6_505;
$L__BB6_66:
	cvt.s64.s32 	%rd255, %r2;
	mov.u32 	%r108, %tid.x;
	mul.lo.s32 	%r1345, %r108, 20;
	cvt.u64.u32 	%rd256, %r1345;
	add.s64 	%rd257, %rd256, %rd255;
	shl.b64 	%rd258, %rd257, 2;
	add.s64 	%rd259, %rd2, %rd258;
	ld.global.u32 	%r109, [%rd259];
	ld.global.u32 	%r110, [%rd259+4];
	ld.global.u32 	%r111, [%rd259+8];
	ld.global.u32 	%r112, [%rd259+12];
	ld.global.u32 	%r113, [%rd259+16];
	ld.global.u32 	%r114, [%rd259+20];
	ld.global.u32 	%r115, [%rd259+24];
	ld.global.u32 	%r116, [%rd259+28];
	ld.global.u32 	%r117, [%rd259+32];
	ld.global.u32 	%r118, [%rd259+36];
	ld.global.u32 	%r119, [%rd259+40];
	ld.global.u32 	%r120, [%rd259+44];
	ld.global.u32 	%r121, [%rd259+48];
	ld.global.u32 	%r122, [%rd259+52];
	ld.global.u32 	%r123, [%rd259+56];
	ld.global.u32 	%r124, [%rd259+60];
	ld.global.u32 	%r125, [%rd259+64];
	ld.global.u32 	%r126, [%rd259+68];
	ld.global.u32 	%r127, [%rd259+72];
	ld.global.u32 	%r128, [%rd259+76];
	bar.sync 	0;
	add.s64 	%rd260, %rd5, %rd258;
	ld.global.u32 	%r1346, [%rd260];
	ld.global.u32 	%r1347, [%rd260+4];
	ld.global.u32 	%r1348, [%rd260+8];
	ld.global.u32 	%r1349, [%rd260+12];
	ld.global.u32 	%r1350, [%rd260+16];
	ld.global.u32 	%r1351, [%rd260+20];
	ld.global.u32 	%r1352, [%rd260+24];
	ld.global.u32 	%r1353, [%rd260+28];
	ld.global.u32 	%r1354, [%rd260+32];
	ld.global.u32 	%r1355, [%rd260+36];
	ld.global.u32 	%r1356, [%rd260+40];
	ld.global.u32 	%r1357, [%rd260+44];
	ld.global.u32 	%r1358, [%rd260+48];
	ld.global.u32 	%r1359, [%rd260+52];
	ld.global.u32 	%r1360, [%rd260+56];
	ld.global.u32 	%r1361, [%rd260+60];
	ld.global.u32 	%r1362, [%rd260+64];
	ld.global.u32 	%r1363, [%rd260+68];
	ld.global.u32 	%r1364, [%rd260+72];
	ld.global.u32 	%r1365, [%rd260+76];
	and.b32  	%r129, %r1346, 1;
	xor.b32  	%r130, %r129, 1;
	and.b32  	%r131, %r1347, 1;
	xor.b32  	%r1366, %r131, 1;
	and.b32  	%r132, %r1348, 1;
	xor.b32  	%r1367, %r132, 1;
	and.b32  	%r133, %r1349, 1;
	xor.b32  	%r1368, %r133, 1;
	and.b32  	%r134, %r1350, 1;
	xor.b32  	%r1369, %r134, 1;
	and.b32  	%r135, %r1351, 1;
	xor.b32  	%r1370, %r135, 1;
	and.b32  	%r136, %r1352, 1;
	xor.b32  	%r1371, %r136, 1;
	and.b32  	%r137, %r1353, 1;
	xor.b32  	%r1372, %r137, 1;
	and.b32  	%r138, %r1354, 1;
	xor.b32  	%r1373, %r138, 1;
	and.b32  	%r139, %r1355, 1;
	xor.b32  	%r1374, %r139, 1;
	and.b32  	%r140, %r1356, 1;
	xor.b32  	%r1375, %r140, 1;
	and.b32  	%r141, %r1357, 1;
	xor.b32  	%r1376, %r141, 1;
	and.b32  	%r142, %r1358, 1;
	xor.b32  	%r1377, %r142, 1;
	and.b32  	%r143, %r1359, 1;
	xor.b32  	%r1378, %r143, 1;
	and.b32  	%r144, %r1360, 1;
	xor.b32  	%r1379, %r144, 1;
	and.b32  	%r145, %r1361, 1;
	xor.b32  	%r1380, %r145, 1;
	and.b32  	%r146, %r1362, 1;
	xor.b32  	%r1381, %r146, 1;
	and.b32  	%r147, %r1363, 1;
	xor.b32  	%r148, %r147, 1;
	and.b32  	%r149, %r1364, 1;
	xor.b32  	%r150, %r149, 1;
	and.b32  	%r151, %r1365, 1;
	xor.b32  	%r1382, %r151, 1;
	bar.sync 	0;
	add.s32 	%r152, %r1366, %r130;
	add.s32 	%r1383, %r1367, %r152;
	add.s32 	%r153, %r1368, %r1383;
	add.s32 	%r1384, %r1369, %r153;
	add.s32 	%r1385, %r1370, %r1384;
	add.s32 	%r1386, %r1371, %r1385;
	add.s32 	%r1387, %r1372, %r1386;
	add.s32 	%r1388, %r1373, %r1387;
	add.s32 	%r1389, %r1374, %r1388;
	add.s32 	%r1390, %r1375, %r1389;
	add.s32 	%r1391, %r1376, %r1390;
	add.s32 	%r1392, %r1377, %r1391;
	add.s32 	%r1393, %r1378, %r1392;
	add.s32 	%r1394, %r1379, %r1393;
	add.s32 	%r1395, %r1380, %r1394;
	add.s32 	%r1396, %r1381, %r1395;
	add.s32 	%r1397, %r148, %r1396;
	add.s32 	%r1398, %r150, %r1397;
	add.s32 	%r1316, %r1382, %r1398;
	// begin inline asm
	mov.u32 %r1311, %laneid;
	// end inline asm
	mov.b32 	%r1314, 1;
	mov.b32 	%r1339, 0;
	mov.b32 	%r1341, -1;
	// begin inline asm
	{  .reg .s32 r0;  .reg .pred p;  shfl.sync.up.b32 r0|p, %r1316, %r1314, %r1339, %r1341;  @p add.s32 r0, r0, %r1316;  mov.s32 %r1312, r0;}
	// end inline asm
	mov.b32 	%r1320, 2;
	// begin inline asm
	{  .reg .s32 r0;  .reg .pred p;  shfl.sync.up.b32 r0|p, %r1312, %r1320, %r1339, %r1341;  @p add.s32 r0, r0, %r1312;  mov.s32 %r1318, r0;}
	// end inline asm
	mov.b32 	%r1326, 4;
	// begin inline asm
	{  .reg .s32 r0;  .reg .pred p;  shfl.sync.up.b32 r0|p, %r1318, %r1326, %r1339, %r1341;  @p add.s32 r0, r0, %r1318;  mov.s32 %r1324, r0;}
	// end inline asm
	mov.b32 	%r1332, 8;
	// begin inline asm
	{  .reg .s32 r0;  .reg .pred p;  shfl.sync.up.b32 r0|p, %r1324, %r1332, %r1339, %r1341;  @p add.s32 r0, r0, %r1324;  mov.s32 %r1330, r0;}
	// end inline asm
	mov.b32 	%r1338, 16;
	// begin inline asm
	{  .reg .s32 r0;  .reg .pred p;  shfl.sync.up.b32 r0|p, %r1330, %r1338, %r1339, %r1341;  @p add.s32 r0, r0, %r1330;  mov.s32 %r1336, r0;}
	// end inline asm
	setp.ne.s32 	%p274, %r1311, 31;
	@%p274 bra 	$L__BB6_68;
	shr.u32 	%r1399, %r108, 3;
	and.b32  	%r1400, %r1399, 124;
	mov.u32 	%r1401, _ZZN3cub18CUB_300001_SM_10006detail6select23DeviceSelectSweepKernelINS2_10policy_hubIiiiLb1ELNS0_10SelectImplE2EE10Policy1000EN6thrust24THRUST_300001_SM_1000_NS6detail15normal_iteratorINS9_10device_ptrIiEEEESE_NS2_27partition_distinct_output_tISE_SE_EEPiNS0_13ScanTileStateIiLb1EEE7is_evenNS0_8NullTypeEiNS2_19streaming_context_tIiLb0EEELS5_2EEEvT0_T1_T2_T3_T4_T5_T6_T7_iT8_NS1_7vsmem_tEE19static_temp_storage;
	add.s32 	%r1402, %r1401, %r1400;
	st.shared.u32 	[%r1402], %r1336;
$L__BB6_68:
	sub.s32 	%r1403, %r1336, %r1316;
	bar.sync 	0;
	ld.shared.v4.u32 	{%r1404, %r1405, %r1406, %r1407}, [_ZZN3cub18CUB_300001_SM_10006detail6select23DeviceSelectSweepKernelINS2_10policy_hubIiiiLb1ELNS0_10SelectImplE2EE10Policy1000EN6thrust24THRUST_300001_SM_1000_NS6detail15normal_iteratorINS9_10device_ptrIiEEEESE_NS2_27partition_distinct_output_tISE_SE_EEPiNS0_13ScanTileStateIiLb1EEE7is_evenNS0_8NullTypeEiNS2_19streaming_context_tIiLb0EEELS5_2EEEvT0_T1_T2_T3_T4_T5_T6_T7_iT8_NS1_7vsmem_tEE19static_temp_storage];
	shr.u32 	%r1408, %r108, 5;
	add.s32 	%r1409, %r1405, %r1404;
	setp.eq.s32 	%p275, %r1408, 2;
	selp.b32 	%r1410, %r1409, %r1404, %p275;
	add.s32 	%r1411, %r1409, %r1406;
	setp.eq.s32 	%p276, %r1408, 3;
	selp.b32 	%r1412, %r1411, %r1410, %p276;
	add.s32 	%r1413, %r1411, %r1407;
	setp.eq.s32 	%p277, %r1408, 4;
	selp.b32 	%r1414, %r1413, %r1412, %p277;
	ld.shared.v4.u32 	{%r1415, %r1416, %r1417, %r1418}, [_ZZN3cub18CUB_300001_SM_10006detail6select23DeviceSelectSweepKernelINS2_10policy_hubIiiiLb1ELNS0_10SelectImplE2EE10Policy1000EN6thrust24THRUST_300001_SM_1000_NS6detail15normal_iteratorINS9_10device_ptrIiEEEESE_NS2_27partition_distinct_output_tISE_SE_EEPiNS0_13ScanTileStateIiLb1EEE7is_evenNS0_8NullTypeEiNS2_19streaming_context_tIiLb0EEELS5_2EEEvT0_T1_T2_T3_T4_T5_T6_T7_iT8_NS1_7vsmem_tEE19static_temp_storage+16];
	add.s32 	%r1419, %r1413, %r1415;
	setp.eq.s32 	%p278, %r1408, 5;
	selp.b32 	%r1420, %r1419, %r1414, %p278;
	add.s32 	%r1421, %r1419, %r1416;
	setp.eq.s32 	%p279, %r1408, 6;
	selp.b32 	%r1422, %r1421, %r1420, %p279;
	add.s32 	%r1423, %r1421, %r1417;
	setp.eq.s32 	%p280, %r1408, 7;
	selp.b32 	%r1424, %r1423, %r1422, %p280;
	add.s32 	%r157, %r1423, %r1418;
	setp.gt.u32 	%p281, %r108, 31;
	setp.lt.u32 	%p282, %r108, 32;
	setp.eq.s32 	%p283, %r1311, 0;
	selp.b32 	%r1425, 0, %r1403, %p283;
	add.s32 	%r2016, %r1424, %r1425;
	selp.b32 	%r159, %r1403, %r2016, %p282;
	@%p281 bra 	$L__BB6_93;
	setp.ne.s32 	%p284, %r108, 0;
	mul.wide.s32 	%rd261, %r1, 8;
	add.s64 	%rd8, %rd1, %rd261;
	@%p284 bra 	$L__BB6_71;
	st.shared.u32 	[_ZZN3cub18CUB_300001_SM_10006detail6select23DeviceSelectSweepKernelINS2_10policy_hubIiiiLb1ELNS0_10SelectImplE2EE10Policy1000EN6thrust24THRUST_300001_SM_1000_NS6detail15normal_iteratorINS9_10device_ptrIiEEEESE_NS2_27partition_distinct_output_tISE_SE_EEPiNS0_13ScanTileStateIiLb1EEE7is_evenNS0_8NullTypeEiNS2_19streaming_context_tIiLb0EEELS5_2EEEvT0_T1_T2_T3_T4_T5_T6_T7_iT8_NS1_7vsmem_tEE19static_temp_storage+76], %r157;
	add.s64 	%rd262, %rd8, 256;
	mov.b32 	%r1426, 100;
	// begin inline asm
	st.relaxed.gpu.v2.u32 [%rd262], {%r1426, %r157};
	// end inline asm
$L__BB6_71:
	not.b32 	%r1428, %r108;
	add.s32 	%r2013, %r1, %r1428;
	mov.u32 	%r161, %nctaid.x;
	setp.gt.u32 	%p285, %r161, 499;
	@%p285 bra 	$L__BB6_73;
	membar.cta;
	bra.uni 	$L__BB6_74;
$L__BB6_73:
	mov.b32 	%r1429, 1165;
	// begin inline asm
	nanosleep.u32 %r1429;
	// end inline asm
$L__BB6_74:
	mul.wide.s32 	%rd264, %r2013, 8;
	add.s64 	%rd265, %rd1, %rd264;
	add.s64 	%rd263, %rd265, 256;
	// begin inline asm
	ld.relaxed.gpu.v2.u32 {%r2014, %r2010}, [%rd263];
	// end inline asm
$L__BB6_75:
	setp.eq.s32 	%p286, %r2014, 99;
	mov.b32 	%r1432, -1;
	vote.sync.any.pred 	%p287, %p286, %r1432;
	not.pred 	%p288, %p287;
	@%p288 bra 	$L__BB6_80;
	setp.gt.u32 	%p353, %r161, 499;
	@%p353 bra 	$L__BB6_78;
	membar.cta;
	bra.uni 	$L__BB6_79;
$L__BB6_78:
	mov.b32 	%r1724, 72;
	// begin inline asm
	nanosleep.u32 %r1724;
	// end inline asm
$L__BB6_79:
	// begin inline asm
	ld.relaxed.gpu.v2.u32 {%r2014, %r2010}, [%rd263];
	// end inline asm
	bra.uni 	$L__BB6_75;
$L__BB6_80:
	setp.eq.s32 	%p289, %r2014, 101;
	mov.b32 	%r1459, -1;
	vote.sync.ballot.b32 	%r1460, %p289, %r1459;
	// begin inline asm
	mov.u32 %r1434, %lanemask_ge;
	// end inline asm
	and.b32  	%r1461, %r1460, %r1434;
	or.b32  	%r1462, %r1461, -2147483648;
	add.s32 	%r1463, %r1462, -1;
	not.b32 	%r1464, %r1462;
	and.b32  	%r1465, %r1464, %r1463;
	popc.b32 	%r1438, %r1465;
	mov.b32 	%r1437, 1;
	// begin inline asm
	shfl.sync.down.b32 %r1435, %r2010, %r1437, %r1438, %r1459;
	// end inline asm
	setp.lt.s32 	%p291, %r1311, %r1438;
	selp.b32 	%r1466, %r1435, 0, %p291;
	add.s32 	%r1441, %r1466, %r2010;
	mov.b32 	%r1442, 2;
	// begin inline asm
	shfl.sync.down.b32 %r1440, %r1441, %r1442, %r1438, %r1459;
	// end inline asm
	add.s32 	%r171, %r1311, 2;
	setp.gt.s32 	%p292, %r171, %r1438;
	selp.b32 	%r1467, 0, %r1440, %p292;
	add.s32 	%r1446, %r1441, %r1467;
	mov.b32 	%r1447, 4;
	// begin inline asm
	shfl.sync.down.b32 %r1445, %r1446, %r1447, %r1438, %r1459;
	// end inline asm
	add.s32 	%r172, %r1311, 4;
	setp.gt.s32 	%p293, %r172, %r1438;
	selp.b32 	%r1468, 0, %r1445, %p293;
	add.s32 	%r1451, %r1446, %r1468;
	mov.b32 	%r1452, 8;
	// begin inline asm
	shfl.sync.down.b32 %r1450, %r1451, %r1452, %r1438, %r1459;
	// end inline asm
	add.s32 	%r173, %r1311, 8;
	setp.gt.s32 	%p294, %r173, %r1438;
	selp.b32 	%r1469, 0, %r1450, %p294;
	add.s32 	%r1456, %r1451, %r1469;
	mov.b32 	%r1457, 16;
	// begin inline asm
	shfl.sync.down.b32 %r1455, %r1456, %r1457, %r1438, %r1459;
	// end inline asm
	add.s32 	%r174, %r1311, 16;
	setp.gt.s32 	%p295, %r174, %r1438;
	selp.b32 	%r1470, 0, %r1455, %p295;
	add.s32 	%r2011, %r1456, %r1470;
	add.s64 	%rd10, %rd1, 256;
$L__BB6_81:
	setp.ne.s32 	%p296, %r2014, 101;
	mov.b32 	%r1471, -1;
	vote.sync.all.pred 	%p297, %p296, %r1471;
	not.pred 	%p298, %p297;
	@%p298 bra 	$L__BB6_89;
	mul.wide.s32 	%rd276, %r2013, 8;
	add.s64 	%rd277, %rd10, %rd276;
	add.s64 	%rd275, %rd277, -256;
	// begin inline asm
	ld.relaxed.gpu.v2.u32 {%r2014, %r2015}, [%rd275];
	// end inline asm
$L__BB6_83:
	setp.eq.s32 	%p342, %r2014, 99;
	mov.b32 	%r1682, -1;
	vote.sync.any.pred 	%p343, %p342, %r1682;
	not.pred 	%p344, %p343;
	@%p344 bra 	$L__BB6_88;
	setp.gt.u32 	%p352, %r161, 499;
	@%p352 bra 	$L__BB6_86;
	membar.cta;
	bra.uni 	$L__BB6_87;
$L__BB6_86:
	mov.b32 	%r1721, 72;
	// begin inline asm
	nanosleep.u32 %r1721;
	// end inline asm
$L__BB6_87:
	// begin inline asm
	ld.relaxed.gpu.v2.u32 {%r2014, %r2015}, [%rd275];
	// end inline asm
	bra.uni 	$L__BB6_83;
$L__BB6_88:
	setp.eq.s32 	%p345, %r2014, 101;
	mov.b32 	%r1708, -1;
	vote.sync.ballot.b32 	%r1709, %p345, %r1708;
	and.b32  	%r1710, %r1709, %r1434;
	or.b32  	%r1711, %r1710, -2147483648;
	add.s32 	%r1712, %r1711, -1;
	not.b32 	%r1713, %r1711;
	and.b32  	%r1714, %r1713, %r1712;
	popc.b32 	%r1687, %r1714;
	mov.b32 	%r1686, 1;
	// begin inline asm
	shfl.sync.down.b32 %r1684, %r2015, %r1686, %r1687, %r1708;
	// end inline asm
	setp.lt.s32 	%p347, %r1311, %r1687;
	selp.b32 	%r1715, %r1684, 0, %p347;
	add.s32 	%r1690, %r1715, %r2015;
	mov.b32 	%r1691, 2;
	// begin inline asm
	shfl.sync.down.b32 %r1689, %r1690, %r1691, %r1687, %r1708;
	// end inline asm
	setp.gt.s32 	%p348, %r171, %r1687;
	selp.b32 	%r1716, 0, %r1689, %p348;
	add.s32 	%r1695, %r1690, %r1716;
	mov.b32 	%r1696, 4;
	// begin inline asm
	shfl.sync.down.b32 %r1694, %r1695, %r1696, %r1687, %r1708;
	// end inline asm
	setp.gt.s32 	%p349, %r172, %r1687;
	selp.b32 	%r1717, 0, %r1694, %p349;
	add.s32 	%r1700, %r1695, %r1717;
	mov.b32 	%r1701, 8;
	// begin inline asm
	shfl.sync.down.b32 %r1699, %r1700, %r1701, %r1687, %r1708;
	// end inline asm
	setp.gt.s32 	%p350, %r173, %r1687;
	selp.b32 	%r1718, 0, %r1699, %p350;
	add.s32 	%r1705, %r1700, %r1718;
	mov.b32 	%r1706, 16;
	// begin inline asm
	shfl.sync.down.b32 %r1704, %r1705, %r1706, %r1687, %r1708;
	// end inline asm
	setp.gt.s32 	%p351, %r174, %r1687;
	selp.b32 	%r1719, 0, %r1704, %p351;
	add.s32 	%r1720, %r1719, %r2011;
	add.s32 	%r2011, %r1720, %r1705;
	add.s32 	%r2013, %r2013, -32;
	bra.uni 	$L__BB6_81;
$L__BB6_89:
	setp.ne.s32 	%p299, %r108, 0;
	@%p299 bra 	$L__BB6_91;
	add.s32 	%r1474, %r2011, %r157;
	add.s64 	%rd266, %rd8, 256;
	mov.b32 	%r1473, 101;
	// begin inline asm
	st.relaxed.gpu.v2.u32 [%rd266], {%r1473, %r1474};
	// end inline asm
	st.shared.u32 	[_ZZN3cub18CUB_300001_SM_10006detail6select23DeviceSelectSweepKernelINS2_10policy_hubIiiiLb1ELNS0_10SelectImplE2EE10Policy1000EN6thrust24THRUST_300001_SM_1000_NS6detail15normal_iteratorINS9_10device_ptrIiEEEESE_NS2_27partition_distinct_output_tISE_SE_EEPiNS0_13ScanTileStateIiLb1EEE7is_evenNS0_8NullTypeEiNS2_19streaming_context_tIiLb0EEELS5_2EEEvT0_T1_T2_T3_T4_T5_T6_T7_iT8_NS1_7vsmem_tEE19static_temp_storage+68], %r2011;
	st.shared.u32 	[_ZZN3cub18CUB_300001_SM_10006detail6select23DeviceSelectSweepKernelINS2_10policy_hubIiiiLb1ELNS0_10SelectImplE2EE10Policy1000EN6thrust24THRUST_300001_SM_1000_NS6detail15normal_iteratorINS9_10device_ptrIiEEEESE_NS2_27partition_distinct_output_tISE_SE_EEPiNS0_13ScanTileStateIiLb1EEE7is_evenNS0_8NullTypeEiNS2_19streaming_context_tIiLb0EEELS5_2EEEvT0_T1_T2_T3_T4_T5_T6_T7_iT8_NS1_7vsmem_tEE19static_temp_storage+72], %r1474;
$L__BB6_91:
	setp.ne.s32 	%p300, %r1311, 0;
	mov.u32 	%r2016, %r159;
	@%p300 bra 	$L__BB6_93;
	st.shared.u32 	[_ZZN3cub18CUB_300001_SM_10006detail6select23DeviceSelectSweepKernelINS2_10policy_hubIiiiLb1ELNS0_10SelectImplE2EE10Policy1000EN6thrust24THRUST_300001_SM_1000_NS6detail15normal_iteratorINS9_10device_ptrIiEEEESE_NS2_27partition_distinct_output_tISE_SE_EEPiNS0_13ScanTileStateIiLb1EEE7is_evenNS0_8NullTypeEiNS2_19streaming_context_tIiLb0EEELS5_2EEEvT0_T1_T2_T3_T4_T5_T6_T7_iT8_NS1_7vsmem_tEE19static_temp_storage+40], %r2011;
	mov.u32 	%r2016, %r2011;
$L__BB6_93:
	cvta.to.global.u64 	%rd12, %rd27;
	bar.sync 	0;
	setp.eq.s32 	%p301, %r108, 0;
	mov.u32 	%r1475, _ZZN3cub18CUB_300001_SM_10006detail6select23DeviceSelectSweepKernelINS2_10policy_hubIiiiLb1ELNS0_10SelectImplE2EE10Policy1000EN6thrust24THRUST_300001_SM_1000_NS6detail15normal_iteratorINS9_10device_ptrIiEEEESE_NS2_27partition_distinct_output_tISE_SE_EEPiNS0_13ScanTileStateIiLb1EEE7is_evenNS0_8NullTypeEiNS2_19streaming_context_tIiLb0EEELS5_2EEEvT0_T1_T2_T3_T4_T5_T6_T7_iT8_NS1_7vsmem_tEE19static_temp_storage;
	ld.shared.u32 	%r1476, [_ZZN3cub18CUB_300001_SM_10006detail6select23DeviceSelectSweepKernelINS2_10policy_hubIiiiLb1ELNS0_10SelectImplE2EE10Policy1000EN6thrust24THRUST_300001_SM_1000_NS6detail15normal_iteratorINS9_10device_ptrIiEEEESE_NS2_27partition_distinct_output_tISE_SE_EEPiNS0_13ScanTileStateIiLb1EEE7is_evenNS0_8NullTypeEiNS2_19streaming_context_tIiLb0EEELS5_2EEEvT0_T1_T2_T3_T4_T5_T6_T7_iT8_NS1_7vsmem_tEE19static_temp_storage+40];
	selp.b32 	%r1477, 0, %r1476, %p301;
	add.s32 	%r1478, %r1477, %r2016;
	add.s32 	%r1479, %r1478, %r130;
	add.s32 	%r1480, %r152, %r1478;
	xor.b32  	%r1481, %r132, 1;
	add.s32 	%r1482, %r1480, %r1481;
	add.s32 	%r1483, %r153, %r1478;
	xor.b32  	%r1484, %r134, 1;
	add.s32 	%r1485, %r1483, %r1484;
	xor.b32  	%r1486, %r135, 1;
	add.s32 	%r1487, %r1485, %r1486;
	xor.b32  	%r1488, %r136, 1;
	add.s32 	%r1489, %r1487, %r1488;
	xor.b32  	%r1490, %r137, 1;
	add.s32 	%r1491, %r1489, %r1490;
	xor.b32  	%r1492, %r138, 1;
	add.s32 	%r1493, %r1491, %r1492;
	xor.b32  	%r1494, %r139, 1;
	add.s32 	%r1495, %r1493, %r1494;
	xor.b32  	%r1496, %r140, 1;
	add.s32 	%r1497, %r1495, %r1496;
	xor.b32  	%r1498, %r141, 1;
	add.s32 	%r1499, %r1497, %r1498;
	xor.b32  	%r1500, %r142, 1;
	add.s32 	%r1501, %r1499, %r1500;
	xor.b32  	%r1502, %r143, 1;
	add.s32 	%r1503, %r1501, %r1502;
	xor.b32  	%r1504, %r144, 1;
	add.s32 	%r1505, %r1503, %r1504;
	xor.b32  	%r1506, %r145, 1;
	add.s32 	%r1507, %r1505, %r1506;
	xor.b32  	%r1508, %r146, 1;
	add.s32 	%r1509, %r1507, %r1508;
	add.s32 	%r1510, %r1509, %r148;
	add.s32 	%r1511, %r1510, %r150;
	ld.shared.u32 	%r1512, [_ZZN3cub18CUB_300001_SM_10006detail6select23DeviceSelectSweepKernelINS2_10policy_hubIiiiLb1ELNS0_10SelectImplE2EE10Policy1000EN6thrust24THRUST_300001_SM_1000_NS6detail15normal_iteratorINS9_10device_ptrIiEEEESE_NS2_27partition_distinct_output_tISE_SE_EEPiNS0_13ScanTileStateIiLb1EEE7is_evenNS0_8NullTypeEiNS2_19streaming_context_tIiLb0EEELS5_2EEEvT0_T1_T2_T3_T4_T5_T6_T7_iT8_NS1_7vsmem_tEE19static_temp_storage+76];
	ld.shared.u32 	%r1513, [_ZZN3cub18CUB_300001_SM_10006detail6select23DeviceSelectSweepKernelINS2_10policy_hubIiiiLb1ELNS0_10SelectImplE2EE10Policy1000EN6thrust24THRUST_300001_SM_1000_NS6detail15normal_iteratorINS9_10device_ptrIiEEEESE_NS2_27partition_distinct_output_tISE_SE_EEPiNS0_13ScanTileStateIiLb1EEE7is_evenNS0_8NullTypeEiNS2_19streaming_context_tIiLb0EEELS5_2EEEvT0_T1_T2_T3_T4_T5_T6_T7_iT8_NS1_7vsmem_tEE19static_temp_storage+68];
	sub.s32 	%r190, %r2, %r1513;
	bar.sync 	0;
	sub.s32 	%r191, 5120, %r1512;
	add.s32 	%r1514, %r1512, %r1513;
	sub.s32 	%r1515, %r1478, %r1513;
	mul.lo.s32 	%r1516, %r108, 20;
	sub.s32 	%r1517, %r1516, %r1515;
	setp.eq.s32 	%p302, %r129, 0;
	add.s32 	%r1518, %r1515, %r191;
	selp.b32 	%r1519, %r1518, %r1517, %p302;
	shl.b32 	%r1520, %r1519, 2;
	add.s32 	%r1521, %r1475, %r1520;
	st.shared.u32 	[%r1521], %r109;
	sub.s32 	%r1522, %r1513, %r1479;
	add.s32 	%r1523, %r1516, %r1522;
	add.s32 	%r1524, %r1523, 1;
	setp.eq.s32 	%p303, %r131, 0;
	add.s32 	%r1525, %r1518, %r130;
	selp.b32 	%r1526, %r1525, %r1524, %p303;
	shl.b32 	%r1527, %r1526, 2;
	add.s32 	%r1528, %r1475, %r1527;
	st.shared.u32 	[%r1528], %r110;
	sub.s32 	%r1529, %r1513, %r1480;
	add.s32 	%r1530, %r1516, %r1529;
	add.s32 	%r1531, %r1530, 2;
	setp.eq.s32 	%p304, %r132, 0;
	xor.b32  	%r1532, %r131, 1;
	add.s32 	%r1533, %r1525, %r1532;
	selp.b32 	%r1534, %r1533, %r1531, %p304;
	shl.b32 	%r1535, %r1534, 2;
	add.s32 	%r1536, %r1475, %r1535;
	st.shared.u32 	[%r1536], %r111;
	sub.s32 	%r1537, %r1513, %r1482;
	add.s32 	%r1538, %r1516, %r1537;
	add.s32 	%r1539, %r1538, 3;
	setp.eq.s32 	%p305, %r133, 0;
	add.s32 	%r1540, %r1533, %r1481;
	selp.b32 	%r1541, %r1540, %r1539, %p305;
	shl.b32 	%r1542, %r1541, 2;
	add.s32 	%r1543, %r1475, %r1542;
	st.shared.u32 	[%r1543], %r112;
	sub.s32 	%r1544, %r1513, %r1483;
	add.s32 	%r1545, %r1516, %r1544;
	add.s32 	%r1546, %r1545, 4;
	setp.eq.s32 	%p306, %r134, 0;
	xor.b32  	%r1547, %r133, 1;
	add.s32 	%r1548, %r1540, %r1547;
	selp.b32 	%r1549, %r1548, %r1546, %p306;
	shl.b32 	%r1550, %r1549, 2;
	add.s32 	%r1551, %r1475, %r1550;
	st.shared.u32 	[%r1551], %r113;
	sub.s32 	%r1552, %r1513, %r1485;
	add.s32 	%r1553, %r1516, %r1552;
	add.s32 	%r1554, %r1553, 5;
	setp.eq.s32 	%p307, %r135, 0;
	add.s32 	%r1555, %r1548, %r1484;
	selp.b32 	%r1556, %r1555, %r1554, %p307;
	shl.b32 	%r1557, %r1556, 2;
	add.s32 	%r1558, %r1475, %r1557;
	st.shared.u32 	[%r1558], %r114;
	sub.s32 	%r1559, %r1513, %r1487;
	add.s32 	%r1560, %r1516, %r1559;
	add.s32 	%r1561, %r1560, 6;
	setp.eq.s32 	%p308, %r136, 0;
	add.s32 	%r1562, %r1555, %r1486;
	selp.b32 	%r1563, %r1562, %r1561, %p308;
	shl.b32 	%r1564, %r1563, 2;
	add.s32 	%r1565, %r1475, %r1564;
	st.shared.u32 	[%r1565], %r115;
	sub.s32 	%r1566, %r1513, %r1489;
	add.s32 	%r1567, %r1516, %r1566;
	add.s32 	%r1568, %r1567, 7;
	setp.eq.s32 	%p309, %r137, 0;
	add.s32 	%r1569, %r1562, %r1488;
	selp.b32 	%r1570, %r1569, %r1568, %p309;
	shl.b32 	%r1571, %r1570, 2;
	add.s32 	%r1572, %r1475, %r1571;
	st.shared.u32 	[%r1572], %r116;
	sub.s32 	%r1573, %r1513, %r1491;
	add.s32 	%r1574, %r1516, %r1573;
	add.s32 	%r1575, %r1574, 8;
	setp.eq.s32 	%p310, %r138, 0;
	add.s32 	%r1576, %r1569, %r1490;
	selp.b32 	%r1577, %r1576, %r1575, %p310;
	shl.b32 	%r1578, %r1577, 2;
	add.s32 	%r1579, %r1475, %r1578;
	st.shared.u32 	[%r1579], %r117;
	sub.s32 	%r1580, %r1513, %r1493;
	add.s32 	%r1581, %r1516, %r1580;
	add.s32 	%r1582, %r1581, 9;
	setp.eq.s32 	%p311, %r139, 0;
	add.s32 	%r1583, %r1576, %r1492;
	selp.b32 	%r1584, %r1583, %r1582, %p311;
	shl.b32 	%r1585, %r1584, 2;
	add.s32 	%r1586, %r1475, %r1585;
	st.shared.u32 	[%r1586], %r118;
	sub.s32 	%r1587, %r1513, %r1495;
	add.s32 	%r1588, %r1516, %r1587;
	add.s32 	%r1589, %r1588, 10;
	setp.eq.s32 	%p312, %r140, 0;
	add.s32 	%r1590, %r1583, %r1494;
	selp.b32 	%r1591, %r1590, %r1589, %p312;
	shl.b32 	%r1592, %r1591, 2;
	add.s32 	%r1593, %r1475, %r1592;
	st.shared.u32 	[%r1593], %r119;
	sub.s32 	%r1594, %r1513, %r1497;
	add.s32 	%r1595, %r1516, %r1594;
	add.s32 	%r1596, %r1595, 11;
	setp.eq.s32 	%p313, %r141, 0;
	add.s32 	%r1597, %r1590, %r1496;
	selp.b32 	%r1598, %r1597, %r1596, %p313;
	shl.b32 	%r1599, %r1598, 2;
	add.s32 	%r1600, %r1475, %r1599;
	st.shared.u32 	[%r1600], %r120;
	sub.s32 	%r1601, %r1513, %r1499;
	add.s32 	%r1602, %r1516, %r1601;
	add.s32 	%r1603, %r1602, 12;
	setp.eq.s32 	%p314, %r142, 0;
	add.s32 	%r1604, %r1597, %r1498;
	selp.b32 	%r1605, %r1604, %r1603, %p314;
	shl.b32 	%r1606, %r1605, 2;
	add.s32 	%r1607, %r1475, %r1606;
	st.shared.u32 	[%r1607], %r121;
	sub.s32 	%r1608, %r1513, %r1501;
	add.s32 	%r1609, %r1516, %r1608;
	add.s32 	%r1610, %r1609, 13;
	setp.eq.s32 	%p315, %r143, 0;
	add.s32 	%r1611, %r1604, %r1500;
	selp.b32 	%r1612, %r1611, %r1610, %p315;
	shl.b32 	%r1613, %r1612, 2;
	add.s32 	%r1614, %r1475, %r1613;
	st.shared.u32 	[%r1614], %r122;
	sub.s32 	%r1615, %r1513, %r1503;
	add.s32 	%r1616, %r1516, %r1615;
	add.s32 	%r1617, %r1616, 14;
	setp.eq.s32 	%p316, %r144, 0;
	add.s32 	%r1618, %r1611, %r1502;
	selp.b32 	%r1619, %r1618, %r1617, %p316;
	shl.b32 	%r1620, %r1619, 2;
	add.s32 	%r1621, %r1475, %r1620;
	st.shared.u32 	[%r1621], %r123;
	sub.s32 	%r1622, %r1513, %r1505;
	add.s32 	%r1623, %r1516, %r1622;
	add.s32 	%r1624, %r1623, 15;
	setp.eq.s32 	%p317, %r145, 0;
	add.s32 	%r1625, %r1618, %r1504;
	selp.b32 	%r1626, %r1625, %r1624, %p317;
	shl.b32 	%r1627, %r1626, 2;
	add.s32 	%r1628, %r1475, %r1627;
	st.shared.u32 	[%r1628], %r124;
	sub.s32 	%r1629, %r1513, %r1507;
	add.s32 	%r1630, %r1516, %r1629;
	add.s32 	%r1631, %r1630, 16;
	setp.eq.s32 	%p318, %r146, 0;
	add.s32 	%r1632, %r1625, %r1506;
	selp.b32 	%r1633, %r1632, %r1631, %p318;
	shl.b32 	%r1634, %r1633, 2;
	add.s32 	%r1635, %r1475, %r1634;
	st.shared.u32 	[%r1635], %r125;
	sub.s32 	%r1636, %r1513, %r1509;
	add.s32 	%r1637, %r1516, %r1636;
	add.s32 	%r1638, %r1637, 17;
	setp.eq.s32 	%p319, %r147, 0;
	add.s32 	%r1639, %r1632, %r1508;
	selp.b32 	%r1640, %r1639, %r1638, %p319;
	shl.b32 	%r1641, %r1640, 2;
	add.s32 	%r1642, %r1475, %r1641;
	st.shared.u32 	[%r1642], %r126;
	sub.s32 	%r1643, %r1513, %r1510;
	add.s32 	%r1644, %r1516, %r1643;
	add.s32 	%r1645, %r1644, 18;
	setp.eq.s32 	%p320, %r149, 0;
	add.s32 	%r1646, %r1639, %r148;
	selp.b32 	%r1647, %r1646, %r1645, %p320;
	shl.b32 	%r1648, %r1647, 2;
	add.s32 	%r1649, %r1475, %r1648;
	st.shared.u32 	[%r1649], %r127;
	sub.s32 	%r1650, %r1513, %r1511;
	add.s32 	%r1651, %r1516, %r1650;
	add.s32 	%r1652, %r1651, 19;
	setp.eq.s32 	%p321, %r151, 0;
	add.s32 	%r1653, %r1646, %r150;
	selp.b32 	%r1654, %r1653, %r1652, %p321;
	shl.b32 	%r1655, %r1654, 2;
	add.s32 	%r1656, %r1475, %r1655;
	st.shared.u32 	[%r1656], %r128;
	bar.sync 	0;
	add.s32 	%r1657, %r1514, %r108;
	setp.lt.s32 	%p322, %r108, %r191;
	add.s32 	%r1658, %r1657, -5120;
	shl.b32 	%r1659, %r108, 2;
	add.s32 	%r192, %r1475, %r1659;
	ld.shared.u32 	%r193, [%r192];
	cvta.to.global.u64 	%rd267, %rd26;
	mul.wide.s32 	%rd268, %r1658, 4;
	add.s64 	%rd13, %rd267, %rd268;
	@%p322 bra 	$L__BB6_95;
	st.global.u32 	[%rd13], %r193;
	bra.uni 	$L__BB6_96;
$L__BB6_95:
	add.s32 	%r1660, %r190, %r108;
	mul.wide.s32 	%rd269, %r1660, 4;
	add.s64 	%rd270, %rd12, %rd269;
	st.global.u32 	[%rd270], %r193;
$L__BB6_96:
	add.s32 	%r1661, %r108, 256;
	setp.lt.s32 	%p323, %r1661, %r191;
	ld.shared.u32 	%r194, [%r192+1024];
	cvt.u64.u32 	%rd271, %r108;
	cvt.s64.s32 	%rd272, %r190;
	add.s64 	%rd273, %rd272, %rd271;
	shl.b64 	%rd274, %rd273, 2;
	add.s64 	%rd14, %rd12, %rd274;
	@%p323 bra 	$L__BB6_98;
	st.global.u32 	[%rd13+1024], %r194;
	bra.uni 	$L__BB6_99;
$L__BB6_98:
	st.global.u32 	[%rd14+1024], %r194;
$L__BB6_99:
	add.s32 	%r1662, %r108, 512;
	setp.lt.s32 	%p324, %r1662, %r191;
	ld.shared.u32 	%r195, [%r192+2048];
	@%p324 bra 	$L__BB6_101;
	st.global.u32 	[%rd13+2048], %r195;
	bra.uni 	$L__BB6_102;
$L__BB6_101:
	st.global.u32 	[%rd14+2048], %r195;
$L__BB6_102:
	add.s32 	%r1663, %r108, 768;
	setp.lt.s32 	%p325, %r1663, %r191;
	ld.shared.u32 	%r196, [%r192+3072];
	@%p325 bra 	$L__BB6_104;
	st.global.u32 	[%rd13+3072], %r196;
	bra.uni 	$L__BB6_105;
$L__BB6_104:
	st.global.u32 	[%rd14+3072], %r196;
$L__BB6_105:
	or.b32  	%r1664, %r108, 1024;
	setp.lt.s32 	%p326, %r1664, %r191;
	ld.shared.u32 	%r197, [%r192+4096];
	@%p326 bra 	$L__BB6_107;
	st.global.u32 	[%rd13+4096], %r197;
	bra.uni 	$L__BB6_108;
$L__BB6_107:
	st.global.u32 	[%rd14+4096], %r197;
$L__BB6_108:
	add.s32 	%r1665, %r108, 1280;
	setp.lt.s32 	%p327, %r1665, %r191;
	ld.shared.u32 	%r198, [%r192+5120];
	@%p327 bra 	$L__BB6_110;
	st.global.u32 	[%rd13+5120], %r198;
	bra.uni 	$L__BB6_111;
$L__BB6_110:
	st.global.u32 	[%rd14+5120], %r198;
$L__BB6_111:
	add.s32 	%r1666, %r108, 1536;
	setp.lt.s32 	%p328, %r1666, %r191;
	ld.shared.u32 	%r199, [%r192+6144];
	@%p328 bra 	$L__BB6_113;
	st.global.u32 	[%rd13+6144], %r199;
	bra.uni 	$L__BB6_114;
$L__BB6_113:
	st.global.u32 	[%rd14+6144], %r199;
$L__BB6_114:
	add.s32 	%r1667, %r108, 1792;
	setp.lt.s32 	%p329, %r1667, %r191;
	ld.shared.u32 	%r200, [%r192+7168];
	@%p329 bra 	$L__BB6_116;
	st.global.u32 	[%rd13+7168], %r200;
	bra.uni 	$L__BB6_117;
$L__BB6_116:
	st.global.u32 	[%rd14+7168], %r200;
$L__BB6_117:
	or.b32  	%r1668, %r108, 2048;
	setp.lt.s32 	%p330, %r1668, %r191;
	ld.shared.u32 	%r201, [%r192+8192];
	@%p330 bra 	$L__BB6_119;
	st.global.u32 	[%rd13+8192], %r201;
	bra.uni 	$L__BB6_120;
$L__BB6_119:
	st.global.u32 	[%rd14+8192], %r201;
$L__BB6_120:
	add.s32 	%r1669, %r108, 2304;
	setp.lt.s32 	%p331, %r1669, %r191;
	ld.shared.u32 	%r202, [%r192+9216];
	@%p331 bra 	$L__BB6_122;
	st.global.u32 	[%rd13+9216], %r202;
	bra.uni 	$L__BB6_123;
$L__BB6_122:
	st.global.u32 	[%rd14+9216], %r202;
$L__BB6_123:
	add.s32 	%r1670, %r108, 2560;
	setp.lt.s32 	%p332, %r1670, %r191;
	ld.shared.u32 	%r203, [%r192+10240];
	@%p332 bra 	$L__BB6_125;
	st.global.u32 	[%rd13+10240], %r203;
	bra.uni 	$L__BB6_126;
$L__BB6_125:
	st.global.u32 	[%rd14+10240], %r203;
$L__BB6_126:
	add.s32 	%r1671, %r108, 2816;
	setp.lt.s32 	%p333, %r1671, %r191;
	ld.shared.u32 	%r204, [%r192+11264];
	@%p333 bra 	$L__BB6_128;
	st.global.u32 	[%rd13+11264], %r204;
	bra.uni 	$L__BB6_129;
$L__BB6_128:
	st.global.u32 	[%rd14+11264], %r204;
$L__BB6_129:
	or.b32  	%r1672, %r108, 3072;
	setp.lt.s32 	%p334, %r1672, %r191;
	ld.shared.u32 	%r205, [%r192+12288];
	@%p334 bra 	$L__BB6_131;
	st.global.u32 	[%rd13+12288], %r205;
	bra.uni 	$L__BB6_132;
$L__BB6_131:
	st.global.u32 	[%rd14+12288], %r205;
$L__BB6_132:
	add.s32 	%r1673, %r108, 3328;
	setp.lt.s32 	%p335, %r1673, %r191;
	ld.shared.u32 	%r206, [%r192+13312];
	@%p335 bra 	$L__BB6_134;
	st.global.u32 	[%rd13+13312], %r206;
	bra.uni 	$L__BB6_135;
$L__BB6_134:
	st.global.u32 	[%rd14+13312], %r206;
$L__BB6_135:
	add.s32 	%r1674, %r108, 3584;
	setp.lt.s32 	%p336, %r1674, %r191;
	ld.shared.u32 	%r207, [%r192+14336];
	@%p336 bra 	$L__BB6_137;
	st.global.u32 	[%rd13+14336], %r207;
	bra.uni 	$L__BB6_138;
$L__BB6_137:
	st.global.u32 	[%rd14+14336], %r207;
$L__BB6_138:
	add.s32 	%r1675, %r108, 3840;
	setp.lt.s32 	%p337, %r1675, %r191;
	ld.shared.u32 	%r208, [%r192+15360];
	@%p337 bra 	$L__BB6_140;
	st.global.u32 	[%rd13+15360], %r208;
	bra.uni 	$L__BB6_141;
$L__BB6_140:
	st.global.u32 	[%rd14+15360], %r208;
$L__BB6_141:
	or.b32  	%r1676, %r108, 4096;
	setp.lt.s32 	%p338, %r1676, %r191;
	ld.shared.u32 	%r209, [%r192+16384];
	@%p338 bra 	$L__BB6_143;
	st.global.u32 	[%rd13+16384], %r209;
	bra.uni 	$L__BB6_144;
$L__BB6_143:
	st.global.u32 	[%rd14+16384], %r209;
$L__BB6_144:
	add.s32 	%r1677, %r108, 4352;
	setp.lt.s32 	%p339, %r1677, %r191;
	ld.shared.u32 	%r210, [%r192+17408];
	@%p339 bra 	$L__BB6_146;
	st.global.u32 	[%rd13+17408], %r210;
	bra.uni 	$L__BB6_147;
$L__BB6_146:
	st.global.u32 	[%rd14+17408], %r210;
$L__BB6_147:
	add.s32 	%r1678, %r108, 4608;
	setp.lt.s32 	%p340, %r1678, %r191;
	ld.shared.u32 	%r211, [%r192+18432];
	@%p340 bra 	$L__BB6_149;
	st.global.u32 	[%rd13+18432], %r211;
	bra.uni 	$L__BB6_150;
$L__BB6_149:
	st.global.u32 	[%rd14+18432], %r211;
$L__BB6_150:
	add.s32 	%r1679, %r108, 4864;
	setp.lt.s32 	%p341, %r1679, %r191;
	ld.shared.u32 	%r212, [%r192+19456];
	@%p341 bra 	$L__BB6_152;
	st.global.u32 	[%rd13+19456], %r212;
	bra.uni 	$L__BB6_505;
$L__BB6_152:
	st.global.u32 	[%rd14+19456], %r212;
	bra.uni 	$L__BB6_505;
$L__BB6_153:
	sub.s32 	%r213, %r561, %r2;
	setp.ne.s32 	%p2, %r1, 0;
	@%p2 bra 	$L__BB6_316;
	mov.u32 	%r214, %tid.x;
	mul.lo.s32 	%r215, %r214, 20;
	setp.ge.s32 	%p143, %r215, %r213;
	@%p143 bra 	$L__BB6_156;
	add.s32 	%r992, %r215, %r2;
	mul.wide.u32 	%rd54, %r992, 4;
	add.s64 	%rd55, %rd2, %rd54;
	ld.global.u32 	%r2017, [%rd55];
$L__BB6_156:
	add.s32 	%r218, %r215, 1;
	setp.ge.s32 	%p144, %r218, %r213;
	add.s32 	%r219, %r215, %r2;
	mul.wide.u32 	%rd56, %r219, 4;
	add.s64 	%rd15, %rd2, %rd56;
	@%p144 bra 	$L__BB6_158;
	ld.global.u32 	%r2018, [%rd15+4];
$L__BB6_158:
	add.s32 	%r222, %r215, 2;
	setp.ge.s32 	%p145, %r222, %r213;
	@%p145 bra 	$L__BB6_160;
	ld.global.u32 	%r2019, [%rd15+8];
$L__BB6_160:
	add.s32 	%r225, %r215, 3;
	setp.ge.s32 	%p146, %r225, %r213;
	@%p146 bra 	$L__BB6_162;
	ld.global.u32 	%r2020, [%rd15+12];
$L__BB6_162:
	add.s32 	%r228, %r215, 4;
	setp.ge.s32 	%p147, %r228, %r213;
	@%p147 bra 	$L__BB6_164;
	ld.global.u32 	%r2021, [%rd15+16];
$L__BB6_164:
	add.s32 	%r231, %r215, 5;
	setp.ge.s32 	%p148, %r231, %r213;
	@%p148 bra 	$L__BB6_166;
	ld.global.u32 	%r2022, [%rd15+20];
$L__BB6_166:
	add.s32 	%r234, %r215, 6;
	setp.ge.s32 	%p149, %r234, %r213;
	@%p149 bra 	$L__BB6_168;
	ld.global.u32 	%r2023, [%rd15+24];
$L__BB6_168:
	add.s32 	%r237, %r215, 7;
	setp.ge.s32 	%p150, %r237, %r213;
	@%p150 bra 	$L__BB6_170;
	ld.global.u32 	%r2024, [%rd15+28];
$L__BB6_170:
	add.s32 	%r240, %r215, 8;
	setp.ge.s32 	%p151, %r240, %r213;
	@%p151 bra 	$L__BB6_172;
	ld.global.u32 	%r2025, [%rd15+32];
$L__BB6_172:
	add.s32 	%r243, %r215, 9;
	setp.ge.s32 	%p152, %r243, %r213;
	@%p152 bra 	$L__BB6_174;
	ld.global.u32 	%r2026, [%rd15+36];
$L__BB6_174:
	add.s32 	%r246, %r215, 10;
	setp.ge.s32 	%p153, %r246, %r213;
	@%p153 bra 	$L__BB6_176;
	ld.global.u32 	%r2027, [%rd15+40];
$L__BB6_176:
	add.s32 	%r249, %r215, 11;
	setp.ge.s32 	%p154, %r249, %r213;
	@%p154 bra 	$L__BB6_178;
	ld.global.u32 	%r2028, [%rd15+44];
$L__BB6_178:
	add.s32 	%r252, %r215, 12;
	setp.ge.s32 	%p155, %r252, %r213;
	@%p155 bra 	$L__BB6_180;
	ld.global.u32 	%r2029, [%rd15+48];
$L__BB6_180:
	add.s32 	%r255, %r215, 13;
	setp.ge.s32 	%p156, %r255, %r213;
	@%p156 bra 	$L__BB6_182;
	ld.global.u32 	%r2030, [%rd15+52];
$L__BB6_182:
	add.s32 	%r258, %r215, 14;
	setp.ge.s32 	%p157, %r258, %r213;
	@%p157 bra 	$L__BB6_184;
	ld.global.u32 	%r2031, [%rd15+56];
$L__BB6_184:
	add.s32 	%r261, %r215, 15;
	setp.ge.s32 	%p158, %r261, %r213;
	@%p158 bra 	$L__BB6_186;
	ld.global.u32 	%r2032, [%rd15+60];
$L__BB6_186:
	add.s32 	%r264, %r215, 16;
	setp.ge.s32 	%p159, %r264, %r213;
	@%p159 bra 	$L__BB6_188;
	ld.global.u32 	%r2033, [%rd15+64];
$L__BB6_188:
	add.s32 	%r267, %r215, 17;
	setp.ge.s32 	%p160, %r267, %r213;
	@%p160 bra 	$L__BB6_190;
	ld.global.u32 	%r2034, [%rd15+68];
$L__BB6_190:
	add.s32 	%r270, %r215, 18;
	setp.ge.s32 	%p161, %r270, %r213;
	@%p161 bra 	$L__BB6_192;
	ld.global.u32 	%r2035, [%rd15+72];
$L__BB6_192:
	add.s32 	%r273, %r215, 19;
	setp.ge.s32 	%p162, %r273, %r213;
	@%p162 bra 	$L__BB6_194;
	ld.global.u32 	%r2036, [%rd15+76];
$L__BB6_194:
	setp.ge.s32 	%p163, %r215, %r213;
	bar.sync 	0;
	mov.b32 	%r2037, 1;
	@%p163 bra 	$L__BB6_196;
	add.s64 	%rd58, %rd5, %rd56;
	ld.global.u32 	%r1013, [%rd58];
	not.b32 	%r1014, %r1013;
	and.b32  	%r2037, %r1014, 1;
$L__BB6_196:
	setp.ge.s32 	%p164, %r218, %r213;
	add.s64 	%rd16, %rd5, %rd56;
	mov.b32 	%r2038, 1;
	@%p164 bra 	$L__BB6_198;
	ld.global.u32 	%r1016, [%rd16+4];
	not.b32 	%r1017, %r1016;
	and.b32  	%r2038, %r1017, 1;
$L__BB6_198:
	setp.ge.s32 	%p165, %r222, %r213;
	mov.b32 	%r2039, 1;
	@%p165 bra 	$L__BB6_200;
	ld.global.u32 	%r1019, [%rd16+8];
	not.b32 	%r1020, %r1019;
	and.b32  	%r2039, %r1020, 1;
$L__BB6_200:
	setp.ge.s32 	%p166, %r225, %r213;
	mov.b32 	%r2040, 1;
	@%p166 bra 	$L__BB6_202;
	ld.global.u32 	%r1022, [%rd16+12];
	not.b32 	%r1023, %r1022;
	and.b32  	%r2040, %r1023, 1;
$L__BB6_202:
	setp.ge.s32 	%p167, %r228, %r213;
	mov.b32 	%r2041, 1;
	@%p167 bra 	$L__BB6_204;
	ld.global.u32 	%r1025, [%rd16+16];
	not.b32 	%r1026, %r1025;
	and.b32  	%r2041, %r1026, 1;
$L__BB6_204:
	setp.ge.s32 	%p168, %r231, %r213;
	mov.b32 	%r2042, 1;
	@%p168 bra 	$L__BB6_206;
	ld.global.u32 	%r1028, [%rd16+20];
	not.b32 	%r1029, %r1028;
	and.b32  	%r2042, %r1029, 1;
$L__BB6_206:
	setp.ge.s32 	%p169, %r234, %r213;
	mov.b32 	%r2043, 1;
	@%p169 bra 	$L__BB6_208;
	ld.global.u32 	%r1031, [%rd16+24];
	not.b32 	%r1032, %r1031;
	and.b32  	%r2043, %r1032, 1;
$L__BB6_208:
	setp.ge.s32 	%p170, %r237, %r213;
	mov.b32 	%r2044, 1;
	@%p170 bra 	$L__BB6_210;
	ld.global.u32 	%r1034, [%rd16+28];
	not.b32 	%r1035, %r1034;
	and.b32  	%r2044, %r1035, 1;
$L__BB6_210:
	setp.ge.s32 	%p171, %r240, %r213;
	mov.b32 	%r2045, 1;
	@%p171 bra 	$L__BB6_212;
	ld.global.u32 	%r1037, [%rd16+32];
	not.b32 	%r1038, %r1037;
	and.b32  	%r2045, %r1038, 1;
$L__BB6_212:
	setp.ge.s32 	%p172, %r243, %r213;
	mov.b32 	%r2046, 1;
	@%p172 bra 	$L__BB6_214;
	ld.global.u32 	%r1040, [%rd16+36];
	not.b32 	%r1041, %r1040;
	and.b32  	%r2046, %r1041, 1;
$L__BB6_214:
	setp.ge.s32 	%p173, %r246, %r213;
	mov.b32 	%r2047, 1;
	@%p173 bra 	$L__BB6_216;
	ld.global.u32 	%r1043, [%rd16+40];
	not.b32 	%r1044, %r1043;
	and.b32  	%r2047, %r1044, 1;
$L__BB6_216:
	setp.ge.s32 	%p174, %r249, %r213;
	mov.b32 	%r2048, 1;
	@%p174 bra 	$L__BB6_218;
	ld.global.u32 	%r1046, [%rd16+44];
	not.b32 	%r1047, %r1046;
	and.b32  	%r2048, %r1047, 1;
$L__BB6_218:
	setp.ge.s32 	%p175, %r252, %r213;
	mov.b32 	%r2049, 1;
	@%p175 bra 	$L__BB6_220;
	ld.global.u32 	%r1049, [%rd16+48];
	not.b32 	%r1050, %r1049;
	and.b32  	%r2049, %r1050, 1;
$L__BB6_220:
	setp.ge.s32 	%p176, %r255, %r213;
	mov.b32 	%r2050, 1;
	@%p176 bra 	$L__BB6_222;
	ld.global.u32 	%r1052, [%rd16+52];
	not.b32 	%r1053, %r1052;
	and.b32  	%r2050, %r1053, 1;
$L__BB6_222:
	setp.ge.s32 	%p177, %r258, %r213;
	mov.b32 	%r2051, 1;
	@%p177 bra 	$L__BB6_224;
	ld.global.u32 	%r1055, [%rd16+56];
	not.b32 	%r1056, %r1055;
	and.b32  	%r2051, %r1056, 1;
$L__BB6_224:
	setp.ge.s32 	%p178, %r261, %r213;
	mov.b32 	%r2052, 1;
	@%p178 bra 	$L__BB6_226;
	ld.global.u32 	%r1058, [%rd16+60];
	not.b32 	%r1059, %r1058;
	and.b32  	%r2052, %r1059, 1;
$L__BB6_226:
	setp.ge.s32 	%p179, %r264, %r213;
	mov.b32 	%r2053, 1;
	@%p179 bra 	$L__BB6_228;
	ld.global.u32 	%r1061, [%rd16+64];
	not.b32 	%r1062, %r1061;
	and.b32  	%r2053, %r1062, 1;
$L__BB6_228:
	setp.ge.s32 	%p180, %r267, %r213;
	mov.b32 	%r2054, 1;
	@%p180 bra 	$L__BB6_230;
	ld.global.u32 	%r1064, [%rd16+68];
	not.b32 	%r1065, %r1064;
	and.b32  	%r2054, %r1065, 1;
$L__BB6_230:
	setp.ge.s32 	%p181, %r270, %r213;
	mov.b32 	%r2055, 1;
	@%p181 bra 	$L__BB6_232;
	ld.global.u32 	%r1067, [%rd16+72];
	not.b32 	%r1068, %r1067;
	and.b32  	%r2055, %r1068, 1;
$L__BB6_232:
	setp.ge.s32 	%p182, %r273, %r213;
	mov.b32 	%r2056, 1;
	@%p182 bra 	$L__BB6_234;
	ld.global.u32 	%r1070, [%rd16+76];
	not.b32 	%r1071, %r1070;
	and.b32  	%r2056, %r1071, 1;
$L__BB6_234:
	bar.sync 	0;
	add.s32 	%r1103, %r2038, %r2037;
	add.s32 	%r1104, %r2039, %r1103;
	add.s32 	%r1105, %r2040, %r1104;
	add.s32 	%r1106, %r2041, %r1105;
	add.s32 	%r1107, %r2042, %r1106;
	add.s32 	%r1108, %r2043, %r1107;
	add.s32 	%r1109, %r2044, %r1108;
	add.s32 	%r1110, %r2045, %r1109;
	add.s32 	%r1111, %r2046, %r1110;
	add.s32 	%r1112, %r2047, %r1111;
	add.s32 	%r1113, %r2048, %r1112;
	add.s32 	%r1114, %r2049, %r1113;
	add.s32 	%r1115, %r2050, %r1114;
	add.s32 	%r1116, %r2051, %r1115;
	add.s32 	%r1117, %r2052, %r1116;
	add.s32 	%r1118, %r2053, %r1117;
	add.s32 	%r1119, %r2054, %r1118;
	add.s32 	%r1120, %r2055, %r1119;
	add.s32 	%r1077, %r2056, %r1120;
	// begin inline asm
	mov.u32 %r1072, %laneid;
	// end inline asm
	mov.b32 	%r1075, 1;
	mov.b32 	%r1100, 0;
	mov.b32 	%r1102, -1;
	// begin inline asm
	{  .reg .s32 r0;  .reg .pred p;  shfl.sync.up.b32 r0|p, %r1077, %r1075, %r1100, %r1102;  @p add.s32 r0, r0, %r1077;  mov.s32 %r1073, r0;}
	// end inline asm
	mov.b32 	%r1081, 2;
	// begin inline asm
	{  .reg .s32 r0;  .reg .pred p;  shfl.sync.up.b32 r0|p, %r1073, %r1081, %r1100, %r1102;  @p add.s32 r0, r0, %r1073;  mov.s32 %r1079, r0;}
	// end inline asm
	mov.b32 	%r1087, 4;
	// begin inline asm
	{  .reg .s32 r0;  .reg .pred p;  shfl.sync.up.b32 r0|p, %r1079, %r1087, %r1100, %r1102;  @p add.s32 r0, r0, %r1079;  mov.s32 %r1085, r0;}
	// end inline asm
	mov.b32 	%r1093, 8;
	// begin inline asm
	{  .reg .s32 r0;  .reg .pred p;  shfl.sync.up.b32 r0|p, %r1085, %r1093, %r1100, %r1102;  @p add.s32 r0, r0, %r1085;  mov.s32 %r1091, r0;}
	// end inline asm
	mov.b32 	%r1099, 16;
	// begin inline asm
	{  .reg .s32 r0;  .reg .pred p;  shfl.sync.up.b32 r0|p, %r1091, %r1099, %r1100, %r1102;  @p add.s32 r0, r0, %r1091;  mov.s32 %r1097, r0;}
	// end inline asm
	setp.ne.s32 	%p183, %r1072, 31;
	@%p183 bra 	$L__BB6_236;
	shr.u32 	%r1121, %r214, 3;
	and.b32  	%r1122, %r1121, 124;
	mov.u32 	%r1123, _ZZN3cub18CUB_300001_SM_10006detail6select23DeviceSelectSweepKernelINS2_10policy_hubIiiiLb1ELNS0_10SelectImplE2EE10Policy1000EN6thrust24THRUST_300001_SM_1000_NS6detail15normal_iteratorINS9_10device_ptrIiEEEESE_NS2_27partition_distinct_output_tISE_SE_EEPiNS0_13ScanTileStateIiLb1EEE7is_evenNS0_8NullTypeEiNS2_19streaming_context_tIiLb0EEELS5_2EEEvT0_T1_T2_T3_T4_T5_T6_T7_iT8_NS1_7vsmem_tEE19static_temp_storage;
	add.s32 	%r1124, %r1123, %r1122;
	st.shared.u32 	[%r1124], %r1097;
$L__BB6_236:
	bar.sync 	0;
	mov.u32 	%r1125, _ZZN3cub18CUB_300001_SM_10006detail6select23DeviceSelectSweepKernelINS2_10policy_hubIiiiLb1ELNS0_10SelectImplE2EE10Policy1000EN6thrust24THRUST_300001_SM_1000_NS6detail15normal_iteratorINS9_10device_ptrIiEEEESE_NS2_27partition_distinct_output_tISE_SE_EEPiNS0_13ScanTileStateIiLb1EEE7is_evenNS0_8NullTypeEiNS2_19streaming_context_tIiLb0EEELS5_2EEEvT0_T1_T2_T3_T4_T5_T6_T7_iT8_NS1_7vsmem_tEE19static_temp_storage;
	ld.shared.v4.u32 	{%r1126, %r1127, %r1128, %r1129}, [_ZZN3cub18CUB_300001_SM_10006detail6select23DeviceSelectSweepKernelINS2_10policy_hubIiiiLb1ELNS0_10SelectImplE2EE10Policy1000EN6thrust24THRUST_300001_SM_1000_NS6detail15normal_iteratorINS9_10device_ptrIiEEEESE_NS2_27partition_distinct_output_tISE_SE_EEPiNS0_13ScanTileStateIiLb1EEE7is_evenNS0_8NullTypeEiNS2_19streaming_context_tIiLb0EEELS5_2EEEvT0_T1_T2_T3_T4_T5_T6_T7_iT8_NS1_7vsmem_tEE19static_temp_storage];
	shr.u32 	%r1130, %r214, 5;
	add.s32 	%r1131, %r1127, %r1126;
	setp.eq.s32 	%p184, %r1130, 2;
	selp.b32 	%r1132, %r1131, %r1126, %p184;
	add.s32 	%r1133, %r1131, %r1128;
	setp.eq.s32 	%p185, %r1130, 3;
	selp.b32 	%r1134, %r1133, %r1132, %p185;
	add.s32 	%r1135, %r1133, %r1129;
	setp.eq.s32 	%p186, %r1130, 4;
	selp.b32 	%r1136, %r1135, %r1134, %p186;
	ld.shared.v4.u32 	{%r1137, %r1138, %r1139, %r1140}, [_ZZN3cub18CUB_300001_SM_10006detail6select23DeviceSelectSweepKernelINS2_10policy_hubIiiiLb1ELNS0_10SelectImplE2EE10Policy1000EN6thrust24THRUST_300001_SM_1000_NS6detail15normal_iteratorINS9_10device_ptrIiEEEESE_NS2_27partition_distinct_output_tISE_SE_EEPiNS0_13ScanTileStateIiLb1EEE7is_evenNS0_8NullTypeEiNS2_19streaming_context_tIiLb0EEELS5_2EEEvT0_T1_T2_T3_T4_T5_T6_T7_iT8_NS1_7vsmem_tEE19static_temp_storage+16];
	add.s32 	%r1141, %r1135, %r1137;
	setp.eq.s32 	%p187, %r1130, 5;
	selp.b32 	%r1142, %r1141, %r1136, %p187;
	add.s32 	%r1143, %r1141, %r1138;
	setp.eq.s32 	%p188, %r1130, 6;
	selp.b32 	%r1144, %r1143, %r1142, %p188;
	add.s32 	%r1145, %r1143, %r1139;
	setp.eq.s32 	%p189, %r1130, 7;
	selp.b32 	%r1146, %r1145, %r1144, %p189;
	setp.lt.u32 	%p190, %r214, 32;
	selp.b32 	%r1147, 0, %r1146, %p190;
	setp.eq.s32 	%p191, %r1072, 0;
	add.s32 	%r1154, %r2044, %r1108;
	add.s32 	%r1155, %r2045, %r1154;
	add.s32 	%r1156, %r2046, %r1155;
	add.s32 	%r1157, %r2047, %r1156;
	add.s32 	%r1158, %r2048, %r1157;
	add.s32 	%r1159, %r2049, %r1158;
	add.s32 	%r1160, %r2050, %r1159;
	add.s32 	%r1161, %r2051, %r1160;
	add.s32 	%r1162, %r2052, %r1161;
	add.s32 	%r1163, %r2053, %r1162;
	add.s32 	%r1164, %r2054, %r1163;
	add.s32 	%r1165, %r2055, %r1164;
	add.s32 	%r1166, %r2056, %r1165;
	sub.s32 	%r1167, %r1097, %r1166;
	selp.b32 	%r1168, 0, %r1167, %p191;
	add.s32 	%r1169, %r1147, %r1168;
	add.s32 	%r1170, %r1169, %r2037;
	add.s32 	%r1171, %r1103, %r1169;
	add.s32 	%r1172, %r1104, %r1169;
	add.s32 	%r1173, %r1105, %r1169;
	add.s32 	%r1174, %r1106, %r1169;
	add.s32 	%r1175, %r1107, %r1169;
	add.s32 	%r1176, %r1108, %r1169;
	add.s32 	%r1177, %r1154, %r1169;
	add.s32 	%r1178, %r1155, %r1169;
	add.s32 	%r1179, %r1156, %r1169;
	add.s32 	%r1180, %r1157, %r1169;
	add.s32 	%r1181, %r1158, %r1169;
	add.s32 	%r1182, %r1159, %r1169;
	add.s32 	%r1183, %r1160, %r1169;
	add.s32 	%r1184, %r1161, %r1169;
	add.s32 	%r1185, %r1162, %r1169;
	add.s32 	%r1186, %r1163, %r1169;
	add.s32 	%r1187, %r1164, %r1169;
	add.s32 	%r1188, %r1165, %r1169;
	add.s32 	%r1189, %r213, %r1140;
	add.s32 	%r1190, %r1189, %r1145;
	add.s32 	%r2105, %r1190, -5120;
	bar.sync 	0;
	sub.s32 	%r319, %r213, %r2105;
	sub.s32 	%r1191, %r215, %r1169;
	setp.eq.s32 	%p192, %r2037, 0;
	add.s32 	%r1192, %r1169, %r319;
	selp.b32 	%r1193, %r1191, %r1192, %p192;
	shl.b32 	%r1194, %r1193, 2;
	add.s32 	%r1195, %r1125, %r1194;
	st.shared.u32 	[%r1195], %r2017;
	sub.s32 	%r1196, %r215, %r1170;
	add.s32 	%r1197, %r1196, 1;
	setp.eq.s32 	%p193, %r2038, 0;
	add.s32 	%r1198, %r1192, %r2037;
	selp.b32 	%r1199, %r1197, %r1198, %p193;
	shl.b32 	%r1200, %r1199, 2;
	add.s32 	%r1201, %r1125, %r1200;
	st.shared.u32 	[%r1201], %r2018;
	sub.s32 	%r1202, %r215, %r1171;
	add.s32 	%r1203, %r1202, 2;
	setp.eq.s32 	%p194, %r2039, 0;
	add.s32 	%r1204, %r1198, %r2038;
	selp.b32 	%r1205, %r1203, %r1204, %p194;
	shl.b32 	%r1206, %r1205, 2;
	add.s32 	%r1207, %r1125, %r1206;
	st.shared.u32 	[%r1207], %r2019;
	sub.s32 	%r1208, %r215, %r1172;
	add.s32 	%r1209, %r1208, 3;
	setp.eq.s32 	%p195, %r2040, 0;
	add.s32 	%r1210, %r1204, %r2039;
	selp.b32 	%r1211, %r1209, %r1210, %p195;
	shl.b32 	%r1212, %r1211, 2;
	add.s32 	%r1213, %r1125, %r1212;
	st.shared.u32 	[%r1213], %r2020;
	sub.s32 	%r1214, %r215, %r1173;
	add.s32 	%r1215, %r1214, 4;
	setp.eq.s32 	%p196, %r2041, 0;
	add.s32 	%r1216, %r1210, %r2040;
	selp.b32 	%r1217, %r1215, %r1216, %p196;
	shl.b32 	%r1218, %r1217, 2;
	add.s32 	%r1219, %r1125, %r1218;
	st.shared.u32 	[%r1219], %r2021;
	sub.s32 	%r1220, %r215, %r1174;
	add.s32 	%r1221, %r1220, 5;
	setp.eq.s32 	%p197, %r2042, 0;
	add.s32 	%r1222, %r1216, %r2041;
	selp.b32 	%r1223, %r1221, %r1222, %p197;
	shl.b32 	%r1224, %r1223, 2;
	add.s32 	%r1225, %r1125, %r1224;
	st.shared.u32 	[%r1225], %r2022;
	sub.s32 	%r1226, %r215, %r1175;
	add.s32 	%r1227, %r1226, 6;
	setp.eq.s32 	%p198, %r2043, 0;
	add.s32 	%r1228, %r1222, %r2042;
	selp.b32 	%r1229, %r1227, %r1228, %p198;
	shl.b32 	%r1230, %r1229, 2;
	add.s32 	%r1231, %r1125, %r1230;
	st.shared.u32 	[%r1231], %r2023;
	sub.s32 	%r1232, %r215, %r1176;
	add.s32 	%r1233, %r1232, 7;
	setp.eq.s32 	%p199, %r2044, 0;
	add.s32 	%r1234, %r1228, %r2043;
	selp.b32 	%r1235, %r1233, %r1234, %p199;
	shl.b32 	%r1236, %r1235, 2;
	add.s32 	%r1237, %r1125, %r1236;
	st.shared.u32 	[%r1237], %r2024;
	sub.s32 	%r1238, %r240, %r1177;
	setp.eq.s32 	%p200, %r2045, 0;
	add.s32 	%r1239, %r1234, %r2044;
	selp.b32 	%r1240, %r1238, %r1239, %p200;
	shl.b32 	%r1241, %r1240, 2;
	add.s32 	%r1242, %r1125, %r1241;
	st.shared.u32 	[%r1242], %r2025;
	sub.s32 	%r1243, %r215, %r1178;
	add.s32 	%r1244, %r1243, 9;
	setp.eq.s32 	%p201, %r2046, 0;
	add.s32 	%r1245, %r1239, %r2045;
	selp.b32 	%r1246, %r1244, %r1245, %p201;
	shl.b32 	%r1247, %r1246, 2;
	add.s32 	%r1248, %r1125, %r1247;
	st.shared.u32 	[%r1248], %r2026;
	sub.s32 	%r1249, %r215, %r1179;
	add.s32 	%r1250, %r1249, 10;
	setp.eq.s32 	%p202, %r2047, 0;
	add.s32 	%r1251, %r1245, %r2046;
	selp.b32 	%r1252, %r1250, %r1251, %p202;
	shl.b32 	%r1253, %r1252, 2;
	add.s32 	%r1254, %r1125, %r1253;
	st.shared.u32 	[%r1254], %r2027;
	sub.s32 	%r1255, %r215, %r1180;
	add.s32 	%r1256, %r1255, 11;
	setp.eq.s32 	%p203, %r2048, 0;
	add.s32 	%r1257, %r1251, %r2047;
	selp.b32 	%r1258, %r1256, %r1257, %p203;
	shl.b32 	%r1259, %r1258, 2;
	add.s32 	%r1260, %r1125, %r1259;
	st.shared.u32 	[%r1260], %r2028;
	sub.s32 	%r1261, %r215, %r1181;
	add.s32 	%r1262, %r1261, 12;
	setp.eq.s32 	%p204, %r2049, 0;
	add.s32 	%r1263, %r1257, %r2048;
	selp.b32 	%r1264, %r1262, %r1263, %p204;
	shl.b32 	%r1265, %r1264, 2;
	add.s32 	%r1266, %r1125, %r1265;
	st.shared.u32 	[%r1266], %r2029;
	sub.s32 	%r1267, %r215, %r1182;
	add.s32 	%r1268, %r1267, 13;
	setp.eq.s32 	%p205, %r2050, 0;
	add.s32 	%r1269, %r1263, %r2049;
	selp.b32 	%r1270, %r1268, %r1269, %p205;
	shl.b32 	%r1271, %r1270, 2;
	add.s32 	%r1272, %r1125, %r1271;
	st.shared.u32 	[%r1272], %r2030;
	sub.s32 	%r1273, %r215, %r1183;
	add.s32 	%r1274, %r1273, 14;
	setp.eq.s32 	%p206, %r2051, 0;
	add.s32 	%r1275, %r1269, %r2050;
	selp.b32 	%r1276, %r1274, %r1275, %p206;
	shl.b32 	%r1277, %r1276, 2;
	add.s32 	%r1278, %r1125, %r1277;
	st.shared.u32 	[%r1278], %r2031;
	sub.s32 	%r1279, %r261, %r1184;
	setp.eq.s32 	%p207, %r2052, 0;
	add.s32 	%r1280, %r1275, %r2051;
	selp.b32 	%r1281, %r1279, %r1280, %p207;
	shl.b32 	%r1282, %r1281, 2;
	add.s32 	%r1283, %r1125, %r1282;
	st.shared.u32 	[%r1283], %r2032;
	sub.s32 	%r1284, %r215, %r1185;
	add.s32 	%r1285, %r1284, 16;
	setp.eq.s32 	%p208, %r2053, 0;
	add.s32 	%r1286, %r1280, %r2052;
	selp.b32 	%r1287, %r1285, %r1286, %p208;
	shl.b32 	%r1288, %r1287, 2;
	add.s32 	%r1289, %r1125, %r1288;
	st.shared.u32 	[%r1289], %r2033;
	sub.s32 	%r1290, %r215, %r1186;
	add.s32 	%r1291, %r1290, 17;
	setp.eq.s32 	%p209, %r2054, 0;
	add.s32 	%r1292, %r1286, %r2053;
	selp.b32 	%r1293, %r1291, %r1292, %p209;
	shl.b32 	%r1294, %r1293, 2;
	add.s32 	%r1295, %r1125, %r1294;
	st.shared.u32 	[%r1295], %r2034;
	sub.s32 	%r1296, %r215, %r1187;
	add.s32 	%r1297, %r1296, 18;
	setp.eq.s32 	%p210, %r2055, 0;
	add.s32 	%r1298, %r1292, %r2054;
	selp.b32 	%r1299, %r1297, %r1298, %p210;
	shl.b32 	%r1300, %r1299, 2;
	add.s32 	%r1301, %r1125, %r1300;
	st.shared.u32 	[%r1301], %r2035;
	sub.s32 	%r1302, %r215, %r1188;
	add.s32 	%r1303, %r1302, 19;
	setp.eq.s32 	%p211, %r2056, 0;
	add.s32 	%r1304, %r1298, %r2055;
	selp.b32 	%r1305, %r1303, %r1304, %p211;
	shl.b32 	%r1306, %r1305, 2;
	add.s32 	%r1307, %r1125, %r1306;
	st.shared.u32 	[%r1307], %r2036;
	bar.sync 	0;
	setp.lt.s32 	%p212, %r214, %r319;
	selp.b32 	%r1308, 0, %r319, %p212;
	sub.s32 	%r320, %r214, %r1308;
	shl.b32 	%r1309, %r214, 2;
	add.s32 	%r321, %r1125, %r1309;
	ld.shared.u32 	%r322, [%r321];
	setp.ge.s32 	%p213, %r214, %r213;
	@%p213 bra 	$L__BB6_240;
	setp.lt.s32 	%p214, %r214, %r319;
	@%p214 bra 	$L__BB6_239;
	mul.wide.s32 	%rd60, %r320, 4;
	add.s64 	%rd61, %rd3, %rd60;
	st.global.u32 	[%rd61], %r322;
	bra.uni 	$L__BB6_240;
$L__BB6_239:
	mul.wide.s32 	%rd62, %r320, 4;
	add.s64 	%rd63, %rd4, %rd62;
	st.global.u32 	[%rd63], %r322;
$L__BB6_240:
	add.s32 	%r323, %r214, 256;
	setp.lt.s32 	%p215, %r323, %r319;
	selp.b32 	%r324, 0, %r319, %p215;
	ld.shared.u32 	%r325, [%r321+1024];
	setp.ge.s32 	%p216, %r323, %r213;
	@%p216 bra 	$L__BB6_244;
	setp.lt.s32 	%p217, %r323, %r319;
	@%p217 bra 	$L__BB6_243;
	cvt.s64.s32 	%rd64, %r324;
	cvt.u64.u32 	%rd65, %r214;
	sub.s64 	%rd66, %rd65, %rd64;
	shl.b64 	%rd67, %rd66, 2;
	add.s64 	%rd68, %rd3, %rd67;
	st.global.u32 	[%rd68+1024], %r325;
	bra.uni 	$L__BB6_244;
$L__BB6_243:
	cvt.s64.s32 	%rd69, %r324;
	cvt.u64.u32 	%rd70, %r214;
	sub.s64 	%rd71, %rd70, %rd69;
	shl.b64 	%rd72, %rd71, 2;
	add.s64 	%rd73, %rd4, %rd72;
	st.global.u32 	[%rd73+1024], %r325;
$L__BB6_244:
	add.s32 	%r326, %r214, 512;
	setp.lt.s32 	%p218, %r326, %r319;
	selp.b32 	%r327, 0, %r319, %p218;
	ld.shared.u32 	%r328, [%r321+2048];
	setp.ge.s32 	%p219, %r326, %r213;
	@%p219 bra 	$L__BB6_248;
	setp.lt.s32 	%p220, %r326, %r319;
	@%p220 bra 	$L__BB6_247;
	cvt.s64.s32 	%rd74, %r327;
	cvt.u64.u32 	%rd75, %r214;
	sub.s64 	%rd76, %rd75, %rd74;
	shl.b64 	%rd77, %rd76, 2;
	add.s64 	%rd78, %rd3, %rd77;
	st.global.u32 	[%rd78+2048], %r328;
	bra.uni 	$L__BB6_248;
$L__BB6_247:
	cvt.s64.s32 	%rd79, %r327;
	cvt.u64.u32 	%rd80, %r214;
	sub.s64 	%rd81, %rd80, %rd79;
	shl.b64 	%rd82, %rd81, 2;
	add.s64 	%rd83, %rd4, %rd82;
	st.global.u32 	[%rd83+2048], %r328;
$L__BB6_248:
	add.s32 	%r329, %r214, 768;
	setp.lt.s32 	%p221, %r329, %r319;
	selp.b32 	%r330, 0, %r319, %p221;
	ld.shared.u32 	%r331, [%r321+3072];
	setp.ge.s32 	%p222, %r329, %r213;
	@%p222 bra 	$L__BB6_252;
	setp.lt.s32 	%p223, %r329, %r319;
	@%p223 bra 	$L__BB6_251;
	cvt.s64.s32 	%rd84, %r330;
	cvt.u64.u32 	%rd85, %r214;
	sub.s64 	%rd86, %rd85, %rd84;
	shl.b64 	%rd87, %rd86, 2;
	add.s64 	%rd88, %rd3, %rd87;
	st.global.u32 	[%rd88+3072], %r331;
	bra.uni 	$L__BB6_252;
$L__BB6_251:
	cvt.s64.s32 	%rd89, %r330;
	cvt.u64.u32 	%rd90, %r214;
	sub.s64 	%rd91, %rd90, %rd89;
	shl.b64 	%rd92, %rd91, 2;
	add.s64 	%rd93, %rd4, %rd92;
	st.global.u32 	[%rd93+3072], %r331;
$L__BB6_252:
	or.b32  	%r332, %r214, 1024;
	setp.lt.s32 	%p224, %r332, %r319;
	selp.b32 	%r333, 0, %r319, %p224;
	ld.shared.u32 	%r334, [%r321+4096];
	setp.ge.s32 	%p225, %r332, %r213;
	@%p225 bra 	$L__BB6_256;
	setp.lt.s32 	%p226, %r332, %r319;
	@%p226 bra 	$L__BB6_255;
	cvt.s64.s32 	%rd94, %r333;
	cvt.u64.u32 	%rd95, %r214;
	sub.s64 	%rd96, %rd95, %rd94;
	shl.b64 	%rd97, %rd96, 2;
	add.s64 	%rd98, %rd3, %rd97;
	st.global.u32 	[%rd98+4096], %r334;
	bra.uni 	$L__BB6_256;
$L__BB6_255:
	cvt.s64.s32 	%rd99, %r333;
	cvt.u64.u32 	%rd100, %r214;
	sub.s64 	%rd101, %rd100, %rd99;
	shl.b64 	%rd102, %rd101, 2;
	add.s64 	%rd103, %rd4, %rd102;
	st.global.u32 	[%rd103+4096], %r334;
$L__BB6_256:
	add.s32 	%r335, %r214, 1280;
	setp.lt.s32 	%p227, %r335, %r319;
	selp.b32 	%r336, 0, %r319, %p227;
	ld.shared.u32 	%r337, [%r321+5120];
	setp.ge.s32 	%p228, %r335, %r213;
	@%p228 bra 	$L__BB6_260;
	setp.lt.s32 	%p229, %r335, %r319;
	@%p229 bra 	$L__BB6_259;
	cvt.s64.s32 	%rd104, %r336;
	cvt.u64.u32 	%rd105, %r214;
	sub.s64 	%rd106, %rd105, %rd104;
	shl.b64 	%rd107, %rd106, 2;
	add.s64 	%rd108, %rd3, %rd107;
	st.global.u32 	[%rd108+5120], %r337;
	bra.uni 	$L__BB6_260;
$L__BB6_259:
	cvt.s64.s32 	%rd109, %r336;
	cvt.u64.u32 	%rd110, %r214;
	sub.s64 	%rd111, %rd110, %rd109;
	shl.b64 	%rd112, %rd111, 2;
	add.s64 	%rd113, %rd4, %rd112;
	st.global.u32 	[%rd113+5120], %r337;
$L__BB6_260:
	add.s32 	%r338, %r214, 1536;
	setp.lt.s32 	%p230, %r338, %r319;
	selp.b32 	%r339, 0, %r319, %p230;
	ld.shared.u32 	%r340, [%r321+6144];
	setp.ge.s32 	%p231, %r338, %r213;
	@%p231 bra 	$L__BB6_264;
	setp.lt.s32 	%p232, %r338, %r319;
	@%p232 bra 	$L__BB6_263;
	cvt.s64.s32 	%rd114, %r339;
	cvt.u64.u32 	%rd115, %r214;
	sub.s64 	%rd116, %rd115, %rd114;
	shl.b64 	%rd117, %rd116, 2;
	add.s64 	%rd118, %rd3, %rd117;
	st.global.u32 	[%rd118+6144], %r340;
	bra.uni 	$L__BB6_264;
$L__BB6_263:
	cvt.s64.s32 	%rd119, %r339;
	cvt.u64.u32 	%rd120, %r214;
	sub.s64 	%rd121, %rd120, %rd119;
	shl.b64 	%rd122, %rd121, 2;
	add.s64 	%rd123, %rd4, %rd122;
	st.global.u32 	[%rd123+6144], %r340;
$L__BB6_264:
	add.s32 	%r341, %r214, 1792;
	setp.lt.s32 	%p233, %r341, %r319;
	selp.b32 	%r342, 0, %r319, %p233;
	ld.shared.u32 	%r343, [%r321+7168];
	setp.ge.s32 	%p234, %r341, %r213;
	@%p234 bra 	$L__BB6_268;
	setp.lt.s32 	%p235, %r341, %r319;
	@%p235 bra 	$L__BB6_267;
	cvt.s64.s32 	%rd124, %r342;
	cvt.u64.u32 	%rd125, %r214;
	sub.s64 	%rd126, %rd125, %rd124;
	shl.b64 	%rd127, %rd126, 2;
	add.s64 	%rd128, %rd3, %rd127;
	st.global.u32 	[%rd128+7168], %r343;
	bra.uni 	$L__BB6_268;
$L__BB6_267:
	cvt.s64.s32 	%rd129, %r342;
	cvt.u64.u32 	%rd130, %r214;
	sub.s64 	%rd131, %rd130, %rd129;
	shl.b64 	%rd132, %rd131, 2;
	add.s64 	%rd133, %rd4, %rd132;
	st.global.u32 	[%rd133+7168], %r343;
$L__BB6_268:
	or.b32  	%r344, %r214, 2048;
	setp.lt.s32 	%p236, %r344, %r319;
	selp.b32 	%r345, 0, %r319, %p236;
	ld.shared.u32 	%r346, [%r321+8192];
	setp.ge.s32 	%p237, %r344, %r213;
	@%p237 bra 	$L__BB6_272;
	setp.lt.s32 	%p238, %r344, %r319;
	@%p238 bra 	$L__BB6_271;
	cvt.s64.s32 	%rd134, %r345;
	cvt.u64.u32 	%rd135, %r214;
	sub.s64 	%rd136, %rd135, %rd134;
	shl.b64 	%rd137, %rd136, 2;
	add.s64 	%rd138, %rd3, %rd137;
	st.global.u32 	[%rd138+8192], %r346;
	bra.uni 	$L__BB6_272;
$L__BB6_271:
	cvt.s64.s32 	%rd139, %r345;
	cvt.u64.u32 	%rd140, %r214;
	sub.s64 	%rd141, %rd140, %rd139;
	shl.b64 	%rd142, %rd141, 2;
	add.s64 	%rd143, %rd4, %rd142;
	st.global.u32 	[%rd143+8192], %r346;
$L__BB6_272:
	add.s32 	%r347, %r214, 2304;
	setp.lt.s32 	%p239, %r347, %r319;
	selp.b32 	%r348, 0, %r319, %p239;
	ld.shared.u32 	%r349, [%r321+9216];
	setp.ge.s32 	%p240, %r347, %r213;
	@%p240 bra 	$L__BB6_276;
	setp.lt.s32 	%p241, %r347, %r319;
	@%p241 bra 	$L__BB6_275;
	cvt.s64.s32 	%rd144, %r348;
	cvt.u64.u32 	%rd145, %r214;
	sub.s64 	%rd146, %rd145, %rd144;
	shl.b64 	%rd147, %rd146, 2;
	add.s64 	%rd148, %rd3, %rd147;
	st.global.u32 	[%rd148+9216], %r349;
	bra.uni 	$L__BB6_276;
$L__BB6_275:
	cvt.s64.s32 	%rd149, %r348;
	cvt.u64.u32 	%rd150, %r214;
	sub.s64 	%rd151, %rd150, %rd149;
	shl.b64 	%rd152, %rd151, 2;
	add.s64 	%rd153, %rd4, %rd152;
	st.global.u32 	[%rd153+9216], %r349;
$L__BB6_276:
	add.s32 	%r350, %r214, 2560;
	setp.lt.s32 	%p242, %r350, %r319;
	selp.b32 	%r351, 0, %r319, %p242;
	ld.shared.u32 	%r352, [%r321+10240];
	setp.ge.s32 	%p243, %r350, %r213;
	@%p243 bra 	$L__BB6_280;
	setp.lt.s32 	%p244, %r350, %r319;
	@%p244 bra 	$L__BB6_279;
	cvt.s64.s32 	%rd154, %r351;
	cvt.u64.u32 	%rd155, %r214;
	sub.s64 	%rd156, %rd155, %rd154;
	shl.b64 	%rd157, %rd156, 2;
	add.s64 	%rd158, %rd3, %rd157;
	st.global.u32 	[%rd158+10240], %r352;
	bra.uni 	$L__BB6_280;
$L__BB6_279:
	cvt.s64.s32 	%rd159, %r351;
	cvt.u64.u32 	%rd160, %r214;
	sub.s64 	%rd161, %rd160, %rd159;
	shl.b64 	%rd162, %rd161, 2;
	add.s64 	%rd163, %rd4, %rd162;
	st.global.u32 	[%rd163+10240], %r352;
$L__BB6_280:
	add.s32 	%r353, %r214, 2816;
	setp.lt.s32 	%p245, %r353, %r319;
	selp.b32 	%r354, 0, %r319, %p245;
	ld.shared.u32 	%r355, [%r321+11264];
	setp.ge.s32 	%p246, %r353, %r213;
	@%p246 bra 	$L__BB6_284;
	setp.lt.s32 	%p247, %r353, %r319;
	@%p247 bra 	$L__BB6_283;
	cvt.s64.s32 	%rd164, %r354;
	cvt.u64.u32 	%rd165, %r214;
	sub.s64 	%rd166, %rd165, %rd164;
	shl.b64 	%rd167, %rd166, 2;
	add.s64 	%rd168, %rd3, %rd167;
	st.global.u32 	[%rd168+11264], %r355;
	bra.uni 	$L__BB6_284;
$L__BB6_283:
	cvt.s64.s32 	%rd169, %r354;
	cvt.u64.u32 	%rd170, %r214;
	sub.s64 	%rd171, %rd170, %rd169;
	shl.b64 	%rd172, %rd171, 2;
	add.s64 	%rd173, %rd4, %rd172;
	st.global.u32 	[%rd173+11264], %r355;
$L__BB6_284:
	or.b32  	%r356, %r214, 3072;
	setp.lt.s32 	%p248, %r356, %r319;
	selp.b32 	%r357, 0, %r319, %p248;
	ld.shared.u32 	%r358, [%r321+12288];
	setp.ge.s32 	%p249, %r356, %r213;
	@%p249 bra 	$L__BB6_288;
	setp.lt.s32 	%p250, %r356, %r319;
	@%p250 bra 	$L__BB6_287;
	cvt.s64.s32 	%rd174, %r357;
	cvt.u64.u32 	%rd175, %r214;
	sub.s64 	%rd176, %rd175, %rd174;
	shl.b64 	%rd177, %rd176, 2;
	add.s64 	%rd178, %rd3, %rd177;
	st.global.u32 	[%rd178+12288], %r358;
	bra.uni 	$L__BB6_288;
$L__BB6_287:
	cvt.s64.s32 	%rd179, %r357;
	cvt.u64.u32 	%rd180, %r214;
	sub.s64 	%rd181, %rd180, %rd179;
	shl.b64 	%rd182, %rd181, 2;
	add.s64 	%rd183, %rd4, %rd182;
	st.global.u32 	[%rd183+12288], %r358;
$L__BB6_288:
	add.s32 	%r359, %r214, 3328;
	setp.lt.s32 	%p251, %r359, %r319;
	selp.b32 	%r360, 0, %r319, %p251;
	ld.shared.u32 	%r361, [%r321+13312];
	setp.ge.s32 	%p252, %r359, %r213;
	@%p252 bra 	$L__BB6_292;
	setp.lt.s32 	%p253, %r359, %r319;
	@%p253 bra 	$L__BB6_291;
	cvt.s64.s32 	%rd184, %r360;
	cvt.u64.u32 	%rd185, %r214;
	sub.s64 	%rd186, %rd185, %rd184;
	shl.b64 	%rd187, %rd186, 2;
	add.s64 	%rd188, %rd3, %rd187;
	st.global.u32 	[%rd188+13312], %r361;
	bra.uni 	$L__BB6_292;
$L__BB6_291:
	cvt.s64.s32 	%rd189, %r360;
	cvt.u64.u32 	%rd190, %r214;
	sub.s64 	%rd191, %rd190, %rd189;
	shl.b64 	%rd192, %rd191, 2;
	add.s64 	%rd193, %rd4, %rd192;
	st.global.u32 	[%rd193+13312], %r361;
$L__BB6_292:
	add.s32 	%r362, %r214, 3584;
	setp.lt.s32 	%p254, %r362, %r319;
	selp.b32 	%r363, 0, %r319, %p254;
	ld.shared.u32 	%r364, [%r321+14336];
	setp.ge.s32 	%p255, %r362, %r213;
	@%p255 bra 	$L__BB6_296;
	setp.lt.s32 	%p256, %r362, %r319;
	@%p256 bra 	$L__BB6_295;
	cvt.s64.s32 	%rd194, %r363;
	cvt.u64.u32 	%rd195, %r214;
	sub.s64 	%rd196, %rd195, %rd194;
	shl.b64 	%rd197, %rd196, 2;
	add.s64 	%rd198, %rd3, %rd197;
	st.global.u32 	[%rd198+14336], %r364;
	bra.uni 	$L__BB6_296;
$L__BB6_295:
	cvt.s64.s32 	%rd199, %r363;
	cvt.u64.u32 	%rd200, %r214;
	sub.s64 	%rd201, %rd200, %rd199;
	shl.b64 	%rd202, %rd201, 2;
	add.s64 	%rd203, %rd4, %rd202;
	st.global.u32 	[%rd203+14336], %r364;
$L__BB6_296:
	add.s32 	%r365, %r214, 3840;
	setp.lt.s32 	%p257, %r365, %r319;
	selp.b32 	%r366, 0, %r319, %p257;
	ld.shared.u32 	%r367, [%r321+15360];
	setp.ge.s32 	%p258, %r365, %r213;
	@%p258 bra 	$L__BB6_300;
	setp.lt.s32 	%p259, %r365, %r319;
	@%p259 bra 	$L__BB6_299;
	cvt.s64.s32 	%rd204, %r366;
	cvt.u64.u32 	%rd205, %r214;
	sub.s64 	%rd206, %rd205, %rd204;
	shl.b64 	%rd207, %rd206, 2;
	add.s64 	%rd208, %rd3, %rd207;
	st.global.u32 	[%rd208+15360], %r367;
	bra.uni 	$L__BB6_300;
$L__BB6_299:
	cvt.s64.s32 	%rd209, %r366;
	cvt.u64.u32 	%rd210, %r214;
	sub.s64 	%rd211, %rd210, %rd209;
	shl.b64 	%rd212, %rd211, 2;
	add.s64 	%rd213, %rd4, %rd212;
	st.global.u32 	[%rd213+15360], %r367;
$L__BB6_300:
	or.b32  	%r368, %r214, 4096;
	setp.lt.s32 	%p260, %r368, %r319;
	selp.b32 	%r369, 0, %r319, %p260;
	ld.shared.u32 	%r370, [%r321+16384];
	setp.ge.s32 	%p261, %r368, %r213;
	@%p261 bra 	$L__BB6_304;
	setp.lt.s32 	%p262, %r368, %r319;
	@%p262 bra 	$L__BB6_303;
	cvt.s64.s32 	%rd214, %r369;
	cvt.u64.u32 	%rd215, %r214;
	sub.s64 	%rd216, %rd215, %rd214;
	shl.b64 	%rd217, %rd216, 2;
	add.s64 	%rd218, %rd3, %rd217;
	st.global.u32 	[%rd218+16384], %r370;
	bra.uni 	$L__BB6_304;
$L__BB6_303:
	cvt.s64.s32 	%rd219, %r369;
	cvt.u64.u32 	%rd220, %r214;
	sub.s64 	%rd221, %rd220, %rd219;
	shl.b64 	%rd222, %rd221, 2;
	add.s64 	%rd223, %rd4, %rd222;
	st.global.u32 	[%rd223+16384], %r370;
$L__BB6_304:
	add.s32 	%r371, %r214, 4352;
	setp.lt.s32 	%p263, %r371, %r319;
	selp.b32 	%r372, 0, %r319, %p263;
	ld.shared.u32 	%r373, [%r321+17408];
	setp.ge.s32 	%p264, %r371, %r213;
	@%p264 bra 	$L__BB6_308;
	setp.lt.s32 	%p265, %r371, %r319;
	@%p265 bra 	$L__BB6_307;
	cvt.s64.s32 	%rd224, %r372;
	cvt.u64.u32 	%rd225, %r214;
	sub.s64 	%rd226, %rd225, %rd224;
	shl.b64 	%rd227, %rd226, 2;
	add.s64 	%rd228, %rd3, %rd227;
	st.global.u32 	[%rd228+17408], %r373;
	bra.uni 	$L__BB6_308;
$L__BB6_307:
	cvt.s64.s32 	%rd229, %r372;
	cvt.u64.u32 	%rd230, %r214;
	sub.s64 	%rd231, %rd230, %rd229;
	shl.b64 	%rd232, %rd231, 2;
	add.s64 	%rd233, %rd4, %rd232;
	st.global.u32 	[%rd233+17408], %r373;
$L__BB6_308:
	add.s32 	%r374, %r214, 4608;
	setp.lt.s32 	%p266, %r374, %r319;
	selp.b32 	%r375, 0, %r319, %p266;
	ld.shared.u32 	%r376, [%r321+18432];
	setp.ge.s32 	%p267, %r374, %r213;
	@%p267 bra 	$L__BB6_312;
	setp.lt.s32 	%p268, %r374, %r319;
	@%p268 bra 	$L__BB6_311;
	cvt.s64.s32 	%rd234, %r375;
	cvt.u64.u32 	%rd235, %r214;
	sub.s64 	%rd236, %rd235, %rd234;
	shl.b64 	%rd237, %rd236, 2;
	add.s64 	%rd238, %rd3, %rd237;
	st.global.u32 	[%rd238+18432], %r376;
	bra.uni 	$L__BB6_312;
$L__BB6_311:
	cvt.s64.s32 	%rd239, %r375;
	cvt.u64.u32 	%rd240, %r214;
	sub.s64 	%rd241, %rd240, %rd239;
	shl.b64 	%rd242, %rd241, 2;
	add.s64 	%rd243, %rd4, %rd242;
	st.global.u32 	[%rd243+18432], %r376;
$L__BB6_312:
	add.s32 	%r377, %r214, 4864;
	setp.lt.s32 	%p269, %r377, %r319;
	selp.b32 	%r378, 0, %r319, %p269;
	ld.shared.u32 	%r379, [%r321+19456];
	setp.ge.s32 	%p270, %r377, %r213;
	@%p270 bra 	$L__BB6_503;
	setp.lt.s32 	%p271, %r377, %r319;
	@%p271 bra 	$L__BB6_315;
	cvt.s64.s32 	%rd244, %r378;
	cvt.u64.u32 	%rd245, %r214;
	sub.s64 	%rd246, %rd245, %rd244;
	shl.b64 	%rd247, %rd246, 2;
	add.s64 	%rd248, %rd3, %rd247;
	st.global.u32 	[%rd248+19456], %r379;
	bra.uni 	$L__BB6_503;
$L__BB6_315:
	cvt.s64.s32 	%rd249, %r378;
	cvt.u64.u32 	%rd250, %r214;
	sub.s64 	%rd251, %rd250, %rd249;
	shl.b64 	%rd252, %rd251, 2;
	add.s64 	%rd253, %rd4, %rd252;
	st.global.u32 	[%rd253+19456], %r379;
	bra.uni 	$L__BB6_503;
$L__BB6_316:
	cvt.s64.s32 	%rd31, %r2;
	mov.u32 	%r380, %tid.x;
	mul.lo.s32 	%r381, %r380, 20;
	setp.ge.s32 	%p3, %r381, %r213;
	cvt.u64.u32 	%rd32, %r381;
	add.s64 	%rd17, %rd32, %rd31;
	shl.b64 	%rd33, %rd17, 2;
	add.s64 	%rd18, %rd2, %rd33;
	@%p3 bra 	$L__BB6_318;
	ld.global.u32 	%r2057, [%rd18];
$L__BB6_318:
	add.s32 	%r384, %r381, 1;
	setp.ge.s32 	%p4, %r384, %r213;
	@%p4 bra 	$L__BB6_320;
	ld.global.u32 	%r2058, [%rd18+4];
$L__BB6_320:
	add.s32 	%r387, %r381, 2;
	setp.ge.s32 	%p5, %r387, %r213;
	@%p5 bra 	$L__BB6_322;
	ld.global.u32 	%r2059, [%rd18+8];
$L__BB6_322:
	add.s32 	%r390, %r381, 3;
	setp.ge.s32 	%p6, %r390, %r213;
	@%p6 bra 	$L__BB6_324;
	ld.global.u32 	%r2060, [%rd18+12];
$L__BB6_324:
	add.s32 	%r393, %r381, 4;
	setp.ge.s32 	%p7, %r393, %r213;
	@%p7 bra 	$L__BB6_326;
	ld.global.u32 	%r2061, [%rd18+16];
$L__BB6_326:
	add.s32 	%r396, %r381, 5;
	setp.ge.s32 	%p8, %r396, %r213;
	@%p8 bra 	$L__BB6_328;
	ld.global.u32 	%r2062, [%rd18+20];
$L__BB6_328:
	add.s32 	%r399, %r381, 6;
	setp.ge.s32 	%p9, %r399, %r213;
	@%p9 bra 	$L__BB6_330;
	ld.global.u32 	%r2063, [%rd18+24];
$L__BB6_330:
	add.s32 	%r402, %r381, 7;
	setp.ge.s32 	%p10, %r402, %r213;
	@%p10 bra 	$L__BB6_332;
	ld.global.u32 	%r2064, [%rd18+28];
$L__BB6_332:
	add.s32 	%r405, %r381, 8;
	setp.ge.s32 	%p11, %r405, %r213;
	@%p11 bra 	$L__BB6_334;
	ld.global.u32 	%r2065, [%rd18+32];
$L__BB6_334:
	add.s32 	%r408, %r381, 9;
	setp.ge.s32 	%p12, %r408, %r213;
	@%p12 bra 	$L__BB6_336;
	ld.global.u32 	%r2066, [%rd18+36];
$L__BB6_336:
	add.s32 	%r411, %r381, 10;
	setp.ge.s32 	%p13, %r411, %r213;
	@%p13 bra 	$L__BB6_338;
	ld.global.u32 	%r2067, [%rd18+40];
$L__BB6_338:
	add.s32 	%r414, %r381, 11;
	setp.ge.s32 	%p14, %r414, %r213;
	@%p14 bra 	$L__BB6_340;
	ld.global.u32 	%r2068, [%rd18+44];
$L__BB6_340:
	add.s32 	%r417, %r381, 12;
	setp.ge.s32 	%p15, %r417, %r213;
	@%p15 bra 	$L__BB6_342;
	ld.global.u32 	%r2069, [%rd18+48];
$L__BB6_342:
	add.s32 	%r420, %r381, 13;
	setp.ge.s32 	%p16, %r420, %r213;
	@%p16 bra 	$L__BB6_344;
	ld.global.u32 	%r2070, [%rd18+52];
$L__BB6_344:
	add.s32 	%r423, %r381, 14;
	setp.ge.s32 	%p17, %r423, %r213;
	@%p17 bra 	$L__BB6_346;
	ld.global.u32 	%r2071, [%rd18+56];
$L__BB6_346:
	add.s32 	%r426, %r381, 15;
	setp.ge.s32 	%p18, %r426, %r213;
	@%p18 bra 	$L__BB6_348;
	ld.global.u32 	%r2072, [%rd18+60];
$L__BB6_348:
	add.s32 	%r429, %r381, 16;
	setp.ge.s32 	%p19, %r429, %r213;
	@%p19 bra 	$L__BB6_350;
	ld.global.u32 	%r2073, [%rd18+64];
$L__BB6_350:
	add.s32 	%r432, %r381, 17;
	setp.ge.s32 	%p20, %r432, %r213;
	@%p20 bra 	$L__BB6_352;
	ld.global.u32 	%r2074, [%rd18+68];
$L__BB6_352:
	add.s32 	%r435, %r381, 18;
	setp.ge.s32 	%p21, %r435, %r213;
	@%p21 bra 	$L__BB6_354;
	ld.global.u32 	%r2075, [%rd18+72];
$L__BB6_354:
	add.s32 	%r438, %r381, 19;
	setp.ge.s32 	%p22, %r438, %r213;
	@%p22 bra 	$L__BB6_356;
	ld.global.u32 	%r2076, [%rd18+76];
$L__BB6_356:
	setp.ge.s32 	%p23, %r381, %r213;
	bar.sync 	0;
	add.s64 	%rd19, %rd5, %rd33;
	mov.b32 	%r2077, 1;
	@%p23 bra 	$L__BB6_358;
	ld.global.u32 	%r588, [%rd19];
	not.b32 	%r589, %r588;
	and.b32  	%r2077, %r589, 1;
$L__BB6_358:
	setp.ge.s32 	%p24, %r384, %r213;
	mov.b32 	%r2078, 1;
	@%p24 bra 	$L__BB6_360;
	ld.global.u32 	%r591, [%rd19+4];
	not.b32 	%r592, %r591;
	and.b32  	%r2078, %r592, 1;
$L__BB6_360:
	setp.ge.s32 	%p25, %r387, %r213;
	mov.b32 	%r2079, 1;
	@%p25 bra 	$L__BB6_362;
	ld.global.u32 	%r594, [%rd19+8];
	not.b32 	%r595, %r594;
	and.b32  	%r2079, %r595, 1;
$L__BB6_362:
	setp.ge.s32 	%p26, %r390, %r213;
	mov.b32 	%r2080, 1;
	@%p26 bra 	$L__BB6_364;
	ld.global.u32 	%r597, [%rd19+12];
	not.b32 	%r598, %r597;
	and.b32  	%r2080, %r598, 1;
$L__BB6_364:
	setp.ge.s32 	%p27, %r393, %r213;
	mov.b32 	%r2081, 1;
	@%p27 bra 	$L__BB6_366;
	ld.global.u32 	%r600, [%rd19+16];
	not.b32 	%r601, %r600;
	and.b32  	%r2081, %r601, 1;
$L__BB6_366:
	setp.ge.s32 	%p28, %r396, %r213;
	mov.b32 	%r2082, 1;
	@%p28 bra 	$L__BB6_368;
	ld.global.u32 	%r603, [%rd19+20];
	not.b32 	%r604, %r603;
	and.b32  	%r2082, %r604, 1;
$L__BB6_368:
	setp.ge.s32 	%p29, %r399, %r213;
	mov.b32 	%r2083, 1;
	@%p29 bra 	$L__BB6_370;
	ld.global.u32 	%r606, [%rd19+24];
	not.b32 	%r607, %r606;
	and.b32  	%r2083, %r607, 1;
$L__BB6_370:
	setp.ge.s32 	%p30, %r402, %r213;
	mov.b32 	%r2084, 1;
	@%p30 bra 	$L__BB6_372;
	ld.global.u32 	%r609, [%rd19+28];
	not.b32 	%r610, %r609;
	and.b32  	%r2084, %r610, 1;
$L__BB6_372:
	setp.ge.s32 	%p31, %r405, %r213;
	mov.b32 	%r2085, 1;
	@%p31 bra 	$L__BB6_374;
	ld.global.u32 	%r612, [%rd19+32];
	not.b32 	%r613, %r612;
	and.b32  	%r2085, %r613, 1;
$L__BB6_374:
	setp.ge.s32 	%p32, %r408, %r213;
	mov.b32 	%r2086, 1;
	@%p32 bra 	$L__BB6_376;
	ld.global.u32 	%r615, [%rd19+36];
	not.b32 	%r616, %r615;
	and.b32  	%r2086, %r616, 1;
$L__BB6_376:
	setp.ge.s32 	%p33, %r411, %r213;
	mov.b32 	%r2087, 1;
	@%p33 bra 	$L__BB6_378;
	ld.global.u32 	%r618, [%rd19+40];
	not.b32 	%r619, %r618;
	and.b32  	%r2087, %r619, 1;
$L__BB6_378:
	setp.ge.s32 	%p34, %r414, %r213;
	mov.b32 	%r2088, 1;
	@%p34 bra 	$L__BB6_380;
	ld.global.u32 	%r621, [%rd19+44];
	not.b32 	%r622, %r621;
	and.b32  	%r2088, %r622, 1;
$L__BB6_380:
	setp.ge.s32 	%p35, %r417, %r213;
	mov.b32 	%r2089, 1;
	@%p35 bra 	$L__BB6_382;
	ld.global.u32 	%r624, [%rd19+48];
	not.b32 	%r625, %r624;
	and.b32  	%r2089, %r625, 1;
$L__BB6_382:
	setp.ge.s32 	%p36, %r420, %r213;
	mov.b32 	%r2090, 1;
	@%p36 bra 	$L__BB6_384;
	ld.global.u32 	%r627, [%rd19+52];
	not.b32 	%r628, %r627;
	and.b32  	%r2090, %r628, 1;
$L__BB6_384:
	setp.ge.s32 	%p37, %r423, %r213;
	mov.b32 	%r2091, 1;
	@%p37 bra 	$L__BB6_386;
	ld.global.u32 	%r630, [%rd19+56];
	not.b32 	%r631, %r630;
	and.b32  	%r2091, %r631, 1;
$L__BB6_386:
	setp.ge.s32 	%p38, %r426, %r213;
	mov.b32 	%r2092, 1;
	@%p38 bra 	$L__BB6_388;
	ld.global.u32 	%r633, [%rd19+60];
	not.b32 	%r634, %r633;
	and.b32  	%r2092, %r634, 1;
$L__BB6_388:
	setp.ge.s32 	%p39, %r429, %r213;
	mov.b32 	%r2093, 1;
	@%p39 bra 	$L__BB6_390;
	ld.global.u32 	%r636, [%rd19+64];
	not.b32 	%r637, %r636;
	and.b32  	%r2093, %r637, 1;
$L__BB6_390:
	setp.ge.s32 	%p40, %r432, %r213;
	mov.b32 	%r2094, 1;
	@%p40 bra 	$L__BB6_392;
	ld.global.u32 	%r639, [%rd19+68];
	not.b32 	%r640, %r639;
	and.b32  	%r2094, %r640, 1;
$L__BB6_392:
	setp.ge.s32 	%p41, %r435, %r213;
	mov.b32 	%r2095, 1;
	@%p41 bra 	$L__BB6_394;
	ld.global.u32 	%r642, [%rd19+72];
	not.b32 	%r643, %r642;
	and.b32  	%r2095, %r643, 1;
$L__BB6_394:
	setp.ge.s32 	%p42, %r438, %r213;
	mov.b32 	%r2096, 1;
	@%p42 bra 	$L__BB6_396;
	ld.global.u32 	%r645, [%rd19+76];
	not.b32 	%r646, %r645;
	and.b32  	%r2096, %r646, 1;
$L__BB6_396:
	bar.sync 	0;
	add.s32 	%r678, %r2078, %r2077;
	add.s32 	%r679, %r2079, %r678;
	add.s32 	%r680, %r2080, %r679;
	add.s32 	%r681, %r2081, %r680;
	add.s32 	%r682, %r2082, %r681;
	add.s32 	%r683, %r2083, %r682;
	add.s32 	%r684, %r2084, %r683;
	add.s32 	%r685, %r2085, %r684;
	add.s32 	%r686, %r2086, %r685;
	add.s32 	%r687, %r2087, %r686;
	add.s32 	%r688, %r2088, %r687;
	add.s32 	%r689, %r2089, %r688;
	add.s32 	%r690, %r2090, %r689;
	add.s32 	%r691, %r2091, %r690;
	add.s32 	%r692, %r2092, %r691;
	add.s32 	%r693, %r2093, %r692;
	add.s32 	%r694, %r2094, %r693;
	add.s32 	%r695, %r2095, %r694;
	add.s32 	%r652, %r2096, %r695;
	// begin inline asm
	mov.u32 %r647, %laneid;
	// end inline asm
	mov.b32 	%r650, 1;
	mov.b32 	%r675, 0;
	mov.b32 	%r677, -1;
	// begin inline asm
	{  .reg .s32 r0;  .reg .pred p;  shfl.sync.up.b32 r0|p, %r652, %r650, %r675, %r677;  @p add.s32 r0, r0, %r652;  mov.s32 %r648, r0;}
	// end inline asm
	mov.b32 	%r656, 2;
	// begin inline asm
	{  .reg .s32 r0;  .reg .pred p;  shfl.sync.up.b32 r0|p, %r648, %r656, %r675, %r677;  @p add.s32 r0, r0, %r648;  mov.s32 %r654, r0;}
	// end inline asm
	mov.b32 	%r662, 4;
	// begin inline asm
	{  .reg .s32 r0;  .reg .pred p;  shfl.sync.up.b32 r0|p, %r654, %r662, %r675, %r677;  @p add.s32 r0, r0, %r654;  mov.s32 %r660, r0;}
	// end inline asm
	mov.b32 	%r668, 8;
	// begin inline asm
	{  .reg .s32 r0;  .reg .pred p;  shfl.sync.up.b32 r0|p, %r660, %r668, %r675, %r677;  @p add.s32 r0, r0, %r660;  mov.s32 %r666, r0;}
	// end inline asm
	mov.b32 	%r674, 16;
	// begin inline asm
	{  .reg .s32 r0;  .reg .pred p;  shfl.sync.up.b32 r0|p, %r666, %r674, %r675, %r677;  @p add.s32 r0, r0, %r666;  mov.s32 %r672, r0;}
	// end inline asm
	setp.ne.s32 	%p43, %r647, 31;
	@%p43 bra 	$L__BB6_398;
	shr.u32 	%r696, %r380, 3;
	and.b32  	%r697, %r696, 124;
	mov.u32 	%r698, _ZZN3cub18CUB_300001_SM_10006detail6select23DeviceSelectSweepKernelINS2_10policy_hubIiiiLb1ELNS0_10SelectImplE2EE10Policy1000EN6thrust24THRUST_300001_SM_1000_NS6detail15normal_iteratorINS9_10device_ptrIiEEEESE_NS2_27partition_distinct_output_tISE_SE_EEPiNS0_13ScanTileStateIiLb1EEE7is_evenNS0_8NullTypeEiNS2_19streaming_context_tIiLb0EEELS5_2EEEvT0_T1_T2_T3_T4_T5_T6_T7_iT8_NS1_7vsmem_tEE19static_temp_storage;
	add.s32 	%r699, %r698, %r697;
	st.shared.u32 	[%r699], %r672;
$L__BB6_398:
	sub.s32 	%r700, %r672, %r652;
	bar.sync 	0;
	ld.shared.v4.u32 	{%r701, %r702, %r703, %r704}, [_ZZN3cub18CUB_300001_SM_10006detail6select23DeviceSelectSweepKernelINS2_10policy_hubIiiiLb1ELNS0_10SelectImplE2EE10Policy1000EN6thrust24THRUST_300001_SM_1000_NS6detail15normal_iteratorINS9_10device_ptrIiEEEESE_NS2_27partition_distinct_output_tISE_SE_EEPiNS0_13ScanTileStateIiLb1EEE7is_evenNS0_8NullTypeEiNS2_19streaming_context_tIiLb0EEELS5_2EEEvT0_T1_T2_T3_T4_T5_T6_T7_iT8_NS1_7vsmem_tEE19static_temp_storage];
	shr.u32 	%r705, %r380, 5;
	add.s32 	%r706, %r702, %r701;
	setp.eq.s32 	%p44, %r705, 2;
	selp.b32 	%r707, %r706, %r701, %p44;
	add.s32 	%r708, %r706, %r703;
	setp.eq.s32 	%p45, %r705, 3;
	selp.b32 	%r709, %r708, %r707, %p45;
	add.s32 	%r710, %r708, %r704;
	setp.eq.s32 	%p46, %r705, 4;
	selp.b32 	%r711, %r710, %r709, %p46;
	ld.shared.v4.u32 	{%r712, %r713, %r714, %r715}, [_ZZN3cub18CUB_300001_SM_10006detail6select23DeviceSelectSweepKernelINS2_10policy_hubIiiiLb1ELNS0_10SelectImplE2EE10Policy1000EN6thrust24THRUST_300001_SM_1000_NS6detail15normal_iteratorINS9_10device_ptrIiEEEESE_NS2_27partition_distinct_output_tISE_SE_EEPiNS0_13ScanTileStateIiLb1EEE7is_evenNS0_8NullTypeEiNS2_19streaming_context_tIiLb0EEELS5_2EEEvT0_T1_T2_T3_T4_T5_T6_T7_iT8_NS1_7vsmem_tEE19static_temp_storage+16];
	add.s32 	%r716, %r710, %r712;
	setp.eq.s32 	%p47, %r705, 5;
	selp.b32 	%r717, %r716, %r711, %p47;
	add.s32 	%r718, %r716, %r713;
	setp.eq.s32 	%p48, %r705, 6;
	selp.b32 	%r719, %r718, %r717, %p48;
	add.s32 	%r720, %r718, %r714;
	setp.eq.s32 	%p49, %r705, 7;
	selp.b32 	%r721, %r720, %r719, %p49;
	add.s32 	%r484, %r720, %r715;
	setp.gt.u32 	%p50, %r380, 31;
	setp.lt.u32 	%p51, %r380, 32;
	setp.eq.s32 	%p52, %r647, 0;
	selp.b32 	%r722, 0, %r700, %p52;
	add.s32 	%r2104, %r721, %r722;
	selp.b32 	%r486, %r700, %r2104, %p51;
	@%p50 bra 	$L__BB6_423;
	setp.ne.s32 	%p53, %r380, 0;
	mul.wide.s32 	%rd35, %r1, 8;
	add.s64 	%rd20, %rd1, %rd35;
	@%p53 bra 	$L__BB6_401;
	st.shared.u32 	[_ZZN3cub18CUB_300001_SM_10006detail6select23DeviceSelectSweepKernelINS2_10policy_hubIiiiLb1ELNS0_10SelectImplE2EE10Policy1000EN6thrust24THRUST_300001_SM_1000_NS6detail15normal_iteratorINS9_10device_ptrIiEEEESE_NS2_27partition_distinct_output_tISE_SE_EEPiNS0_13ScanTileStateIiLb1EEE7is_evenNS0_8NullTypeEiNS2_19streaming_context_tIiLb0EEELS5_2EEEvT0_T1_T2_T3_T4_T5_T6_T7_iT8_NS1_7vsmem_tEE19static_temp_storage+76], %r484;
	add.s64 	%rd36, %rd20, 256;
	mov.b32 	%r723, 100;
	// begin inline asm
	st.relaxed.gpu.v2.u32 [%rd36], {%r723, %r484};
	// end inline asm
$L__BB6_401:
	not.b32 	%r725, %r380;
	add.s32 	%r2101, %r1, %r725;
	mov.u32 	%r488, %nctaid.x;
	setp.gt.u32 	%p54, %r488, 499;
	@%p54 bra 	$L__BB6_403;
	membar.cta;
	bra.uni 	$L__BB6_404;
$L__BB6_403:
	mov.b32 	%r726, 1165;
	// begin inline asm
	nanosleep.u32 %r726;
	// end inline asm
$L__BB6_404:
	mul.wide.s32 	%rd38, %r2101, 8;
	add.s64 	%rd39, %rd1, %rd38;
	add.s64 	%rd37, %rd39, 256;
	// begin inline asm
	ld.relaxed.gpu.v2.u32 {%r2102, %r2098}, [%rd37];
	// end inline asm
$L__BB6_405:
	setp.eq.s32 	%p55, %r2102, 99;
	mov.b32 	%r729, -1;
	vote.sync.any.pred 	%p56, %p55, %r729;
	not.pred 	%p57, %p56;
	@%p57 bra 	$L__BB6_410;
	setp.gt.u32 	%p142, %r488, 499;
	@%p142 bra 	$L__BB6_408;
	membar.cta;
	bra.uni 	$L__BB6_409;
$L__BB6_408:
	mov.b32 	%r988, 72;
	// begin inline asm
	nanosleep.u32 %r988;
	// end inline asm
$L__BB6_409:
	// begin inline asm
	ld.relaxed.gpu.v2.u32 {%r2102, %r2098}, [%rd37];
	// end inline asm
	bra.uni 	$L__BB6_405;
$L__BB6_410:
	setp.eq.s32 	%p58, %r2102, 101;
	mov.b32 	%r756, -1;
	vote.sync.ballot.b32 	%r757, %p58, %r756;
	// begin inline asm
	mov.u32 %r731, %lanemask_ge;
	// end inline asm
	and.b32  	%r758, %r757, %r731;
	or.b32  	%r759, %r758, -2147483648;
	add.s32 	%r760, %r759, -1;
	not.b32 	%r761, %r759;
	and.b32  	%r762, %r761, %r760;
	popc.b32 	%r735, %r762;
	mov.b32 	%r734, 1;
	// begin inline asm
	shfl.sync.down.b32 %r732, %r2098, %r734, %r735, %r756;
	// end inline asm
	setp.lt.s32 	%p60, %r647, %r735;
	selp.b32 	%r763, %r732, 0, %p60;
	add.s32 	%r738, %r763, %r2098;
	mov.b32 	%r739, 2;
	// begin inline asm
	shfl.sync.down.b32 %r737, %r738, %r739, %r735, %r756;
	// end inline asm
	add.s32 	%r498, %r647, 2;
	setp.gt.s32 	%p61, %r498, %r735;
	selp.b32 	%r764, 0, %r737, %p61;
	add.s32 	%r743, %r738, %r764;
	mov.b32 	%r744, 4;
	// begin inline asm
	shfl.sync.down.b32 %r742, %r743, %r744, %r735, %r756;
	// end inline asm
	add.s32 	%r499, %r647, 4;
	setp.gt.s32 	%p62, %r499, %r735;
	selp.b32 	%r765, 0, %r742, %p62;
	add.s32 	%r748, %r743, %r765;
	mov.b32 	%r749, 8;
	// begin inline asm
	shfl.sync.down.b32 %r747, %r748, %r749, %r735, %r756;
	// end inline asm
	add.s32 	%r500, %r647, 8;
	setp.gt.s32 	%p63, %r500, %r735;
	selp.b32 	%r766, 0, %r747, %p63;
	add.s32 	%r753, %r748, %r766;
	mov.b32 	%r754, 16;
	// begin inline asm
	shfl.sync.down.b32 %r752, %r753, %r754, %r735, %r756;
	// end inline asm
	add.s32 	%r501, %r647, 16;
	setp.gt.s32 	%p64, %r501, %r735;
	selp.b32 	%r767, 0, %r752, %p64;
	add.s32 	%r2099, %r753, %r767;
	add.s64 	%rd22, %rd1, 256;
$L__BB6_411:
	setp.ne.s32 	%p65, %r2102, 101;
	mov.b32 	%r768, -1;
	vote.sync.all.pred 	%p66, %p65, %r768;
	not.pred 	%p67, %p66;
	@%p67 bra 	$L__BB6_419;
	mul.wide.s32 	%rd50, %r2101, 8;
	add.s64 	%rd51, %rd22, %rd50;
	add.s64 	%rd49, %rd51, -256;
	// begin inline asm
	ld.relaxed.gpu.v2.u32 {%r2102, %r2103}, [%rd49];
	// end inline asm
$L__BB6_413:
	setp.eq.s32 	%p131, %r2102, 99;
	mov.b32 	%r946, -1;
	vote.sync.any.pred 	%p132, %p131, %r946;
	not.pred 	%p133, %p132;
	@%p133 bra 	$L__BB6_418;
	setp.gt.u32 	%p141, %r488, 499;
	@%p141 bra 	$L__BB6_416;
	membar.cta;
	bra.uni 	$L__BB6_417;
$L__BB6_416:
	mov.b32 	%r985, 72;
	// begin inline asm
	nanosleep.u32 %r985;
	// end inline asm
$L__BB6_417:
	// begin inline asm
	ld.relaxed.gpu.v2.u32 {%r2102, %r2103}, [%rd49];
	// end inline asm
	bra.uni 	$L__BB6_413;
$L__BB6_418:
	setp.eq.s32 	%p134, %r2102, 101;
	mov.b32 	%r972, -1;
	vote.sync.ballot.b32 	%r973, %p134, %r972;
	and.b32  	%r974, %r973, %r731;
	or.b32  	%r975, %r974, -2147483648;
	add.s32 	%r976, %r975, -1;
	not.b32 	%r977, %r975;
	and.b32  	%r978, %r977, %r976;
	popc.b32 	%r951, %r978;
	mov.b32 	%r950, 1;
	// begin inline asm
	shfl.sync.down.b32 %r948, %r2103, %r950, %r951, %r972;
	// end inline asm
	setp.lt.s32 	%p136, %r647, %r951;
	selp.b32 	%r979, %r948, 0, %p136;
	add.s32 	%r954, %r979, %r2103;
	mov.b32 	%r955, 2;
	// begin inline asm
	shfl.sync.down.b32 %r953, %r954, %r955, %r951, %r972;
	// end inline asm
	setp.gt.s32 	%p137, %r498, %r951;
	selp.b32 	%r980, 0, %r953, %p137;
	add.s32 	%r959, %r954, %r980;
	mov.b32 	%r960, 4;
	// begin inline asm
	shfl.sync.down.b32 %r958, %r959, %r960, %r951, %r972;
	// end inline asm
	setp.gt.s32 	%p138, %r499, %r951;
	selp.b32 	%r981, 0, %r958, %p138;
	add.s32 	%r964, %r959, %r981;
	mov.b32 	%r965, 8;
	// begin inline asm
	shfl.sync.down.b32 %r963, %r964, %r965, %r951, %r972;
	// end inline asm
	setp.gt.s32 	%p139, %r500, %r951;
	selp.b32 	%r982, 0, %r963, %p139;
	add.s32 	%r969, %r964, %r982;
	mov.b32 	%r970, 16;
	// begin inline asm
	shfl.sync.down.b32 %r968, %r969, %r970, %r951, %r972;
	// end inline asm
	setp.gt.s32 	%p140, %r501, %r951;
	selp.b32 	%r983, 0, %r968, %p140;
	add.s32 	%r984, %r983, %r2099;
	add.s32 	%r2099, %r984, %r969;
	add.s32 	%r2101, %r2101, -32;
	bra.uni 	$L__BB6_411;
$L__BB6_419:
	setp.ne.s32 	%p68, %r380, 0;
	@%p68 bra 	$L__BB6_421;
	add.s32 	%r771, %r2099, %r484;
	add.s64 	%rd40, %rd20, 256;
	mov.b32 	%r770, 101;
	// begin inline asm
	st.relaxed.gpu.v2.u32 [%rd40], {%r770, %r771};
	// end inline asm
	st.shared.u32 	[_ZZN3cub18CUB_300001_SM_10006detail6select23DeviceSelectSweepKernelINS2_10policy_hubIiiiLb1ELNS0_10SelectImplE2EE10Policy1000EN6thrust24THRUST_300001_SM_1000_NS6detail15normal_iteratorINS9_10device_ptrIiEEEESE_NS2_27partition_distinct_output_tISE_SE_EEPiNS0_13ScanTileStateIiLb1EEE7is_evenNS0_8NullTypeEiNS2_19streaming_context_tIiLb0EEELS5_2EEEvT0_T1_T2_T3_T4_T5_T6_T7_iT8_NS1_7vsmem_tEE19static_temp_storage+68], %r2099;
	st.shared.u32 	[_ZZN3cub18CUB_300001_SM_10006detail6select23DeviceSelectSweepKernelINS2_10policy_hubIiiiLb1ELNS0_10SelectImplE2EE10Policy1000EN6thrust24THRUST_300001_SM_1000_NS6detail15normal_iteratorINS9_10device_ptrIiEEEESE_NS2_27partition_distinct_output_tISE_SE_EEPiNS0_13ScanTileStateIiLb1EEE7is_evenNS0_8NullTypeEiNS2_19streaming_context_tIiLb0EEELS5_2EEEvT0_T1_T2_T3_T4_T5_T6_T7_iT8_NS1_7vsmem_tEE19static_temp_storage+72], %r771;
$L__BB6_421:
	setp.ne.s32 	%p69, %r647, 0;
	mov.u32 	%r2104, %r486;
	@%p69 bra 	$L__BB6_423;
	st.shared.u32 	[_ZZN3cub18CUB_300001_SM_10006detail6select23DeviceSelectSweepKernelINS2_10policy_hubIiiiLb1ELNS0_10SelectImplE2EE10Policy1000EN6thrust24THRUST_300001_SM_1000_NS6detail15normal_iteratorINS9_10device_ptrIiEEEESE_NS2_27partition_distinct_output_tISE_SE_EEPiNS0_13ScanTileStateIiLb1EEE7is_evenNS0_8NullTypeEiNS2_19streaming_context_tIiLb0EEELS5_2EEEvT0_T1_T2_T3_T4_T5_T6_T7_iT8_NS1_7vsmem_tEE19static_temp_storage+40], %r2099;
	mov.u32 	%r2104, %r2099;
$L__BB6_423:
	bar.sync 	0;
	setp.eq.s32 	%p70, %r380, 0;
	mov.u32 	%r772, _ZZN3cub18CUB_300001_SM_10006detail6select23DeviceSelectSweepKernelINS2_10policy_hubIiiiLb1ELNS0_10SelectImplE2EE10Policy1000EN6thrust24THRUST_300001_SM_1000_NS6detail15normal_iteratorINS9_10device_ptrIiEEEESE_NS2_27partition_distinct_output_tISE_SE_EEPiNS0_13ScanTileStateIiLb1EEE7is_evenNS0_8NullTypeEiNS2_19streaming_context_tIiLb0EEELS5_2EEEvT0_T1_T2_T3_T4_T5_T6_T7_iT8_NS1_7vsmem_tEE19static_temp_storage;
	ld.shared.u32 	%r773, [_ZZN3cub18CUB_300001_SM_10006detail6select23DeviceSelectSweepKernelINS2_10policy_hubIiiiLb1ELNS0_10SelectImplE2EE10Policy1000EN6thrust24THRUST_300001_SM_1000_NS6detail15normal_iteratorINS9_10device_ptrIiEEEESE_NS2_27partition_distinct_output_tISE_SE_EEPiNS0_13ScanTileStateIiLb1EEE7is_evenNS0_8NullTypeEiNS2_19streaming_context_tIiLb0EEELS5_2EEEvT0_T1_T2_T3_T4_T5_T6_T7_iT8_NS1_7vsmem_tEE19static_temp_storage+40];
	selp.b32 	%r774, 0, %r773, %p70;
	add.s32 	%r775, %r774, %r2104;
	add.s32 	%r776, %r775, %r2077;
	add.s32 	%r778, %r678, %r775;
	add.s32 	%r779, %r778, %r2079;
	add.s32 	%r780, %r779, %r2080;
	add.s32 	%r781, %r780, %r2081;
	add.s32 	%r782, %r781, %r2082;
	add.s32 	%r783, %r782, %r2083;
	add.s32 	%r784, %r783, %r2084;
	add.s32 	%r785, %r784, %r2085;
	add.s32 	%r786, %r785, %r2086;
	add.s32 	%r787, %r786, %r2087;
	add.s32 	%r788, %r787, %r2088;
	add.s32 	%r789, %r788, %r2089;
	add.s32 	%r790, %r789, %r2090;
	add.s32 	%r791, %r790, %r2091;
	add.s32 	%r792, %r791, %r2092;
	add.s32 	%r793, %r792, %r2093;
	add.s32 	%r794, %r793, %r2094;
	add.s32 	%r795, %r794, %r2095;
	ld.shared.v2.u32 	{%r796, %r797}, [_ZZN3cub18CUB_300001_SM_10006detail6select23DeviceSelectSweepKernelINS2_10policy_hubIiiiLb1ELNS0_10SelectImplE2EE10Policy1000EN6thrust24THRUST_300001_SM_1000_NS6detail15normal_iteratorINS9_10device_ptrIiEEEESE_NS2_27partition_distinct_output_tISE_SE_EEPiNS0_13ScanTileStateIiLb1EEE7is_evenNS0_8NullTypeEiNS2_19streaming_context_tIiLb0EEELS5_2EEEvT0_T1_T2_T3_T4_T5_T6_T7_iT8_NS1_7vsmem_tEE19static_temp_storage+72];
	ld.shared.u32 	%r798, [_ZZN3cub18CUB_300001_SM_10006detail6select23DeviceSelectSweepKernelINS2_10policy_hubIiiiLb1ELNS0_10SelectImplE2EE10Policy1000EN6thrust24THRUST_300001_SM_1000_NS6detail15normal_iteratorINS9_10device_ptrIiEEEESE_NS2_27partition_distinct_output_tISE_SE_EEPiNS0_13ScanTileStateIiLb1EEE7is_evenNS0_8NullTypeEiNS2_19streaming_context_tIiLb0EEELS5_2EEEvT0_T1_T2_T3_T4_T5_T6_T7_iT8_NS1_7vsmem_tEE19static_temp_storage+68];
	sub.s32 	%r517, %r2, %r798;
	sub.s32 	%r799, 5120, %r213;
	sub.s32 	%r2105, %r796, %r799;
	sub.s32 	%r800, %r799, %r797;
	bar.sync 	0;
	add.s32 	%r519, %r800, %r213;
	sub.s32 	%r801, %r775, %r798;
	sub.s32 	%r802, %r381, %r801;
	setp.eq.s32 	%p71, %r2077, 0;
	add.s32 	%r803, %r801, %r519;
	selp.b32 	%r804, %r802, %r803, %p71;
	shl.b32 	%r805, %r804, 2;
	add.s32 	%r806, %r772, %r805;
	st.shared.u32 	[%r806], %r2057;
	sub.s32 	%r807, %r798, %r776;
	add.s32 	%r808, %r381, %r807;
	add.s32 	%r809, %r808, 1;
	setp.eq.s32 	%p72, %r2078, 0;
	add.s32 	%r810, %r803, %r2077;
	selp.b32 	%r811, %r809, %r810, %p72;
	shl.b32 	%r812, %r811, 2;
	add.s32 	%r813, %r772, %r812;
	st.shared.u32 	[%r813], %r2058;
	sub.s32 	%r814, %r798, %r778;
	add.s32 	%r815, %r381, %r814;
	add.s32 	%r816, %r815, 2;
	setp.eq.s32 	%p73, %r2079, 0;
	add.s32 	%r817, %r810, %r2078;
	selp.b32 	%r818, %r816, %r817, %p73;
	shl.b32 	%r819, %r818, 2;
	add.s32 	%r820, %r772, %r819;
	st.shared.u32 	[%r820], %r2059;
	sub.s32 	%r821, %r798, %r779;
	add.s32 	%r822, %r381, %r821;
	add.s32 	%r823, %r822, 3;
	setp.eq.s32 	%p74, %r2080, 0;
	add.s32 	%r824, %r817, %r2079;
	selp.b32 	%r825, %r823, %r824, %p74;
	shl.b32 	%r826, %r825, 2;
	add.s32 	%r827, %r772, %r826;
	st.shared.u32 	[%r827], %r2060;
	sub.s32 	%r828, %r798, %r780;
	add.s32 	%r829, %r381, %r828;
	add.s32 	%r830, %r829, 4;
	setp.eq.s32 	%p75, %r2081, 0;
	add.s32 	%r831, %r824, %r2080;
	selp.b32 	%r832, %r830, %r831, %p75;
	shl.b32 	%r833, %r832, 2;
	add.s32 	%r834, %r772, %r833;
	st.shared.u32 	[%r834], %r2061;
	sub.s32 	%r835, %r798, %r781;
	add.s32 	%r836, %r381, %r835;
	add.s32 	%r837, %r836, 5;
	setp.eq.s32 	%p76, %r2082, 0;
	add.s32 	%r838, %r831, %r2081;
	selp.b32 	%r839, %r837, %r838, %p76;
	shl.b32 	%r840, %r839, 2;
	add.s32 	%r841, %r772, %r840;
	st.shared.u32 	[%r841], %r2062;
	sub.s32 	%r842, %r798, %r782;
	add.s32 	%r843, %r381, %r842;
	add.s32 	%r844, %r843, 6;
	setp.eq.s32 	%p77, %r2083, 0;
	add.s32 	%r845, %r838, %r2082;
	selp.b32 	%r846, %r844, %r845, %p77;
	shl.b32 	%r847, %r846, 2;
	add.s32 	%r848, %r772, %r847;
	st.shared.u32 	[%r848], %r2063;
	sub.s32 	%r849, %r798, %r783;
	add.s32 	%r850, %r381, %r849;
	add.s32 	%r851, %r850, 7;
	setp.eq.s32 	%p78, %r2084, 0;
	add.s32 	%r852, %r845, %r2083;
	selp.b32 	%r853, %r851, %r852, %p78;
	shl.b32 	%r854, %r853, 2;
	add.s32 	%r855, %r772, %r854;
	st.shared.u32 	[%r855], %r2064;
	sub.s32 	%r856, %r798, %r784;
	add.s32 	%r857, %r381, %r856;
	add.s32 	%r858, %r857, 8;
	setp.eq.s32 	%p79, %r2085, 0;
	add.s32 	%r859, %r852, %r2084;
	selp.b32 	%r860, %r858, %r859, %p79;
	shl.b32 	%r861, %r860, 2;
	add.s32 	%r862, %r772, %r861;
	st.shared.u32 	[%r862], %r2065;
	sub.s32 	%r863, %r798, %r785;
	add.s32 	%r864, %r381, %r863;
	add.s32 	%r865, %r864, 9;
	setp.eq.s32 	%p80, %r2086, 0;
	add.s32 	%r866, %r859, %r2085;
	selp.b32 	%r867, %r865, %r866, %p80;
	shl.b32 	%r868, %r867, 2;
	add.s32 	%r869, %r772, %r868;
	st.shared.u32 	[%r869], %r2066;
	sub.s32 	%r870, %r798, %r786;
	add.s32 	%r871, %r381, %r870;
	add.s32 	%r872, %r871, 10;
	setp.eq.s32 	%p81, %r2087, 0;
	add.s32 	%r873, %r866, %r2086;
	selp.b32 	%r874, %r872, %r873, %p81;
	shl.b32 	%r875, %r874, 2;
	add.s32 	%r876, %r772, %r875;
	st.shared.u32 	[%r876], %r2067;
	sub.s32 	%r877, %r798, %r787;
	add.s32 	%r878, %r381, %r877;
	add.s32 	%r879, %r878, 11;
	setp.eq.s32 	%p82, %r2088, 0;
	add.s32 	%r880, %r873, %r2087;
	selp.b32 	%r881, %r879, %r880, %p82;
	shl.b32 	%r882, %r881, 2;
	add.s32 	%r883, %r772, %r882;
	st.shared.u32 	[%r883], %r2068;
	sub.s32 	%r884, %r798, %r788;
	add.s32 	%r885, %r381, %r884;
	add.s32 	%r886, %r885, 12;
	setp.eq.s32 	%p83, %r2089, 0;
	add.s32 	%r887, %r880, %r2088;
	selp.b32 	%r888, %r886, %r887, %p83;
	shl.b32 	%r889, %r888, 2;
	add.s32 	%r890, %r772, %r889;
	st.shared.u32 	[%r890], %r2069;
	sub.s32 	%r891, %r798, %r789;
	add.s32 	%r892, %r381, %r891;
	add.s32 	%r893, %r892, 13;
	setp.eq.s32 	%p84, %r2090, 0;
	add.s32 	%r894, %r887, %r2089;
	selp.b32 	%r895, %r893, %r894, %p84;
	shl.b32 	%r896, %r895, 2;
	add.s32 	%r897, %r772, %r896;
	st.shared.u32 	[%r897], %r2070;
	sub.s32 	%r898, %r798, %r790;
	add.s32 	%r899, %r381, %r898;
	add.s32 	%r900, %r899, 14;
	setp.eq.s32 	%p85, %r2091, 0;
	add.s32 	%r901, %r894, %r2090;
	selp.b32 	%r902, %r900, %r901, %p85;
	shl.b32 	%r903, %r902, 2;
	add.s32 	%r904, %r772, %r903;
	st.shared.u32 	[%r904], %r2071;
	sub.s32 	%r905, %r798, %r791;
	add.s32 	%r906, %r381, %r905;
	add.s32 	%r907, %r906, 15;
	setp.eq.s32 	%p86, %r2092, 0;
	add.s32 	%r908, %r901, %r2091;
	selp.b32 	%r909, %r907, %r908, %p86;
	shl.b32 	%r910, %r909, 2;
	add.s32 	%r911, %r772, %r910;
	st.shared.u32 	[%r911], %r2072;
	sub.s32 	%r912, %r798, %r792;
	add.s32 	%r913, %r381, %r912;
	add.s32 	%r914, %r913, 16;
	setp.eq.s32 	%p87, %r2093, 0;
	add.s32 	%r915, %r908, %r2092;
	selp.b32 	%r916, %r914, %r915, %p87;
	shl.b32 	%r917, %r916, 2;
	add.s32 	%r918, %r772, %r917;
	st.shared.u32 	[%r918], %r2073;
	sub.s32 	%r919, %r798, %r793;
	add.s32 	%r920, %r381, %r919;
	add.s32 	%r921, %r920, 17;
	setp.eq.s32 	%p88, %r2094, 0;
	add.s32 	%r922, %r915, %r2093;
	selp.b32 	%r923, %r921, %r922, %p88;
	shl.b32 	%r924, %r923, 2;
	add.s32 	%r925, %r772, %r924;
	st.shared.u32 	[%r925], %r2074;
	sub.s32 	%r926, %r798, %r794;
	add.s32 	%r927, %r381, %r926;
	add.s32 	%r928, %r927, 18;
	setp.eq.s32 	%p89, %r2095, 0;
	add.s32 	%r929, %r922, %r2094;
	selp.b32 	%r930, %r928, %r929, %p89;
	shl.b32 	%r931, %r930, 2;
	add.s32 	%r932, %r772, %r931;
	st.shared.u32 	[%r932], %r2075;
	sub.s32 	%r933, %r798, %r795;
	add.s32 	%r934, %r381, %r933;
	add.s32 	%r935, %r934, 19;
	setp.eq.s32 	%p90, %r2096, 0;
	add.s32 	%r936, %r929, %r2095;
	selp.b32 	%r937, %r935, %r936, %p90;
	shl.b32 	%r938, %r937, 2;
	add.s32 	%r939, %r772, %r938;
	st.shared.u32 	[%r939], %r2076;
	bar.sync 	0;
	sub.s32 	%r940, %r798, %r519;
	add.s32 	%r941, %r940, %r380;
	shl.b32 	%r942, %r380, 2;
	add.s32 	%r520, %r772, %r942;
	ld.shared.u32 	%r521, [%r520];
	setp.ge.s32 	%p91, %r380, %r213;
	cvta.to.global.u64 	%rd41, %rd26;
	mul.wide.s32 	%rd42, %r941, 4;
	add.s64 	%rd24, %rd41, %rd42;
	@%p91 bra 	$L__BB6_427;
	setp.lt.s32 	%p92, %r380, %r519;
	@%p92 bra 	$L__BB6_426;
	st.global.u32 	[%rd24], %r521;
	bra.uni 	$L__BB6_427;
$L__BB6_426:
	add.s32 	%r943, %r517, %r380;
	mul.wide.s32 	%rd43, %r943, 4;
	add.s64 	%rd44, %rd4, %rd43;
	st.global.u32 	[%rd44], %r521;
$L__BB6_427:
	add.s32 	%r522, %r380, 256;
	ld.shared.u32 	%r523, [%r520+1024];
	setp.ge.s32 	%p93, %r522, %r213;
	cvt.u64.u32 	%rd45, %r380;
	cvt.s64.s32 	%rd46, %r517;
	add.s64 	%rd47, %rd46, %rd45;
	shl.b64 	%rd48, %rd47, 2;
	add.s64 	%rd25, %rd4, %rd48;
	@%p93 bra 	$L__BB6_431;
	setp.lt.s32 	%p94, %r522, %r519;
	@%p94 bra 	$L__BB6_430;
	st.global.u32 	[%rd24+1024], %r523;
	bra.uni 	$L__BB6_431;
$L__BB6_430:
	st.global.u32 	[%rd25+1024], %r523;
$L__BB6_431:
	add.s32 	%r524, %r380, 512;
	ld.shared.u32 	%r525, [%r520+2048];
	setp.ge.s32 	%p95, %r524, %r213;
	@%p95 bra 	$L__BB6_435;
	setp.lt.s32 	%p96, %r524, %r519;
	@%p96 bra 	$L__BB6_434;
	st.global.u32 	[%rd24+2048], %r525;
	bra.uni 	$L__BB6_435;
$L__BB6_434:
	st.global.u32 	[%rd25+2048], %r525;
$L__BB6_435:
	add.s32 	%r526, %r380, 768;
	ld.shared.u32 	%r527, [%r520+3072];
	setp.ge.s32 	%p97, %r526, %r213;
	@%p97 bra 	$L__BB6_439;
	setp.lt.s32 	%p98, %r526, %r519;
	@%p98 bra 	$L__BB6_438;
	st.global.u32 	[%rd24+3072], %r527;
	bra.uni 	$L__BB6_439;
$L__BB6_438:
	st.global.u32 	[%rd25+3072], %r527;
$L__BB6_439:
	or.b32  	%r528, %r380, 1024;
	ld.shared.u32 	%r529, [%r520+4096];
	setp.ge.s32 	%p99, %r528, %r213;
	@%p99 bra 	$L__BB6_443;
	setp.lt.s32 	%p100, %r528, %r519;
	@%p100 bra 	$L__BB6_442;
	st.global.u32 	[%rd24+4096], %r529;
	bra.uni 	$L__BB6_443;
$L__BB6_442:
	st.global.u32 	[%rd25+4096], %r529;
$L__BB6_443:
	add.s32 	%r530, %r380, 1280;
	ld.shared.u32 	%r531, [%r520+5120];
	setp.ge.s32 	%p101, %r530, %r213;
	@%p101 bra 	$L__BB6_447;
	setp.lt.s32 	%p102, %r530, %r519;
	@%p102 bra 	$L__BB6_446;
	st.global.u32 	[%rd24+5120], %r531;
	bra.uni 	$L__BB6_447;
$L__BB6_446:
	st.global.u32 	[%rd25+5120], %r531;
$L__BB6_447:
	add.s32 	%r532, %r380, 1536;
	ld.shared.u32 	%r533, [%r520+6144];
	setp.ge.s32 	%p103, %r532, %r213;
	@%p103 bra 	$L__BB6_451;
	setp.lt.s32 	%p104, %r532, %r519;
	@%p104 bra 	$L__BB6_450;
	st.global.u32 	[%rd24+6144], %r533;
	bra.uni 	$L__BB6_451;
$L__BB6_450:
	st.global.u32 	[%rd25+6144], %r533;
$L__BB6_451:
	add.s32 	%r534, %r380, 1792;
	ld.shared.u32 	%r535, [%r520+7168];
	setp.ge.s32 	%p105, %r534, %r213;
	@%p105 bra 	$L__BB6_455;
	setp.lt.s32 	%p106, %r534, %r519;
	@%p106 bra 	$L__BB6_454;
	st.global.u32 	[%rd24+7168], %r535;
	bra.uni 	$L__BB6_455;
$L__BB6_454:
	st.global.u32 	[%rd25+7168], %r535;
$L__BB6_455:
	or.b32  	%r536, %r380, 2048;
	ld.shared.u32 	%r537, [%r520+8192];
	setp.ge.s32 	%p107, %r536, %r213;
	@%p107 bra 	$L__BB6_459;
	setp.lt.s32 	%p108, %r536, %r519;
	@%p108 bra 	$L__BB6_458;
	st.global.u32 	[%rd24+8192], %r537;
	bra.uni 	$L__BB6_459;
$L__BB6_458:
	st.global.u32 	[%rd25+8192], %r537;
$L__BB6_459:
	add.s32 	%r538, %r380, 2304;
	ld.shared.u32 	%r539, [%r520+9216];
	setp.ge.s32 	%p109, %r538, %r213;
	@%p109 bra 	$L__BB6_463;
	setp.lt.s32 	%p110, %r538, %r519;
	@%p110 bra 	$L__BB6_462;
	st.global.u32 	[%rd24+9216], %r539;
	bra.uni 	$L__BB6_463;
$L__BB6_462:
	st.global.u32 	[%rd25+9216], %r539;
$L__BB6_463:
	add.s32 	%r540, %r380, 2560;
	ld.shared.u32 	%r541, [%r520+10240];
	setp.ge.s32 	%p111, %r540, %r213;
	@%p111 bra 	$L__BB6_467;
	setp.lt.s32 	%p112, %r540, %r519;
	@%p112 bra 	$L__BB6_466;
	st.global.u32 	[%rd24+10240], %r541;
	bra.uni 	$L__BB6_467;
$L__BB6_466:
	st.global.u32 	[%rd25+10240], %r541;
$L__BB6_467:
	add.s32 	%r542, %r380, 2816;
	ld.shared.u32 	%r543, [%r520+11264];
	setp.ge.s32 	%p113, %r542, %r213;
	@%p113 bra 	$L__BB6_471;
	setp.lt.s32 	%p114, %r542, %r519;
	@%p114 bra 	$L__BB6_470;
	st.global.u32 	[%rd24+11264], %r543;
	bra.uni 	$L__BB6_471;
$L__BB6_470:
	st.global.u32 	[%rd25+11264], %r543;
$L__BB6_471:
	or.b32  	%r544, %r380, 3072;
	ld.shared.u32 	%r545, [%r520+12288];
	setp.ge.s32 	%p115, %r544, %r213;
	@%p115 bra 	$L__BB6_475;
	setp.lt.s32 	%p116, %r544, %r519;
	@%p116 bra 	$L__BB6_474;
	st.global.u32 	[%rd24+12288], %r545;
	bra.uni 	$L__BB6_475;
$L__BB6_474:
	st.global.u32 	[%rd25+12288], %r545;
$L__BB6_475:
	add.s32 	%r546, %r380, 3328;
	ld.shared.u32 	%r547, [%r520+13312];
	setp.ge.s32 	%p117, %r546, %r213;
	@%p117 bra 	$L__BB6_479;
	setp.lt.s32 	%p118, %r546, %r519;
	@%p118 bra 	$L__BB6_478;
	st.global.u32 	[%rd24+13312], %r547;
	bra.uni 	$L__BB6_479;
$L__BB6_478:
	st.global.u32 	[%rd25+13312], %r547;
$L__BB6_479:
	add.s32 	%r548, %r380, 3584;
	ld.shared.u32 	%r549, [%r520+14336];
	setp.ge.s32 	%p119, %r548, %r213;
	@%p119 bra 	$L__BB6_483;
	setp.lt.s32 	%p120, %r548, %r519;
	@%p120 bra 	$L__BB6_482;
	st.global.u32 	[%rd24+14336], %r549;
	bra.uni 	$L__BB6_483;
$L__BB6_482:
	st.global.u32 	[%rd25+14336], %r549;
$L__BB6_483:
	add.s32 	%r550, %r380, 3840;
	ld.shared.u32 	%r551, [%r520+15360];
	setp.ge.s32 	%p121, %r550, %r213;
	@%p121 bra 	$L__BB6_487;
	setp.lt.s32 	%p122, %r550, %r519;
	@%p122 bra 	$L__BB6_486;
	st.global.u32 	[%rd24+15360], %r551;
	bra.uni 	$L__BB6_487;
$L__BB6_486:
	st.global.u32 	[%rd25+15360], %r551;
$L__BB6_487:
	or.b32  	%r552, %r380, 4096;
	ld.shared.u32 	%r553, [%r520+16384];
	setp.ge.s32 	%p123, %r552, %r213;
	@%p123 bra 	$L__BB6_491;
	setp.lt.s32 	%p124, %r552, %r519;
	@%p124 bra 	$L__BB6_490;
	st.global.u32 	[%rd24+16384], %r553;
	bra.uni 	$L__BB6_491;
$L__BB6_490:
	st.global.u32 	[%rd25+16384], %r553;
$L__BB6_491:
	add.s32 	%r554, %r380, 4352;
	ld.shared.u32 	%r555, [%r520+17408];
	setp.ge.s32 	%p125, %r554, %r213;
	@%p125 bra 	$L__BB6_495;
	setp.lt.s32 	%p126, %r554, %r519;
	@%p126 bra 	$L__BB6_494;
	st.global.u32 	[%rd24+17408], %r555;
	bra.uni 	$L__BB6_495;
$L__BB6_494:
	st.global.u32 	[%rd25+17408], %r555;
$L__BB6_495:
	add.s32 	%r556, %r380, 4608;
	ld.shared.u32 	%r557, [%r520+18432];
	setp.ge.s32 	%p127, %r556, %r213;
	@%p127 bra 	$L__BB6_499;
	setp.lt.s32 	%p128, %r556, %r519;
	@%p128 bra 	$L__BB6_498;
	st.global.u32 	[%rd24+18432], %r557;
	bra.uni 	$L__BB6_499;
$L__BB6_498:
	st.global.u32 	[%rd25+18432], %r557;
$L__BB6_499:
	add.s32 	%r558, %r380, 4864;
	ld.shared.u32 	%r559, [%r520+19456];
	setp.ge.s32 	%p129, %r558, %r213;
	@%p129 bra 	$L__BB6_503;
	setp.lt.s32 	%p130, %r558, %r519;
	@%p130 bra 	$L__BB6_502;
	st.global.u32 	[%rd24+19456], %r559;
	bra.uni 	$L__BB6_503;
$L__BB6_502:
	st.global.u32 	[%rd25+19456], %r559;
$L__BB6_503:
	mov.u32 	%r1310, %tid.x;
	setp.ne.s32 	%p272, %r1310, 0;
	@%p272 bra 	$L__BB6_505;
	ld.param.u64 	%rd478, [_ZN3cub18CUB_300001_SM_10006detail6select23DeviceSelectSweepKernelINS2_10policy_hubIiiiLb1ELNS0_10SelectImplE2EE10Policy1000EN6thrust24THRUST_300001_SM_1000_NS6detail15normal_iteratorINS9_10device_ptrIiEEEESE_NS2_27partition_distinct_output_tISE_SE_EEPiNS0_13ScanTileStateIiLb1EEE7is_evenNS0_8NullTypeEiNS2_19streaming_context_tIiLb0EEELS5_2EEEvT0_T1_T2_T3_T4_T5_T6_T7_iT8_NS1_7vsmem_tE_param_3];
	cvta.to.global.u64 	%rd254, %rd478;
	st.global.u32 	[%rd254], %r2105;
$L__BB6_505:
	ret;

}
	// .globl	_ZN3cub18CUB_300001_SM_10006detail6select23DeviceSelectSweepKernelINS2_10policy_hubIiilLb1ELNS0_10SelectImplE2EE10Policy1000EN6thrust24THRUST_300001_SM_1000_NS6detail15normal_iteratorINS9_10device_ptrIiEEEESE_NS2_27partition_distinct_output_tISE_SE_EEPlNS0_13ScanTileStateIiLb1EEE7is_evenNS0_8NullTypeEiNS2_19streaming_context_tIlLb1EEELS5_2EEEvT0_T1_T2_T3_T4_T5_T6_T7_iT8_NS1_7vsmem_tE
.visible .entry _ZN3cub18CUB_300001_SM_10006detail6select23DeviceSelectSweepKernelINS2_10policy_hubIiilLb1ELNS0_10SelectImplE2EE10Policy1000EN6thrust24THRUST_300001_SM_1000_NS6detail15normal_iteratorINS9_10device_ptrIiEEEESE_NS2_27partition_distinct_output_tISE_SE_EEPlNS0_13ScanTileStateIiLb1EEE7is_evenNS0_8NullTypeEiNS2_19streaming_context_tIlLb1EEELS5_2EEEvT0_T1_T2_T3_T4_T5_T6_T7_iT8_NS1_7vsmem_tE(
	.param .align 8 .b8 _ZN3cub18CUB_300001_SM_10006detail6select23DeviceSelectSweepKernelINS2_10policy_hubIiilLb1ELNS0_10SelectImplE2EE10Policy1000EN6thrust24THRUST_300001_SM_1000_NS6detail15normal_iteratorINS9_10device_ptrIiEEEESE_NS2_27partition_distinct_output_tISE_SE_EEPlNS0_13ScanTileStateIiLb1EEE7is_evenNS0_8NullTypeEiNS2_19streaming_context_tIlLb1EEELS5_2EEEvT0_T1_T2_T3_T4_T5_T6_T7_iT8_NS1_7vsmem_tE_param_0[8],
	.param .align 8 .b8 _ZN3cub18CUB_300001_SM_10006detail6select23DeviceSelectSweepKernelINS2_10policy_hubIiilLb1ELNS0_10SelectImplE2EE10Policy1000EN6thrust24THRUST_300001_SM_1000_NS6detail15normal_iteratorINS9_10device_ptrIiEEEESE_NS2_27partition_distinct_output_tISE_SE_EEPlNS0_13ScanTileStateIiLb1EEE7is_evenNS0_8NullTypeEiNS2_19streaming_context_tIlLb1EEELS5_2EEEvT0_T1_T2_T3_T4_T5_T6_T7_iT8_NS1_7vsmem_tE_param_1[8],
	.param .align 8 .b8 _ZN3cub18CUB_300001_SM_10006detail6select23DeviceSelectSweepKernelINS2_10policy_hubIiilLb1ELNS0_10SelectImplE2EE10Policy1000EN6thrust24THRUST_300001_SM_1000_NS6detail15normal_iteratorINS9_10device_ptrIiEEEESE_NS2_27partition_distinct_output_tISE_SE_EEPlNS0_13ScanTileStateIiLb1EEE7is_evenNS0_8NullTypeEiNS2_19streaming_context_tIlLb1EEELS5_2EEEvT0_T1_T2_T3_T4_T5_T6_T7_iT8_NS1_7vsmem_tE_param_2[16],
	.param .u64 .ptr .align 1 _ZN3cub18CUB_300001_SM_10006detail6select23DeviceSelectSweepKernelINS2_10policy_hubIiilLb1ELNS0_10SelectImplE2EE10Policy1000EN6thrust24THRUST_300001_SM_1000_NS6detail15normal_iteratorINS9_10device_ptrIiEEEESE_NS2_27partition_distinct_output_tISE_SE_EEPlNS0_13ScanTileStateIiLb1EEE7is_evenNS0_8NullTypeEiNS2_19streaming_context_tIlLb1EEELS5_2EEEvT0_T1_T2_T3_T4_T5_T6_T7_iT8_NS1_7vsmem_tE_param_3,
	.param .align 8 .b8 _ZN3cub18CUB_300001_SM_10006detail6select23DeviceSelectSweepKernelINS2_10policy_hubIiilLb1ELNS0_10SelectImplE2EE10Policy1000EN6thrust24THRUST_300001_SM_1000_NS6detail15normal_iteratorINS9_10device_ptrIiEEEESE_NS2_27partition_distinct_output_tISE_SE_EEPlNS0_13ScanTileStateIiLb1EEE7is_evenNS0_8NullTypeEiNS2_19streaming_context_tIlLb1EEELS5_2EEEvT0_T1_T2_T3_T4_T5_T6_T7_iT8_NS1_7vsmem_tE_param_4[8],
	.param .align 1 .b8 _ZN3cub18CUB_300001_SM_10006detail6select23DeviceSelectSweepKernelINS2_10policy_hubIiilLb1ELNS0_10SelectImplE2EE10Policy1000EN6thrust24THRUST_300001_SM_1000_NS6detail15normal_iteratorINS9_10device_ptrIiEEEESE_NS2_27partition_distinct_output_tISE_SE_EEPlNS0_13ScanTileStateIiLb1EEE7is_evenNS0_8NullTypeEiNS2_19streaming_context_tIlLb1EEELS5_2EEEvT0_T1_T2_T3_T4_T5_T6_T7_iT8_NS1_7vsmem_tE_param_5[1],
	.param .align 1 .b8 _ZN3cub18CUB_300001_SM_10006detail6select23DeviceSelectSweepKernelINS2_10policy_hubIiilLb1ELNS0_10SelectImplE2EE10Policy1000EN6thrust24THRUST_300001_SM_1000_NS6detail15normal_iteratorINS9_10device_ptrIiEEEESE_NS2_27partition_distinct_output_tISE_SE_EEPlNS0_13ScanTileStateIiLb1EEE7is_evenNS0_8NullTypeEiNS2_19streaming_context_tIlLb1EEELS5_2EEEvT0_T1_T2_T3_T4_T5_T6_T7_iT8_NS1_7vsmem_tE_param_6[1],
	.param .u32 _ZN3cub18CUB_300001_SM_10006detail6select23DeviceSelectSweepKernelINS2_10policy_hubIiilLb1ELNS0_10SelectImplE2EE10Policy1000EN6thrust24THRUST_300001_SM_1000_NS6detail15normal_iteratorINS9_10device_ptrIiEEEESE_NS2_27partition_distinct_output_tISE_SE_EEPlNS0_13ScanTileStateIiLb1EEE7is_evenNS0_8NullTypeEiNS2_19streaming_context_tIlLb1EEELS5_2EEEvT0_T1_T2_T3_T4_T5_T6_T7_iT8_NS1_7vsmem_tE_param_7,
	.param .u32 _ZN3cub18CUB_300001_SM_10006detail6select23DeviceSelectSweepKernelINS2_10policy_hubIiilLb1ELNS0_10SelectImplE2EE10Policy1000EN6thrust24THRUST_300001_SM_1000_NS6detail15normal_iteratorINS9_10device_ptrIiEEEESE_NS2_27partition_distinct_output_tISE_SE_EEPlNS0_13ScanTileStateIiLb1EEE7is_evenNS0_8NullTypeEiNS2_19streaming_context_tIlLb1EEELS5_2EEEvT0_T1_T2_T3_T4_T5_T6_T7_iT8_NS1_7vsmem_tE_param_8,
	.param .align 8 .b8 _ZN3cub18CUB_300001_SM_10006detail6select23DeviceSelectSweepKernelINS2_10policy_hubIiilLb1ELNS0_10SelectImplE2EE10Policy1000EN6thrust24THRUST_300001_SM_1000_NS6detail15normal_iteratorINS9_10device_ptrIiEEEESE_NS2_27partition_distinct_output_tISE_SE_EEPlNS0_13ScanTileStateIiLb1EEE7is_evenNS0_8NullTypeEiNS2_19streaming_context_tIlLb1EEELS5_2EEEvT0_T1_T2_T3_T4_T5_T6_T7_iT8_NS1_7vsmem_tE_param_9[40],
	.param .align 8 .b8 _ZN3cub18CUB_300001_SM_10006detail6select23DeviceSelectSweepKernelINS2_10policy_hubIiilLb1ELNS0_10SelectImplE2EE10Policy1000EN6thrust24THRUST_300001_SM_1000_NS6detail15normal_iteratorINS9_10device_ptrIiEEEESE_NS2_27partition_distinct_output_tISE_SE_EEPlNS0_13ScanTileStateIiLb1EEE7is_evenNS0_8NullTypeEiNS2_19streaming_context_tIlLb1EEELS5_2EEEvT0_T1_T2_T3_T4_T5_T6_T7_iT8_NS1_7vsmem_tE_param_10[8]
)
.maxntid 640
{
	.reg .pred 	%p<373>;
	.reg .b16 	%rs<18>;
	.reg .b32 	%r<2034>;
	.reg .b64 	%rd<644>;
	// demoted variable
	.shared .align 16 .b8 _ZZN3cub18CUB_300001_SM_10006detail6select23DeviceSelectSweepKernelINS2_10policy_hubIiilLb1ELNS0_10SelectImplE2EE10Policy1000EN6thrust24THRUST_300001_SM_1000_NS6detail15normal_iteratorINS9_10device_ptrIiEEEESE_NS2_27partition_distinct_output_tISE_SE_EEPlNS0_13ScanTileStateIiLb1EEE7is_evenNS0_8NullTypeEiNS2_19streaming_context_tIlLb1EEELS5_2EEEvT0_T1_T2_T3_T4_T5_T6_T7_iT8_NS1_7vsmem_tEE19static_temp_storage[35840];
	ld.param.u64 	%rd53, [_ZN3cub18CUB_300001_SM_10006detail6select23DeviceSelectSweepKernelINS2_10policy_hubIiilLb1ELNS0_10SelectImplE2EE10Policy1000EN6thrust24THRUST_300001_SM_1000_NS6detail15normal_iteratorINS9_10device_ptrIiEEEESE_NS2_27partition_distinct_output_tISE_SE_EEPlNS0_13ScanTileStateIiLb1EEE7is_evenNS0_8NullTypeEiNS2_19streaming_context_tIlLb1EEELS5_2EEEvT0_T1_T2_T3_T4_T5_T6_T7_iT8_NS1_7vsmem_tE_param_2+8];
	ld.param.u64 	%rd52, [_ZN3cub18CUB_300001_SM_10006detail6select23DeviceSelectSweepKernelINS2_10policy_hubIiilLb1ELNS0_10SelectImplE2EE10Policy1000EN6thrust24THRUST_300001_SM_1000_NS6detail15normal_iteratorINS9_10device_ptrIiEEEESE_NS2_27partition_distinct_output_tISE_SE_EEPlNS0_13ScanTileStateIiLb1EEE7is_evenNS0_8NullTypeEiNS2_19streaming_context_tIlLb1EEELS5_2EEEvT0_T1_T2_T3_T4_T5_T6_T7_iT8_NS1_7vsmem_tE_param_2];
	ld.param.u64 	%rd2, [_ZN3cub18CUB_300001_SM_10006detail6select23DeviceSelectSweepKernelINS2_10policy_hubIiilLb1ELNS0_10SelectImplE2EE10Policy1000EN6thrust24THRUST_300001_SM_1000_NS6detail15normal_iteratorINS9_10device_ptrIiEEEESE_NS2_27partition_distinct_output_tISE_SE_EEPlNS0_13ScanTileStateIiLb1EEE7is_evenNS0_8NullTypeEiNS2_19streaming_context_tIlLb1EEELS5_2EEEvT0_T1_T2_T3_T4_T5_T6_T7_iT8_NS1_7vsmem_tE_param_4];
	ld.param.u64 	%rd56, [_ZN3cub18CUB_300001_SM_10006detail6select23DeviceSelectSweepKernelINS2_10policy_hubIiilLb1ELNS0_10SelectImplE2EE10Policy1000EN6thrust24THRUST_300001_SM_1000_NS6detail15normal_iteratorINS9_10device_ptrIiEEEESE_NS2_27partition_distinct_output_tISE_SE_EEPlNS0_13ScanTileStateIiLb1EEE7is_evenNS0_8NullTypeEiNS2_19streaming_context_tIlLb1EEELS5_2EEEvT0_T1_T2_T3_T4_T5_T6_T7_iT8_NS1_7vsmem_tE_param_1];
	ld.param.u64 	%rd57, [_ZN3cub18CUB_300001_SM_10006detail6select23DeviceSelectSweepKernelINS2_10policy_hubIiilLb1ELNS0_10SelectImplE2EE10Policy1000EN6thrust24THRUST_300001_SM_1000_NS6detail15normal_iteratorINS9_10device_ptrIiEEEESE_NS2_27partition_distinct_output_tISE_SE_EEPlNS0_13ScanTileStateIiLb1EEE7is_evenNS0_8NullTypeEiNS2_19streaming_context_tIlLb1EEELS5_2EEEvT0_T1_T2_T3_T4_T5_T6_T7_iT8_NS1_7vsmem_tE_param_0];
	ld.param.u32 	%r415, [_ZN3cub18CUB_300001_SM_10006detail6select23DeviceSelectSweepKernelINS2_10policy_hubIiilLb1ELNS0_10SelectImplE2EE10Policy1000EN6thrust24THRUST_300001_SM_1000_NS6detail15normal_iteratorINS9_10device_ptrIiEEEESE_NS2_27partition_distinct_output_tISE_SE_EEPlNS0_13ScanTileStateIiLb1EEE7is_evenNS0_8NullTypeEiNS2_19streaming_context_tIlLb1EEELS5_2EEEvT0_T1_T2_T3_T4_T5_T6_T7_iT8_NS1_7vsmem_tE_param_8];
	mov.b64 	%rd55, _ZN3cub18CUB_300001_SM_10006detail6select23DeviceSelectSweepKernelINS2_10policy_hubIiilLb1ELNS0_10SelectImplE2EE10Policy1000EN6thrust24THRUST_300001_SM_1000_NS6detail15normal_iteratorINS9_10device_ptrIiEEEESE_NS2_27partition_distinct_output_tISE_SE_EEPlNS0_13ScanTileStateIiLb1EEE7is_evenNS0_8NullTypeEiNS2_19streaming_context_tIlLb1EEELS5_2EEEvT0_T1_T2_T3_T4_T5_T6_T7_iT8_NS1_7vsmem_tE_param_9;
	mov.u64 	%rd1, %rd55;
	cvta.to.global.u64 	%rd3, %rd57;
	cvta.to.global.u64 	%rd4, %rd56;
	mov.u32 	%r416, %ctaid.x;
	mov.u32 	%r417, %nctaid.y;
	mov.u32 	%r418, %ctaid.y;
	mad.lo.s32 	%r1, %r416, %r417, %r418;
	mul.lo.s32 	%r2, %r1, 8960;
	add.s32 	%r419, %r415, -1;
	setp.ge.s32 	%p1, %r1, %r419;
	@%p1 bra 	$L__BB7_116;
	setp.ne.s32 	%p239, %r1, 0;
	@%p239 bra 	$L__BB7_52;
	mov.u64 	%rd450, %rd55;
	ld.param.u8 	%rs15, [%rd450];
	setp.eq.s16 	%p320, %rs15, 0;
	ld.param.u64 	%rd451, [%rd450+16];
	selp.b64 	%rd452, %rd451, 0, %p320;
	mov.u32 	%r1706, %ctaid.x;
	mov.u32 	%r1707, %nctaid.y;
	mov.u32 	%r1708, %ctaid.y;
	mad.lo.s32 	%r1709, %r1706, %r1707, %r1708;
	mul.lo.s32 	%r1710, %r1709, 8960;
	cvt.u64.u32 	%rd453, %r1710;
	add.s64 	%rd454, %rd452, %rd453;
	mov.u32 	%r3, %tid.x;
	mul.lo.s32 	%r1711, %r3, 14;
	cvt.u64.u32 	%rd455, %r1711;
	add.s64 	%rd456, %rd454, %rd455;
	shl.b64 	%rd457, %rd456, 2;
	add.s64 	%rd458, %rd3, %rd457;
	ld.global.u32 	%r4, [%rd458];
	ld.global.u32 	%r5, [%rd458+4];
	ld.global.u32 	%r6, [%rd458+8];
	ld.global.u32 	%r7, [%rd458+12];
	ld.global.u32 	%r8, [%rd458+16];
	ld.global.u32 	%r9, [%rd458+20];
	ld.global.u32 	%r10, [%rd458+24];
	ld.global.u32 	%r11, [%rd458+28];
	ld.global.u32 	%r12, [%rd458+32];
	ld.global.u32 	%r13, [%rd458+36];
	ld.global.u32 	%r14, [%rd458+40];
	ld.global.u32 	%r15, [%rd458+44];
	ld.global.u32 	%r16, [%rd458+48];
	ld.global.u32 	%r17, [%rd458+52];
	bar.sync 	0;
	add.s64 	%rd459, %rd4, %rd457;
	ld.global.u32 	%r1712, [%rd459];
	ld.global.u32 	%r1713, [%rd459+4];
	ld.global.u32 	%r1714, [%rd459+8];
	ld.global.u32 	%r1715, [%rd459+12];
	ld.global.u32 	%r1716, [%rd459+16];
	ld.global.u32 	%r1717, [%rd459+20];
	ld.global.u32 	%r1718, [%rd459+24];
	ld.global.u32 	%r1719, [%rd459+28];
	ld.global.u32 	%r1720, [%rd459+32];
	ld.global.u32 	%r1721, [%rd459+36];
	ld.global.u32 	%r1722, [%rd459+40];
	ld.global.u32 	%r1723, [%rd459+44];
	ld.global.u32 	%r1724, [%rd459+48];
	ld.global.u32 	%r1725, [%rd459+52];
	and.b32  	%r18, %r1712, 1;
	xor.b32  	%r1726, %r18, 1;
	and.b32  	%r19, %r1713, 1;
	xor.b32  	%r1727, %r19, 1;
	and.b32  	%r20, %r1714, 1;
	xor.b32  	%r1728, %r20, 1;
	and.b32  	%r21, %r1715, 1;
	xor.b32  	%r1729, %r21, 1;
	and.b32  	%r22, %r1716, 1;
	xor.b32  	%r1730, %r22, 1;
	and.b32  	%r23, %r1717, 1;
	xor.b32  	%r1731, %r23, 1;
	and.b32  	%r24, %r1718, 1;
	xor.b32  	%r1732, %r24, 1;
	and.b32  	%r25, %r1719, 1;
	xor.b32  	%r1733, %r25, 1;
	and.b32  	%r26, %r1720, 1;
	xor.b32  	%r1734, %r26, 1;
	and.b32  	%r27, %r1721, 1;
	xor.b32  	%r1735, %r27, 1;
	and.b32  	%r28, %r1722, 1;
	xor.b32  	%r1736, %r28, 1;
	and.b32  	%r29, %r1723, 1;
	xor.b32  	%r1737, %r29, 1;
	and.b32  	%r30, %r1724, 1;
	xor.b32  	%r1738, %r30, 1;
	and.b32  	%r31, %r1725, 1;
	xor.b32  	%r1739, %r31, 1;
	bar.sync 	0;
	add.s32 	%r1740, %r1727, %r1726;
	add.s32 	%r1741, %r1728, %r1740;
	add.s32 	%r1742, %r1729, %r1741;
	add.s32 	%r1743, %r1730, %r1742;
	add.s32 	%r1744, %r1731, %r1743;
	add.s32 	%r1745, %r1732, %r1744;
	add.s32 	%r1746, %r1733, %r1745;
	add.s32 	%r1747, %r1734, %r1746;
	add.s32 	%r1748, %r1735, %r1747;
	add.s32 	%r1749, %r1736, %r1748;
	add.s32 	%r1750, %r1737, %r1749;
	add.s32 	%r1751, %r1738, %r1750;
	add.s32 	%r1680, %r1739, %r1751;
	// begin inline asm
	mov.u32 %r1675, %laneid;
	// end inline asm
	mov.b32 	%r1678, 1;
	mov.b32 	%r1703, 0;
	mov.b32 	%r1705, -1;
	// begin inline asm
	{  .reg .s32 r0;  .reg .pred p;  shfl.sync.up.b32 r0|p, %r1680, %r1678, %r1703, %r1705;  @p add.s32 r0, r0, %r1680;  mov.s32 %r1676, r0;}
	// end inline asm
	mov.b32 	%r1684, 2;
	// begin inline asm
	{  .reg .s32 r0;  .reg .pred p;  shfl.sync.up.b32 r0|p, %r1676, %r1684, %r1703, %r1705;  @p add.s32 r0, r0, %r1676;  mov.s32 %r1682, r0;}
	// end inline asm
	mov.b32 	%r1690, 4;
	// begin inline asm
	{  .reg .s32 r0;  .reg .pred p;  shfl.sync.up.b32 r0|p, %r1682, %r1690, %r1703, %r1705;  @p add.s32 r0, r0, %r1682;  mov.s32 %r1688, r0;}
	// end inline asm
	mov.b32 	%r1696, 8;
	// begin inline asm
	{  .reg .s32 r0;  .reg .pred p;  shfl.sync.up.b32 r0|p, %r1688, %r1696, %r1703, %r1705;  @p add.s32 r0, r0, %r1688;  mov.s32 %r1694, r0;}
	// end inline asm
	mov.b32 	%r1702, 16;
	// begin inline asm
	{  .reg .s32 r0;  .reg .pred p;  shfl.sync.up.b32 r0|p, %r1694, %r1702, %r1703, %r1705;  @p add.s32 r0, r0, %r1694;  mov.s32 %r1700, r0;}
	// end inline asm
	setp.ne.s32 	%p321, %r1675, 31;
	@%p321 bra 	$L__BB7_4;
	shr.u32 	%r1752, %r3, 3;
	and.b32  	%r1753, %r1752, 124;
	mov.u32 	%r1754, _ZZN3cub18CUB_300001_SM_10006detail6select23DeviceSelectSweepKernelINS2_10policy_hubIiilLb1ELNS0_10SelectImplE2EE10Policy1000EN6thrust24THRUST_300001_SM_1000_NS6detail15normal_iteratorINS9_10device_ptrIiEEEESE_NS2_27partition_distinct_output_tISE_SE_EEPlNS0_13ScanTileStateIiLb1EEE7is_evenNS0_8NullTypeEiNS2_19streaming_context_tIlLb1EEELS5_2EEEvT0_T1_T2_T3_T4_T5_T6_T7_iT8_NS1_7vsmem_tEE19static_temp_storage;
	add.s32 	%r1755, %r1754, %r1753;
	st.shared.u32 	[%r1755], %r1700;
$L__BB7_4:
	bar.sync 	0;
	ld.shared.v4.u32 	{%r1756, %r1757, %r1758, %r1759}, [_ZZN3cub18CUB_300001_SM_10006detail6select23DeviceSelectSweepKernelINS2_10policy_hubIiilLb1ELNS0_10SelectImplE2EE10Policy1000EN6thrust24THRUST_300001_SM_1000_NS6detail15normal_iteratorINS9_10device_ptrIiEEEESE_NS2_27partition_distinct_output_tISE_SE_EEPlNS0_13ScanTileStateIiLb1EEE7is_evenNS0_8NullTypeEiNS2_19streaming_context_tIlLb1EEELS5_2EEEvT0_T1_T2_T3_T4_T5_T6_T7_iT8_NS1_7vsmem_tEE19static_temp_storage];
	shr.u32 	%r1760, %r3, 5;
	add.s32 	%r1761, %r1757, %r1756;
	setp.eq.s32 	%p322, %r1760, 2;
	selp.b32 	%r1762, %r1761, %r1756, %p322;
	add.s32 	%r1763, %r1761, %r1758;
	setp.eq.s32 	%p323, %r1760, 3;
	selp.b32 	%r1764, %r1763, %r1762, %p323;
	add.s32 	%r1765, %r1763, %r1759;
	setp.eq.s32 	%p324, %r1760, 4;
	selp.b32 	%r1766, %r1765, %r1764, %p324;
	ld.shared.v4.u32 	{%r1767, %r1768, %r1769, %r1770}, [_ZZN3cub18CUB_300001_SM_10006detail6select23DeviceSelectSweepKernelINS2_10policy_hubIiilLb1ELNS0_10SelectImplE2EE10Policy1000EN6thrust24THRUST_300001_SM_1000_NS6detail15normal_iteratorINS9_10device_ptrIiEEEESE_NS2_27partition_distinct_output_tISE_SE_EEPlNS0_13ScanTileStateIiLb1EEE7is_evenNS0_8NullTypeEiNS2_19streaming_context_tIlLb1EEELS5_2EEEvT0_T1_T2_T3_T4_T5_T6_T7_iT8_NS1_7vsmem_tEE19static_temp_storage+16];
	add.s32 	%r1771, %r1765, %r1767;
	setp.eq.s32 	%p325, %r1760, 5;
	selp.b32 	%r1772, %r1771, %r1766, %p325;
	add.s32 	%r1773, %r1771, %r1768;
	setp.eq.s32 	%p326, %r1760, 6;
	selp.b32 	%r1774, %r1773, %r1772, %p326;
	add.s32 	%r1775, %r1773, %r1769;
	setp.eq.s32 	%p327, %r1760, 7;
	selp.b32 	%r1776, %r1775, %r1774, %p327;
	add.s32 	%r1777, %r1775, %r1770;
	setp.eq.s32 	%p328, %r1760, 8;
	selp.b32 	%r1778, %r1777, %r1776, %p328;
	ld.shared.v4.u32 	{%r1779, %r1780, %r1781, %r1782}, [_ZZN3cub18CUB_300001_SM_10006detail6select23DeviceSelectSweepKernelINS2_10policy_hubIiilLb1ELNS0_10SelectImplE2EE10Policy1000EN6thrust24THRUST_300001_SM_1000_NS6detail15normal_iteratorINS9_10device_ptrIiEEEESE_NS2_27partition_distinct_output_tISE_SE_EEPlNS0_13ScanTileStateIiLb1EEE7is_evenNS0_8NullTypeEiNS2_19streaming_context_tIlLb1EEELS5_2EEEvT0_T1_T2_T3_T4_T5_T6_T7_iT8_NS1_7vsmem_tEE19static_temp_storage+32];
	add.s32 	%r1783, %r1777, %r1779;
	setp.eq.s32 	%p329, %r1760, 9;
	selp.b32 	%r1784, %r1783, %r1778, %p329;
	add.s32 	%r1785, %r1783, %r1780;
	setp.eq.s32 	%p330, %r1760, 10;
	selp.b32 	%r1786, %r1785, %r1784, %p330;
	add.s32 	%r1787, %r1785, %r1781;
	setp.eq.s32 	%p331, %r1760, 11;
	selp.b32 	%r1788, %r1787, %r1786, %p331;
	add.s32 	%r1789, %r1787, %r1782;
	setp.eq.s32 	%p332, %r1760, 12;
	selp.b32 	%r1790, %r1789, %r1788, %p332;
	ld.shared.v4.u32 	{%r1791, %r1792, %r1793, %r1794}, [_ZZN3cub18CUB_300001_SM_10006detail6select23DeviceSelectSweepKernelINS2_10policy_hubIiilLb1ELNS0_10SelectImplE2EE10Policy1000EN6thrust24THRUST_300001_SM_1000_NS6detail15normal_iteratorINS9_10device_ptrIiEEEESE_NS2_27partition_distinct_output_tISE_SE_EEPlNS0_13ScanTileStateIiLb1EEE7is_evenNS0_8NullTypeEiNS2_19streaming_context_tIlLb1EEELS5_2EEEvT0_T1_T2_T3_T4_T5_T6_T7_iT8_NS1_7vsmem_tEE19static_temp_storage+48];
	add.s32 	%r1795, %r1789, %r1791;
	setp.eq.s32 	%p333, %r1760, 13;
	selp.b32 	%r1796, %r1795, %r1790, %p333;
	add.s32 	%r1797, %r1795, %r1792;
	setp.eq.s32 	%p334, %r1760, 14;
	selp.b32 	%r1798, %r1797, %r1796, %p334;
	add.s32 	%r1799, %r1797, %r1793;
	setp.eq.s32 	%p335, %r1760, 15;
	selp.b32 	%r1800, %r1799, %r1798, %p335;
	add.s32 	%r1801, %r1799, %r1794;
	setp.eq.s32 	%p336, %r1760, 16;
	selp.b32 	%r1802, %r1801, %r1800, %p336;
	ld.shared.v4.u32 	{%r1803, %r1804, %r1805, %r1806}, [_ZZN3cub18CUB_300001_SM_10006detail6select23DeviceSelectSweepKernelINS2_10policy_hubIiilLb1ELNS0_10SelectImplE2EE10Policy1000EN6thrust24THRUST_300001_SM_1000_NS6detail15normal_iteratorINS9_10device_ptrIiEEEESE_NS2_27partition_distinct_output_tISE_SE_EEPlNS0_13ScanTileStateIiLb1EEE7is_evenNS0_8NullTypeEiNS2_19streaming_context_tIlLb1EEELS5_2EEEvT0_T1_T2_T3_T4_T5_T6_T7_iT8_NS1_7vsmem_tEE19static_temp_storage+64];
	add.s32 	%r1807, %r1801, %r1803;
	setp.eq.s32 	%p337, %r1760, 17;
	selp.b32 	%r1808, %r1807, %r1802, %p337;
	add.s32 	%r1809, %r1807, %r1804;
	setp.eq.s32 	%p338, %r1760, 18;
	selp.b32 	%r1810, %r1809, %r1808, %p338;
	add.s32 	%r1811, %r1809, %r1805;
	setp.eq.s32 	%p339, %r1760, 19;
	selp.b32 	%r1812, %r1811, %r1810, %p339;
	add.s32 	%r35, %r1811, %r1806;
	setp.lt.u32 	%p340, %r3, 32;
	selp.b32 	%r1813, 0, %r1812, %p340;
	setp.eq.s32 	%p341, %r1675, 0;
	sub.s32 	%r1814, %r1700, %r1680;
	selp.b32 	%r1815, 0, %r1814, %p341;
	add.s32 	%r36, %r1813, %r1815;
	setp.ne.s32 	%p342, %r3, 0;
	@%p342 bra 	$L__BB7_6;
	add.s64 	%rd460, %rd2, 256;
	mov.b32 	%r1816, 101;
	// begin inline asm
	st.relaxed.gpu.v2.u32 [%rd460], {%r1816, %r35};
	// end inline asm
$L__BB7_6:
	bar.sync 	0;
	sub.s32 	%r37, 8960, %r35;
	mul.lo.s32 	%r1818, %r3, 14;
	sub.s32 	%r1819, %r1818, %r36;
	setp.eq.s32 	%p343, %r18, 0;
	add.s32 	%r1820, %r36, %r37;
	selp.b32 	%r1821, %r1820, %r1819, %p343;
	shl.b32 	%r1822, %r1821, 2;
	mov.u32 	%r1823, _ZZN3cub18CUB_300001_SM_10006detail6select23DeviceSelectSweepKernelINS2_10policy_hubIiilLb1ELNS0_10SelectImplE2EE10Policy1000EN6thrust24THRUST_300001_SM_1000_NS6detail15normal_iteratorINS9_10device_ptrIiEEEESE_NS2_27partition_distinct_output_tISE_SE_EEPlNS0_13ScanTileStateIiLb1EEE7is_evenNS0_8NullTypeEiNS2_19streaming_context_tIlLb1EEELS5_2EEEvT0_T1_T2_T3_T4_T5_T6_T7_iT8_NS1_7vsmem_tEE19static_temp_storage;
	add.s32 	%r1824, %r1823, %r1822;
	st.shared.u32 	[%r1824], %r4;
	xor.b32  	%r1825, %r18, 1;
	add.s32 	%r1826, %r36, %r1825;
	sub.s32 	%r1827, %r1818, %r1826;
	add.s32 	%r1828, %r1827, 1;
	setp.eq.s32 	%p344, %r19, 0;
	add.s32 	%r1829, %r1820, %r1825;
	selp.b32 	%r1830, %r1829, %r1828, %p344;
	shl.b32 	%r1831, %r1830, 2;
	add.s32 	%r1832, %r1823, %r1831;
	st.shared.u32 	[%r1832], %r5;
	xor.b32  	%r1833, %r19, 1;
	add.s32 	%r1834, %r1833, %r1825;
	add.s32 	%r1835, %r1834, %r36;
	sub.s32 	%r1836, %r1818, %r1835;
	add.s32 	%r1837, %r1836, 2;
	setp.eq.s32 	%p345, %r20, 0;
	add.s32 	%r1838, %r1829, %r1833;
	selp.b32 	%r1839, %r1838, %r1837, %p345;
	shl.b32 	%r1840, %r1839, 2;
	add.s32 	%r1841, %r1823, %r1840;
	st.shared.u32 	[%r1841], %r6;
	xor.b32  	%r1842, %r20, 1;
	add.s32 	%r1843, %r1835, %r1842;
	sub.s32 	%r1844, %r1818, %r1843;
	add.s32 	%r1845, %r1844, 3;
	setp.eq.s32 	%p346, %r21, 0;
	add.s32 	%r1846, %r1838, %r1842;
	selp.b32 	%r1847, %r1846, %r1845, %p346;
	shl.b32 	%r1848, %r1847, 2;
	add.s32 	%r1849, %r1823, %r1848;
	st.shared.u32 	[%r1849], %r7;
	xor.b32  	%r1850, %r21, 1;
	add.s32 	%r1851, %r1843, %r1850;
	sub.s32 	%r1852, %r1818, %r1851;
	add.s32 	%r1853, %r1852, 4;
	setp.eq.s32 	%p347, %r22, 0;
	add.s32 	%r1854, %r1846, %r1850;
	selp.b32 	%r1855, %r1854, %r1853, %p347;
	shl.b32 	%r1856, %r1855, 2;
	add.s32 	%r1857, %r1823, %r1856;
	st.shared.u32 	[%r1857], %r8;
	xor.b32  	%r1858, %r22, 1;
	add.s32 	%r1859, %r1851, %r1858;
	sub.s32 	%r1860, %r1818, %r1859;
	add.s32 	%r1861, %r1860, 5;
	setp.eq.s32 	%p348, %r23, 0;
	add.s32 	%r1862, %r1854, %r1858;
	selp.b32 	%r1863, %r1862, %r1861, %p348;
	shl.b32 	%r1864, %r1863, 2;
	add.s32 	%r1865, %r1823, %r1864;
	st.shared.u32 	[%r1865], %r9;
	xor.b32  	%r1866, %r23, 1;
	add.s32 	%r1867, %r1859, %r1866;
	sub.s32 	%r1868, %r1818, %r1867;
	add.s32 	%r1869, %r1868, 6;
	setp.eq.s32 	%p349, %r24, 0;
	add.s32 	%r1870, %r1862, %r1866;
	selp.b32 	%r1871, %r1870, %r1869, %p349;
	shl.b32 	%r1872, %r1871, 2;
	add.s32 	%r1873, %r1823, %r1872;
	st.shared.u32 	[%r1873], %r10;
	xor.b32  	%r1874, %r24, 1;
	add.s32 	%r1875, %r1867, %r1874;
	sub.s32 	%r1876, %r1818, %r1875;
	add.s32 	%r1877, %r1876, 7;
	setp.eq.s32 	%p350, %r25, 0;
	add.s32 	%r1878, %r1870, %r1874;
	selp.b32 	%r1879, %r1878, %r1877, %p350;
	shl.b32 	%r1880, %r1879, 2;
	add.s32 	%r1881, %r1823, %r1880;
	st.shared.u32 	[%r1881], %r11;
	xor.b32  	%r1882, %r25, 1;
	add.s32 	%r1883, %r1875, %r1882;
	sub.s32 	%r1884, %r1818, %r1883;
	add.s32 	%r1885, %r1884, 8;
	setp.eq.s32 	%p351, %r26, 0;
	add.s32 	%r1886, %r1878, %r1882;
	selp.b32 	%r1887, %r1886, %r1885, %p351;
	shl.b32 	%r1888, %r1887, 2;
	add.s32 	%r1889, %r1823, %r1888;
	st.shared.u32 	[%r1889], %r12;
	xor.b32  	%r1890, %r26, 1;
	add.s32 	%r1891, %r1883, %r1890;
	sub.s32 	%r1892, %r1818, %r1891;
	add.s32 	%r1893, %r1892, 9;
	setp.eq.s32 	%p352, %r27, 0;
	add.s32 	%r1894, %r1886, %r1890;
	selp.b32 	%r1895, %r1894, %r1893, %p352;
	shl.b32 	%r1896, %r1895, 2;
	add.s32 	%r1897, %r1823, %r1896;
	st.shared.u32 	[%r1897], %r13;
	xor.b32  	%r1898, %r27, 1;
	add.s32 	%r1899, %r1891, %r1898;
	sub.s32 	%r1900, %r1818, %r1899;
	add.s32 	%r1901, %r1900, 10;
	setp.eq.s32 	%p353, %r28, 0;
	add.s32 	%r1902, %r1894, %r1898;
	selp.b32 	%r1903, %r1902, %r1901, %p353;
	shl.b32 	%r1904, %r1903, 2;
	add.s32 	%r1905, %r1823, %r1904;
	st.shared.u32 	[%r1905], %r14;
	xor.b32  	%r1906, %r28, 1;
	add.s32 	%r1907, %r1899, %r1906;
	sub.s32 	%r1908, %r1818, %r1907;
	add.s32 	%r1909, %r1908, 11;
	setp.eq.s32 	%p354, %r29, 0;
	add.s32 	%r1910, %r1902, %r1906;
	selp.b32 	%r1911, %r1910, %r1909, %p354;
	shl.b32 	%r1912, %r1911, 2;
	add.s32 	%r1913, %r1823, %r1912;
	st.shared.u32 	[%r1913], %r15;
	xor.b32  	%r1914, %r29, 1;
	add.s32 	%r1915, %r1907, %r1914;
	sub.s32 	%r1916, %r1818, %r1915;
	add.s32 	%r1917, %r1916, 12;
	setp.eq.s32 	%p355, %r30, 0;
	add.s32 	%r1918, %r1910, %r1914;
	selp.b32 	%r1919, %r1918, %r1917, %p355;
	shl.b32 	%r1920, %r1919, 2;
	add.s32 	%r1921, %r1823, %r1920;
	st.shared.u32 	[%r1921], %r16;
	xor.b32  	%r1922, %r30, 1;
	add.s32 	%r1923, %r1915, %r1922;
	sub.s32 	%r1924, %r1818, %r1923;
	add.s32 	%r1925, %r1924, 13;
	setp.eq.s32 	%p356, %r31, 0;
	add.s32 	%r1926, %r1918, %r1922;
	selp.b32 	%r1927, %r1926, %r1925, %p356;
	shl.b32 	%r1928, %r1927, 2;
	add.s32 	%r1929, %r1823, %r1928;
	st.shared.u32 	[%r1929], %r17;
	bar.sync 	0;
	mov.u64 	%rd5, %rd55;
	ld.param.u8 	%rs16, [%rd5];
	setp.ne.s16 	%p357, %rs16, 0;
	mov.b64 	%rd634, 0;
	@%p357 bra 	$L__BB7_8;
	ld.param.u64 	%rd462, [%rd5+24];
	cvta.to.global.u64 	%rd463, %rd462;
	ld.global.u64 	%rd634, [%rd463];
$L__BB7_8:
	setp.ne.s16 	%p358, %rs16, 0;
	mov.b64 	%rd635, 0;
	@%p358 bra 	$L__BB7_10;
	ld.param.u64 	%rd465, [%rd5+16];
	ld.param.u64 	%rd466, [%rd5+24];
	cvta.to.global.u64 	%rd467, %rd466;
	ld.global.u64 	%rd468, [%rd467];
	sub.s64 	%rd635, %rd465, %rd468;
$L__BB7_10:
	cvta.to.global.u64 	%rd10, %rd52;
	cvta.to.global.u64 	%rd11, %rd53;
	setp.lt.s32 	%p359, %r3, %r37;
	selp.b32 	%r1930, 0, %r37, %p359;
	sub.s32 	%r38, %r3, %r1930;
	shl.b32 	%r1931, %r3, 2;
	add.s32 	%r39, %r1823, %r1931;
	ld.shared.u32 	%r40, [%r39];
	@%p359 bra 	$L__BB7_12;
	cvt.s64.s32 	%rd469, %r38;
	add.s64 	%rd470, %rd634, %rd469;
	shl.b64 	%rd471, %rd470, 2;
	add.s64 	%rd472, %rd10, %rd471;
	st.global.u32 	[%rd472], %r40;
	bra.uni 	$L__BB7_13;
$L__BB7_12:
	cvt.s64.s32 	%rd473, %r38;
	add.s64 	%rd474, %rd635, %rd473;
	shl.b64 	%rd475, %rd474, 2;
	add.s64 	%rd476, %rd11, %rd475;
	st.global.u32 	[%rd476], %r40;
$L__BB7_13:
	add.s32 	%r1933, %r3, 640;
	setp.lt.s32 	%p360, %r1933, %r37;
	selp.b32 	%r41, 0, %r37, %p360;
	ld.shared.u32 	%r42, [%r39+2560];
	@%p360 bra 	$L__BB7_15;
	cvt.s64.s32 	%rd477, %r41;
	cvt.u64.u32 	%rd478, %r3;
	sub.s64 	%rd479, %rd478, %rd477;
	add.s64 	%rd480, %rd634, %rd479;
	shl.b64 	%rd481, %rd480, 2;
	add.s64 	%rd482, %rd10, %rd481;
	st.global.u32 	[%rd482+2560], %r42;
	bra.uni 	$L__BB7_16;
$L__BB7_15:
	cvt.s64.s32 	%rd483, %r41;
	cvt.u64.u32 	%rd484, %r3;
	sub.s64 	%rd485, %rd484, %rd483;
	add.s64 	%rd486, %rd635, %rd485;
	shl.b64 	%rd487, %rd486, 2;
	add.s64 	%rd488, %rd11, %rd487;
	st.global.u32 	[%rd488+2560], %r42;
$L__BB7_16:
	add.s32 	%r1934, %r3, 1280;
	setp.lt.s32 	%p361, %r1934, %r37;
	selp.b32 	%r43, 0, %r37, %p361;
	ld.shared.u32 	%r44, [%r39+5120];
	@%p361 bra 	$L__BB7_18;
	cvt.s64.s32 	%rd489, %r43;
	cvt.u64.u32 	%rd490, %r3;
	sub.s64 	%rd491, %rd490, %rd489;
	add.s64 	%rd492, %rd634, %rd491;
	shl.b64 	%rd493, %rd492, 2;
	add.s64 	%rd494, %rd10, %rd493;
	st.global.u32 	[%rd494+5120], %r44;
	bra.uni 	$L__BB7_19;
$L__BB7_18:
	cvt.s64.s32 	%rd495, %r43;
	cvt.u64.u32 	%rd496, %r3;
	sub.s64 	%rd497, %rd496, %rd495;
	add.s64 	%rd498, %rd635, %rd497;
	shl.b64 	%rd499, %rd498, 2;
	add.s64 	%rd500, %rd11, %rd499;
	st.global.u32 	[%rd500+5120], %r44;
$L__BB7_19:
	add.s32 	%r1935, %r3, 1920;
	setp.lt.s32 	%p362, %r1935, %r37;
	selp.b32 	%r45, 0, %r37, %p362;
	ld.shared.u32 	%r46, [%r39+7680];
	@%p362 bra 	$L__BB7_21;
	cvt.s64.s32 	%rd501, %r45;
	cvt.u64.u32 	%rd502, %r3;
	sub.s64 	%rd503, %rd502, %rd501;
	add.s64 	%rd504, %rd634, %rd503;
	shl.b64 	%rd505, %rd504, 2;
	add.s64 	%rd506, %rd10, %rd505;
	st.global.u32 	[%rd506+7680], %r46;
	bra.uni 	$L__BB7_22;
$L__BB7_21:
	cvt.s64.s32 	%rd507, %r45;
	cvt.u64.u32 	%rd508, %r3;
	sub.s64 	%rd509, %rd508, %rd507;
	add.s64 	%rd510, %rd635, %rd509;
	shl.b64 	%rd511, %rd510, 2;
	add.s64 	%rd512, %rd11, %rd511;
	st.global.u32 	[%rd512+7680], %r46;
$L__BB7_22:
	add.s32 	%r1936, %r3, 2560;
	setp.lt.s32 	%p363, %r1936, %r37;
	selp.b32 	%r47, 0, %r37, %p363;
	ld.shared.u32 	%r48, [%r39+10240];
	@%p363 bra 	$L__BB7_24;
	cvt.s64.s32 	%rd513, %r47;
	cvt.u64.u32 	%rd514, %r3;
	sub.s64 	%rd515, %rd514, %rd513;
	add.s64 	%rd516, %rd634, %rd515;
	shl.b64 	%rd517, %rd516, 2;
	add.s64 	%rd518, %rd10, %rd517;
	st.global.u32 	[%rd518+10240], %r48;
	bra.uni 	$L__BB7_25;
$L__BB7_24:
	cvt.s64.s32 	%rd519, %r47;
	cvt.u64.u32 	%rd520, %r3;
	sub.s64 	%rd521, %rd520, %rd519;
	add.s64 	%rd522, %rd635, %rd521;
	shl.b64 	%rd523, %rd522, 2;
	add.s64 	%rd524, %rd11, %rd523;
	st.global.u32 	[%rd524+10240], %r48;
$L__BB7_25:
	add.s32 	%r1937, %r3, 3200;
	setp.lt.s32 	%p364, %r1937, %r37;
	selp.b32 	%r49, 0, %r37, %p364;
	ld.shared.u32 	%r50, [%r39+12800];
	@%p364 bra 	$L__BB7_27;
	cvt.s64.s32 	%rd525, %r49;
	cvt.u64.u32 	%rd526, %r3;
	sub.s64 	%rd527, %rd526, %rd525;
	add.s64 	%rd528, %rd634, %rd527;
	shl.b64 	%rd529, %rd528, 2;
	add.s64 	%rd530, %rd10, %rd529;
	st.global.u32 	[%rd530+12800], %r50;
	bra.uni 	$L__BB7_28;
$L__BB7_27:
	cvt.s64.s32 	%rd531, %r49;
	cvt.u64.u32 	%rd532, %r3;
	sub.s64 	%rd533, %rd532, %rd531;
	add.s64 	%rd534, %rd635, %rd533;
	shl.b64 	%rd535, %rd534, 2;
	add.s64 	%rd536, %rd11, %rd535;
	st.global.u32 	[%rd536+12800], %r50;
$L__BB7_28:
	add.s32 	%r1938, %r3, 3840;
	setp.lt.s32 	%p365, %r1938, %r37;
	selp.b32 	%r51, 0, %r37, %p365;
	ld.shared.u32 	%r52, [%r39+15360];
	@%p365 bra 	$L__BB7_30;
	cvt.s64.s32 	%rd537, %r51;
	cvt.u64.u32 	%rd538, %r3;
	sub.s64 	%rd539, %rd538, %rd537;
	add.s64 	%rd540, %rd634, %rd539;
	shl.b64 	%rd541, %rd540, 2;
	add.s64 	%rd542, %rd10, %rd541;
	st.global.u32 	[%rd542+15360], %r52;
	bra.uni 	$L__BB7_31;
$L__BB7_30:
	cvt.s64.s32 	%rd543, %r51;
	cvt.u64.u32 	%rd544, %r3;
	sub.s64 	%rd545, %rd544, %rd543;
	add.s64 	%rd546, %rd635, %rd545;
	shl.b64 	%rd547, %rd546, 2;
	add.s64 	%rd548, %rd11, %rd547;
	st.global.u32 	[%rd548+15360], %r52;
$L__BB7_31:
	add.s32 	%r1939, %r3, 4480;
	setp.lt.s32 	%p366, %r1939, %r37;
	selp.b32 	%r53, 0, %r37, %p366;
	ld.shared.u32 	%r54, [%r39+17920];
	@%p366 bra 	$L__BB7_33;
	cvt.s64.s32 	%rd549, %r53;
	cvt.u64.u32 	%rd550, %r3;
	sub.s64 	%rd551, %rd550, %rd549;
	add.s64 	%rd552, %rd634, %rd551;
	shl.b64 	%rd553, %rd552, 2;
	add.s64 	%rd554, %rd10, %rd553;
	st.global.u32 	[%rd554+17920], %r54;
	bra.uni 	$L__BB7_34;
$L__BB7_33:
	cvt.s64.s32 	%rd555, %r53;
	cvt.u64.u32 	%rd556, %r3;
	sub.s64 	%rd557, %rd556, %rd555;
	add.s64 	%rd558, %rd635, %rd557;
	shl.b64 	%rd559, %rd558, 2;
	add.s64 	%rd560, %rd11, %rd559;
	st.global.u32 	[%rd560+17920], %r54;
$L__BB7_34:
	or.b32  	%r1940, %r3, 5120;
	setp.lt.s32 	%p367, %r1940, %r37;
	selp.b32 	%r55, 0, %r37, %p367;
	ld.shared.u32 	%r56, [%r39+20480];
	@%p367 bra 	$L__BB7_36;
	cvt.s64.s32 	%rd561, %r55;
	cvt.u64.u32 	%rd562, %r3;
	sub.s64 	%rd563, %rd562, %rd561;
	add.s64 	%rd564, %rd634, %rd563;
	shl.b64 	%rd565, %rd564, 2;
	add.s64 	%rd566, %rd10, %rd565;
	st.global.u32 	[%rd566+20480], %r56;
	bra.uni 	$L__BB7_37;
$L__BB7_36:
	cvt.s64.s32 	%rd567, %r55;
	cvt.u64.u32 	%rd568, %r3;
	sub.s64 	%rd569, %rd568, %rd567;
	add.s64 	%rd570, %rd635, %rd569;
	shl.b64 	%rd571, %rd570, 2;
	add.s64 	%rd572, %rd11, %rd571;
	st.global.u32 	[%rd572+20480], %r56;
$L__BB7_37:
	add.s32 	%r1941, %r3, 5760;
	setp.lt.s32 	%p368, %r1941, %r37;
	selp.b32 	%r57, 0, %r37, %p368;
	ld.shared.u32 	%r58, [%r39+23040];
	@%p368 bra 	$L__BB7_39;
	cvt.s64.s32 	%rd573, %r57;
	cvt.u64.u32 	%rd574, %r3;
	sub.s64 	%rd575, %rd574, %rd573;
	add.s64 	%rd576, %rd634, %rd575;
	shl.b64 	%rd577, %rd576, 2;
	add.s64 	%rd578, %rd10, %rd577;
	st.global.u32 	[%rd578+23040], %r58;
	bra.uni 	$L__BB7_40;
$L__BB7_39:
	cvt.s64.s32 	%rd579, %r57;
	cvt.u64.u32 	%rd580, %r3;
	sub.s64 	%rd581, %rd580, %rd579;
	add.s64 	%rd582, %rd635, %rd581;
	shl.b64 	%rd583, %rd582, 2;
	add.s64 	%rd584, %rd11, %rd583;
	st.global.u32 	[%rd584+23040], %r58;
$L__BB7_40:
	add.s32 	%r1942, %r3, 6400;
	setp.lt.s32 	%p369, %r1942, %r37;
	selp.b32 	%r59, 0, %r37, %p369;
	ld.shared.u32 	%r60, [%r39+25600];
	@%p369 bra 	$L__BB7_42;
	cvt.s64.s32 	%rd585, %r59;
	cvt.u64.u32 	%rd586, %r3;
	sub.s64 	%rd587, %rd586, %rd585;
	add.s64 	%rd588, %rd634, %rd587;
	shl.b64 	%rd589, %rd588, 2;
	add.s64 	%rd590, %rd10, %rd589;
	st.global.u32 	[%rd590+25600], %r60;
	bra.uni 	$L__BB7_43;
$L__BB7_42:
	cvt.s64.s32 	%rd591, %r59;
	cvt.u64.u32 	%rd592, %r3;
	sub.s64 	%rd593, %rd592, %rd591;
	add.s64 	%rd594, %rd635, %rd593;
	shl.b64 	%rd595, %rd594, 2;
	add.s64 	%rd596, %rd11, %rd595;
	st.global.u32 	[%rd596+25600], %r60;
$L__BB7_43:
	add.s32 	%r1943, %r3, 7040;
	setp.lt.s32 	%p370, %r1943, %r37;
	selp.b32 	%r61, 0, %r37, %p370;
	ld.shared.u32 	%r62, [%r39+28160];
	@%p370 bra 	$L__BB7_45;
	cvt.s64.s32 	%rd597, %r61;
	cvt.u64.u32 	%rd598, %r3;
	sub.s64 	%rd599, %rd598, %rd597;
	add.s64 	%rd600, %rd634, %rd599;
	shl.b64 	%rd601, %rd600, 2;
	add.s64 	%rd602, %rd10, %rd601;
	st.global.u32 	[%rd602+28160], %r62;
	bra.uni 	$L__BB7_46;
$L__BB7_45:
	cvt.s64.s32 	%rd603, %r61;
	cvt.u64.u32 	%rd604, %r3;
	sub.s64 	%rd605, %rd604, %rd603;
	add.s64 	%rd606, %rd635, %rd605;
	shl.b64 	%rd607, %rd606, 2;
	add.s64 	%rd608, %rd11, %rd607;
	st.global.u32 	[%rd608+28160], %r62;
$L__BB7_46:
	add.s32 	%r1944, %r3, 7680;
	setp.lt.s32 	%p371, %r1944, %r37;
	selp.b32 	%r63, 0, %r37, %p371;
	ld.shared.u32 	%r64, [%r39+30720];
	@%p371 bra 	$L__BB7_48;
	cvt.s64.s32 	%rd609, %r63;
	cvt.u64.u32 	%rd610, %r3;
	sub.s64 	%rd611, %rd610, %rd609;
	add.s64 	%rd612, %rd634, %rd611;
	shl.b64 	%rd613, %rd612, 2;
	add.s64 	%rd614, %rd10, %rd613;
	st.global.u32 	[%rd614+30720], %r64;
	bra.uni 	$L__BB7_49;
$L__BB7_48:
	cvt.s64.s32 	%rd615, %r63;
	cvt.u64.u32 	%rd616, %r3;
	sub.s64 	%rd617, %rd616, %rd615;
	add.s64 	%rd618, %rd635, %rd617;
	shl.b64 	%rd619, %rd618, 2;
	add.s64 	%rd620, %rd11, %rd619;
	st.global.u32 	[%rd620+30720], %r64;
$L__BB7_49:
	add.s32 	%r1945, %r3, 8320;
	setp.lt.s32 	%p372, %r1945, %r37;
	selp.b32 	%r65, 0, %r37, %p372;
	ld.shared.u32 	%r66, [%r39+33280];
	@%p372 bra 	$L__BB7_51;
	cvt.s64.s32 	%rd621, %r65;
	cvt.u64.u32 	%rd622, %r3;
	sub.s64 	%rd623, %rd622, %rd621;
	add.s64 	%rd624, %rd634, %rd623;
	shl.b64 	%rd625, %rd624, 2;
	add.s64 	%rd626, %rd10, %rd625;
	st.global.u32 	[%rd626+33280], %r66;
	bra.uni 	$L__BB7_377;
$L__BB7_51:
	cvt.s64.s32 	%rd627, %r65;
	cvt.u64.u32 	%rd628, %r3;
	sub.s64 	%rd629, %rd628, %rd627;
	add.s64 	%rd630, %rd635, %rd629;
	shl.b64 	%rd631, %rd630, 2;
	add.s64 	%rd632, %rd11, %rd631;
	st.global.u32 	[%rd632+33280], %r66;
	bra.uni 	$L__BB7_377;
$L__BB7_52:
	mov.u64 	%rd352, %rd55;
	ld.param.u8 	%rs12, [%rd352];
	setp.eq.s16 	%p240, %rs12, 0;
	ld.param.u64 	%rd353, [%rd352+16];
	selp.b64 	%rd354, %rd353, 0, %p240;
	mov.u32 	%r1254, %ctaid.x;
	mov.u32 	%r1255, %nctaid.y;
	mov.u32 	%r1256, %ctaid.y;
	mad.lo.s32 	%r1958, %r1254, %r1255, %r1256;
	mul.lo.s32 	%r1257, %r1958, 8960;
	cvt.s64.s32 	%rd355, %r1257;
	add.s64 	%rd356, %rd354, %rd355;
	mov.u32 	%r68, %tid.x;
	mul.lo.s32 	%r1258, %r68, 14;
	cvt.u64.u32 	%rd357, %r1258;
	add.s64 	%rd358, %rd356, %rd357;
	shl.b64 	%rd359, %rd358, 2;
	add.s64 	%rd360, %rd3, %rd359;
	ld.global.u32 	%r69, [%rd360];
	ld.global.u32 	%r70, [%rd360+4];
	ld.global.u32 	%r71, [%rd360+8];
	ld.global.u32 	%r72, [%rd360+12];
	ld.global.u32 	%r73, [%rd360+16];
	ld.global.u32 	%r74, [%rd360+20];
	ld.global.u32 	%r75, [%rd360+24];
	ld.global.u32 	%r76, [%rd360+28];
	ld.global.u32 	%r77, [%rd360+32];
	ld.global.u32 	%r78, [%rd360+36];
	ld.global.u32 	%r79, [%rd360+40];
	ld.global.u32 	%r80, [%rd360+44];
	ld.global.u32 	%r81, [%rd360+48];
	ld.global.u32 	%r82, [%rd360+52];
	bar.sync 	0;
	add.s64 	%rd361, %rd4, %rd359;
	ld.global.u32 	%r1259, [%rd361];
	ld.global.u32 	%r1260, [%rd361+4];
	ld.global.u32 	%r1261, [%rd361+8];
	ld.global.u32 	%r1262, [%rd361+12];
	ld.global.u32 	%r1263, [%rd361+16];
	ld.global.u32 	%r1264, [%rd361+20];
	ld.global.u32 	%r1265, [%rd361+24];
	ld.global.u32 	%r1266, [%rd361+28];
	ld.global.u32 	%r1267, [%rd361+32];
	ld.global.u32 	%r1268, [%rd361+36];
	ld.global.u32 	%r1269, [%rd361+40];
	ld.global.u32 	%r1270, [%rd361+44];
	ld.global.u32 	%r1271, [%rd361+48];
	ld.global.u32 	%r1272, [%rd361+52];
	and.b32  	%r83, %r1259, 1;
	xor.b32  	%r1273, %r83, 1;
	and.b32  	%r84, %r1260, 1;
	xor.b32  	%r1274, %r84, 1;
	and.b32  	%r85, %r1261, 1;
	xor.b32  	%r1275, %r85, 1;
	and.b32  	%r86, %r1262, 1;
	xor.b32  	%r1276, %r86, 1;
	and.b32  	%r87, %r1263, 1;
	xor.b32  	%r1277, %r87, 1;
	and.b32  	%r88, %r1264, 1;
	xor.b32  	%r1278, %r88, 1;
	and.b32  	%r89, %r1265, 1;
	xor.b32  	%r1279, %r89, 1;
	and.b32  	%r90, %r1266, 1;
	xor.b32  	%r1280, %r90, 1;
	and.b32  	%r91, %r1267, 1;
	xor.b32  	%r1281, %r91, 1;
	and.b32  	%r92, %r1268, 1;
	xor.b32  	%r1282, %r92, 1;
	and.b32  	%r93, %r1269, 1;
	xor.b32  	%r1283, %r93, 1;
	and.b32  	%r94, %r1270, 1;
	xor.b32  	%r1284, %r94, 1;
	and.b32  	%r95, %r1271, 1;
	xor.b32  	%r1285, %r95, 1;
	and.b32  	%r96, %r1272, 1;
	xor.b32  	%r1286, %r96, 1;
	bar.sync 	0;
	add.s32 	%r1287, %r1274, %r1273;
	add.s32 	%r1288, %r1275, %r1287;
	add.s32 	%r1289, %r1276, %r1288;
	add.s32 	%r1290, %r1277, %r1289;
	add.s32 	%r1291, %r1278, %r1290;
	add.s32 	%r1292, %r1279, %r1291;
	add.s32 	%r1293, %r1280, %r1292;
	add.s32 	%r1294, %r1281, %r1293;
	add.s32 	%r1295, %r1282, %r1294;
	add.s32 	%r1296, %r1283, %r1295;
	add.s32 	%r1297, %r1284, %r1296;
	add.s32 	%r1298, %r1285, %r1297;
	add.s32 	%r1228, %r1286, %r1298;
	// begin inline asm
	mov.u32 %r1223, %laneid;
	// end inline asm
	mov.b32 	%r1226, 1;
	mov.b32 	%r1251, 0;
	mov.b32 	%r1253, -1;
	// begin inline asm
	{  .reg .s32 r0;  .reg .pred p;  shfl.sync.up.b32 r0|p, %r1228, %r1226, %r1251, %r1253;  @p add.s32 r0, r0, %r1228;  mov.s32 %r1224, r0;}
	// end inline asm
	mov.b32 	%r1232, 2;
	// begin inline asm
	{  .reg .s32 r0;  .reg .pred p;  shfl.sync.up.b32 r0|p, %r1224, %r1232, %r1251, %r1253;  @p add.s32 r0, r0, %r1224;  mov.s32 %r1230, r0;}
	// end inline asm
	mov.b32 	%r1238, 4;
	// begin inline asm
	{  .reg .s32 r0;  .reg .pred p;  shfl.sync.up.b32 r0|p, %r1230, %r1238, %r1251, %r1253;  @p add.s32 r0, r0, %r1230;  mov.s32 %r1236, r0;}
	// end inline asm
	mov.b32 	%r1244, 8;
	// begin inline asm
	{  .reg .s32 r0;  .reg .pred p;  shfl.sync.up.b32 r0|p, %r1236, %r1244, %r1251, %r1253;  @p add.s32 r0, r0, %r1236;  mov.s32 %r1242, r0;}
	// end inline asm
	mov.b32 	%r1250, 16;
	// begin inline asm
	{  .reg .s32 r0;  .reg .pred p;  shfl.sync.up.b32 r0|p, %r1242, %r1250, %r1251, %r1253;  @p add.s32 r0, r0, %r1242;  mov.s32 %r1248, r0;}
	// end inline asm
	setp.ne.s32 	%p241, %r1223, 31;
	@%p241 bra 	$L__BB7_54;
	shr.u32 	%r1299, %r68, 3;
	and.b32  	%r1300, %r1299, 124;
	mov.u32 	%r1301, _ZZN3cub18CUB_300001_SM_10006detail6select23DeviceSelectSweepKernelINS2_10policy_hubIiilLb1ELNS0_10SelectImplE2EE10Policy1000EN6thrust24THRUST_300001_SM_1000_NS6detail15normal_iteratorINS9_10device_ptrIiEEEESE_NS2_27partition_distinct_output_tISE_SE_EEPlNS0_13ScanTileStateIiLb1EEE7is_evenNS0_8NullTypeEiNS2_19streaming_context_tIlLb1EEELS5_2EEEvT0_T1_T2_T3_T4_T5_T6_T7_iT8_NS1_7vsmem_tEE19static_temp_storage;
	add.s32 	%r1302, %r1301, %r1300;
	st.shared.u32 	[%r1302], %r1248;
$L__BB7_54:
	xor.b32  	%r1303, %r96, 1;
	xor.b32  	%r1304, %r95, 1;
	xor.b32  	%r1305, %r94, 1;
	xor.b32  	%r1306, %r93, 1;
	xor.b32  	%r1307, %r92, 1;
	xor.b32  	%r1308, %r91, 1;
	xor.b32  	%r1309, %r90, 1;
	xor.b32  	%r1310, %r89, 1;
	xor.b32  	%r1311, %r88, 1;
	xor.b32  	%r1312, %r87, 1;
	xor.b32  	%r1313, %r86, 1;
	xor.b32  	%r1314, %r85, 1;
	xor.b32  	%r1315, %r84, 1;
	xor.b32  	%r1316, %r83, 1;
	add.s32 	%r1317, %r1315, %r1316;
	add.s32 	%r1318, %r1314, %r1317;
	add.s32 	%r1319, %r1313, %r1318;
	add.s32 	%r1320, %r1312, %r1319;
	add.s32 	%r1321, %r1311, %r1320;
	add.s32 	%r1322, %r1310, %r1321;
	add.s32 	%r1323, %r1309, %r1322;
	add.s32 	%r1324, %r1308, %r1323;
	add.s32 	%r1325, %r1307, %r1324;
	add.s32 	%r1326, %r1306, %r1325;
	add.s32 	%r1327, %r1305, %r1326;
	add.s32 	%r1328, %r1304, %r1327;
	add.s32 	%r1329, %r1303, %r1328;
	sub.s32 	%r1330, %r1248, %r1329;
	bar.sync 	0;
	ld.shared.v4.u32 	{%r1331, %r1332, %r1333, %r1334}, [_ZZN3cub18CUB_300001_SM_10006detail6select23DeviceSelectSweepKernelINS2_10policy_hubIiilLb1ELNS0_10SelectImplE2EE10Policy1000EN6thrust24THRUST_300001_SM_1000_NS6detail15normal_iteratorINS9_10device_ptrIiEEEESE_NS2_27partition_distinct_output_tISE_SE_EEPlNS0_13ScanTileStateIiLb1EEE7is_evenNS0_8NullTypeEiNS2_19streaming_context_tIlLb1EEELS5_2EEEvT0_T1_T2_T3_T4_T5_T6_T7_iT8_NS1_7vsmem_tEE19static_temp_storage];
	shr.u32 	%r1335, %r68, 5;
	add.s32 	%r1336, %r1332, %r1331;
	setp.eq.s32 	%p242, %r1335, 2;
	selp.b32 	%r1337, %r1336, %r1331, %p242;
	add.s32 	%r1338, %r1336, %r1333;
	setp.eq.s32 	%p243, %r1335, 3;
	selp.b32 	%r1339, %r1338, %r1337, %p243;
	add.s32 	%r1340, %r1338, %r1334;
	setp.eq.s32 	%p244, %r1335, 4;
	selp.b32 	%r1341, %r1340, %r1339, %p244;
	ld.shared.v4.u32 	{%r1342, %r1343, %r1344, %r1345}, [_ZZN3cub18CUB_300001_SM_10006detail6select23DeviceSelectSweepKernelINS2_10policy_hubIiilLb1ELNS0_10SelectImplE2EE10Policy1000EN6thrust24THRUST_300001_SM_1000_NS6detail15normal_iteratorINS9_10device_ptrIiEEEESE_NS2_27partition_distinct_output_tISE_SE_EEPlNS0_13ScanTileStateIiLb1EEE7is_evenNS0_8NullTypeEiNS2_19streaming_context_tIlLb1EEELS5_2EEEvT0_T1_T2_T3_T4_T5_T6_T7_iT8_NS1_7vsmem_tEE19static_temp_storage+16];
	add.s32 	%r1346, %r1340, %r1342;
	setp.eq.s32 	%p245, %r1335, 5;
	selp.b32 	%r1347, %r1346, %r1341, %p245;
	add.s32 	%r1348, %r1346, %r1343;
	setp.eq.s32 	%p246, %r1335, 6;
	selp.b32 	%r1349, %r1348, %r1347, %p246;
	add.s32 	%r1350, %r1348, %r1344;
	setp.eq.s32 	%p247, %r1335, 7;
	selp.b32 	%r1351, %r1350, %r1349, %p247;
	add.s32 	%r1352, %r1350, %r1345;
	setp.eq.s32 	%p248, %r1335, 8;
	selp.b32 	%r1353, %r1352, %r1351, %p248;
	ld.shared.v4.u32 	{%r1354, %r1355, %r1356, %r1357}, [_ZZN3cub18CUB_300001_SM_10006detail6select23DeviceSelectSweepKernelINS2_10policy_hubIiilLb1ELNS0_10SelectImplE2EE10Policy1000EN6thrust24THRUST_300001_SM_1000_NS6detail15normal_iteratorINS9_10device_ptrIiEEEESE_NS2_27partition_distinct_output_tISE_SE_EEPlNS0_13ScanTileStateIiLb1EEE7is_evenNS0_8NullTypeEiNS2_19streaming_context_tIlLb1EEELS5_2EEEvT0_T1_T2_T3_T4_T5_T6_T7_iT8_NS1_7vsmem_tEE19static_temp_storage+32];
	add.s32 	%r1358, %r1352, %r1354;
	setp.eq.s32 	%p249, %r1335, 9;
	selp.b32 	%r1359, %r1358, %r1353, %p249;
	add.s32 	%r1360, %r1358, %r1355;
	setp.eq.s32 	%p250, %r1335, 10;
	selp.b32 	%r1361, %r1360, %r1359, %p250;
	add.s32 	%r1362, %r1360, %r1356;
	setp.eq.s32 	%p251, %r1335, 11;
	selp.b32 	%r1363, %r1362, %r1361, %p251;
	add.s32 	%r1364, %r1362, %r1357;
	setp.eq.s32 	%p252, %r1335, 12;
	selp.b32 	%r1365, %r1364, %r1363, %p252;
	ld.shared.v4.u32 	{%r1366, %r1367, %r1368, %r1369}, [_ZZN3cub18CUB_300001_SM_10006detail6select23DeviceSelectSweepKernelINS2_10policy_hubIiilLb1ELNS0_10SelectImplE2EE10Policy1000EN6thrust24THRUST_300001_SM_1000_NS6detail15normal_iteratorINS9_10device_ptrIiEEEESE_NS2_27partition_distinct_output_tISE_SE_EEPlNS0_13ScanTileStateIiLb1EEE7is_evenNS0_8NullTypeEiNS2_19streaming_context_tIlLb1EEELS5_2EEEvT0_T1_T2_T3_T4_T5_T6_T7_iT8_NS1_7vsmem_tEE19static_temp_storage+48];
	add.s32 	%r1370, %r1364, %r1366;
	setp.eq.s32 	%p253, %r1335, 13;
	selp.b32 	%r1371, %r1370, %r1365, %p253;
	add.s32 	%r1372, %r1370, %r1367;
	setp.eq.s32 	%p254, %r1335, 14;
	selp.b32 	%r1373, %r1372, %r1371, %p254;
	add.s32 	%r1374, %r1372, %r1368;
	setp.eq.s32 	%p255, %r1335, 15;
	selp.b32 	%r1375, %r1374, %r1373, %p255;
	add.s32 	%r1376, %r1374, %r1369;
	setp.eq.s32 	%p256, %r1335, 16;
	selp.b32 	%r1377, %r1376, %r1375, %p256;
	ld.shared.v4.u32 	{%r1378, %r1379, %r1380, %r1381}, [_ZZN3cub18CUB_300001_SM_10006detail6select23DeviceSelectSweepKernelINS2_10policy_hubIiilLb1ELNS0_10SelectImplE2EE10Policy1000EN6thrust24THRUST_300001_SM_1000_NS6detail15normal_iteratorINS9_10device_ptrIiEEEESE_NS2_27partition_distinct_output_tISE_SE_EEPlNS0_13ScanTileStateIiLb1EEE7is_evenNS0_8NullTypeEiNS2_19streaming_context_tIlLb1EEELS5_2EEEvT0_T1_T2_T3_T4_T5_T6_T7_iT8_NS1_7vsmem_tEE19static_temp_storage+64];
	add.s32 	%r1382, %r1376, %r1378;
	setp.eq.s32 	%p257, %r1335, 17;
	selp.b32 	%r1383, %r1382, %r1377, %p257;
	add.s32 	%r1384, %r1382, %r1379;
	setp.eq.s32 	%p258, %r1335, 18;
	selp.b32 	%r1385, %r1384, %r1383, %p258;
	add.s32 	%r1386, %r1384, %r1380;
	setp.eq.s32 	%p259, %r1335, 19;
	selp.b32 	%r1387, %r1386, %r1385, %p259;
	add.s32 	%r99, %r1386, %r1381;
	setp.gt.u32 	%p260, %r68, 31;
	setp.lt.u32 	%p261, %r68, 32;
	setp.eq.s32 	%p262, %r1223, 0;
	selp.b32 	%r1388, 0, %r1330, %p262;
	add.s32 	%r1962, %r1387, %r1388;
	selp.b32 	%r101, %r1330, %r1962, %p261;
	@%p260 bra 	$L__BB7_70;
	setp.ne.s32 	%p263, %r68, 0;
	mul.wide.s32 	%rd362, %r1958, 8;
	add.s64 	%rd12, %rd2, %rd362;
	@%p263 bra 	$L__BB7_57;
	st.shared.u32 	[_ZZN3cub18CUB_300001_SM_10006detail6select23DeviceSelectSweepKernelINS2_10policy_hubIiilLb1ELNS0_10SelectImplE2EE10Policy1000EN6thrust24THRUST_300001_SM_1000_NS6detail15normal_iteratorINS9_10device_ptrIiEEEESE_NS2_27partition_distinct_output_tISE_SE_EEPlNS0_13ScanTileStateIiLb1EEE7is_evenNS0_8NullTypeEiNS2_19streaming_context_tIlLb1EEELS5_2EEEvT0_T1_T2_T3_T4_T5_T6_T7_iT8_NS1_7vsmem_tEE19static_temp_storage+140], %r99;
	add.s64 	%rd363, %rd12, 256;
	mov.b32 	%r1389, 100;
	// begin inline asm
	st.relaxed.gpu.v2.u32 [%rd363], {%r1389, %r99};
	// end inline asm
$L__BB7_57:
	not.b32 	%r1395, %r68;
	add.s32 	%r102, %r1958, %r1395;
	mov.b32 	%r1391, 635;
	// begin inline asm
	nanosleep.u32 %r1391;
	// end inline asm
	mul.wide.s32 	%rd365, %r102, 8;
	add.s64 	%rd366, %rd2, %rd365;
	add.s64 	%rd364, %rd366, 256;
	// begin inline asm
	ld.relaxed.gpu.v2.u32 {%r1959, %r1951}, [%rd364];
	// end inline asm
	mov.b32 	%r1952, 602;
$L__BB7_58:
	setp.eq.s32 	%p264, %r1959, 99;
	mov.b32 	%r1396, -1;
	vote.sync.any.pred 	%p265, %p264, %r1396;
	not.pred 	%p266, %p265;
	@%p266 bra 	$L__BB7_60;
	shr.u32 	%r111, %r1952, 1;
	mul.lo.s32 	%r1671, %r1958, 16807;
	and.b32  	%r1958, %r1671, 2147483647;
	sub.s32 	%r1672, %r1952, %r111;
	add.s32 	%r1673, %r1672, 1;
	rem.u32 	%r1674, %r1958, %r1673;
	add.s32 	%r1668, %r1674, %r111;
	// begin inline asm
	nanosleep.u32 %r1668;
	// end inline asm
	// begin inline asm
	ld.relaxed.gpu.v2.u32 {%r1959, %r1951}, [%rd364];
	// end inline asm
	mov.u32 	%r1952, %r111;
	bra.uni 	$L__BB7_58;
$L__BB7_60:
	mov.u32 	%r1425, %ctaid.x;
	mov.u32 	%r1426, %nctaid.y;
	mov.u32 	%r1427, %ctaid.y;
	mad.lo.s32 	%r1428, %r1425, %r1426, %r1427;
	mov.u32 	%r1429, %tid.x;
	not.b32 	%r1430, %r1429;
	add.s32 	%r1957, %r1428, %r1430;
	setp.eq.s32 	%p267, %r1959, 101;
	mov.b32 	%r1423, -1;
	vote.sync.ballot.b32 	%r1431, %p267, %r1423;
	// begin inline asm
	mov.u32 %r1398, %lanemask_ge;
	// end inline asm
	and.b32  	%r1432, %r1431, %r1398;
	or.b32  	%r1433, %r1432, -2147483648;
	add.s32 	%r1434, %r1433, -1;
	not.b32 	%r1435, %r1433;
	and.b32  	%r1436, %r1435, %r1434;
	popc.b32 	%r1402, %r1436;
	mov.b32 	%r1401, 1;
	// begin inline asm
	shfl.sync.down.b32 %r1399, %r1951, %r1401, %r1402, %r1423;
	// end inline asm
	setp.lt.s32 	%p269, %r1223, %r1402;
	selp.b32 	%r1437, %r1399, 0, %p269;
	add.s32 	%r1405, %r1437, %r1951;
	mov.b32 	%r1406, 2;
	// begin inline asm
	shfl.sync.down.b32 %r1404, %r1405, %r1406, %r1402, %r1423;
	// end inline asm
	add.s32 	%r1438, %r1223, 2;
	setp.gt.s32 	%p270, %r1438, %r1402;
	selp.b32 	%r1439, 0, %r1404, %p270;
	add.s32 	%r1410, %r1405, %r1439;
	mov.b32 	%r1411, 4;
	// begin inline asm
	shfl.sync.down.b32 %r1409, %r1410, %r1411, %r1402, %r1423;
	// end inline asm
	add.s32 	%r1440, %r1223, 4;
	setp.gt.s32 	%p271, %r1440, %r1402;
	selp.b32 	%r1441, 0, %r1409, %p271;
	add.s32 	%r1415, %r1410, %r1441;
	mov.b32 	%r1416, 8;
	// begin inline asm
	shfl.sync.down.b32 %r1414, %r1415, %r1416, %r1402, %r1423;
	// end inline asm
	add.s32 	%r1442, %r1223, 8;
	setp.gt.s32 	%p272, %r1442, %r1402;
	selp.b32 	%r1443, 0, %r1414, %p272;
	add.s32 	%r1420, %r1415, %r1443;
	mov.b32 	%r1421, 16;
	// begin inline asm
	shfl.sync.down.b32 %r1419, %r1420, %r1421, %r1402, %r1423;
	// end inline asm
	add.s32 	%r1444, %r1223, 16;
	setp.gt.s32 	%p273, %r1444, %r1402;
	selp.b32 	%r1445, 0, %r1419, %p273;
	add.s32 	%r1955, %r1420, %r1445;
	add.s64 	%rd13, %rd2, 256;
	mov.b32 	%r1953, 602;
$L__BB7_61:
	setp.ne.s32 	%p274, %r1959, 101;
	mov.b32 	%r1446, -1;
	vote.sync.all.pred 	%p275, %p274, %r1446;
	not.pred 	%p276, %p275;
	@%p276 bra 	$L__BB7_66;
	shr.u32 	%r1953, %r1953, 1;
	mul.wide.s32 	%rd442, %r1957, 8;
	add.s64 	%rd443, %rd13, %rd442;
	add.s64 	%rd441, %rd443, -256;
	// begin inline asm
	ld.relaxed.gpu.v2.u32 {%r1959, %r1960}, [%rd441];
	// end inline asm
	mov.u32 	%r1961, %r1953;
$L__BB7_63:
	setp.eq.s32 	%p310, %r1959, 99;
	mov.b32 	%r1618, -1;
	vote.sync.any.pred 	%p311, %p310, %r1618;
	not.pred 	%p312, %p311;
	@%p312 bra 	$L__BB7_65;
	shr.u32 	%r132, %r1961, 1;
	mul.lo.s32 	%r1664, %r1958, 16807;
	and.b32  	%r1958, %r1664, 2147483647;
	sub.s32 	%r1665, %r1961, %r132;
	add.s32 	%r1666, %r1665, 1;
	rem.u32 	%r1667, %r1958, %r1666;
	add.s32 	%r1661, %r1667, %r132;
	// begin inline asm
	nanosleep.u32 %r1661;
	// end inline asm
	// begin inline asm
	ld.relaxed.gpu.v2.u32 {%r1959, %r1960}, [%rd441];
	// end inline asm
	mov.u32 	%r1961, %r132;
	bra.uni 	$L__BB7_63;
$L__BB7_65:
	setp.eq.s32 	%p313, %r1959, 101;
	mov.b32 	%r1644, -1;
	vote.sync.ballot.b32 	%r1645, %p313, %r1644;
	and.b32  	%r1646, %r1645, %r1398;
	or.b32  	%r1647, %r1646, -2147483648;
	add.s32 	%r1648, %r1647, -1;
	not.b32 	%r1649, %r1647;
	and.b32  	%r1650, %r1649, %r1648;
	popc.b32 	%r1623, %r1650;
	mov.b32 	%r1622, 1;
	// begin inline asm
	shfl.sync.down.b32 %r1620, %r1960, %r1622, %r1623, %r1644;
	// end inline asm
	setp.lt.s32 	%p315, %r1223, %r1623;
	selp.b32 	%r1651, %r1620, 0, %p315;
	add.s32 	%r1626, %r1651, %r1960;
	mov.b32 	%r1627, 2;
	// begin inline asm
	shfl.sync.down.b32 %r1625, %r1626, %r1627, %r1623, %r1644;
	// end inline asm
	add.s32 	%r1652, %r1223, 2;
	setp.gt.s32 	%p316, %r1652, %r1623;
	selp.b32 	%r1653, 0, %r1625, %p316;
	add.s32 	%r1631, %r1626, %r1653;
	mov.b32 	%r1632, 4;
	// begin inline asm
	shfl.sync.down.b32 %r1630, %r1631, %r1632, %r1623, %r1644;
	// end inline asm
	add.s32 	%r1654, %r1223, 4;
	setp.gt.s32 	%p317, %r1654, %r1623;
	selp.b32 	%r1655, 0, %r1630, %p317;
	add.s32 	%r1636, %r1631, %r1655;
	mov.b32 	%r1637, 8;
	// begin inline asm
	shfl.sync.down.b32 %r1635, %r1636, %r1637, %r1623, %r1644;
	// end inline asm
	add.s32 	%r1656, %r1223, 8;
	setp.gt.s32 	%p318, %r1656, %r1623;
	selp.b32 	%r1657, 0, %r1635, %p318;
	add.s32 	%r1641, %r1636, %r1657;
	mov.b32 	%r1642, 16;
	// begin inline asm
	shfl.sync.down.b32 %r1640, %r1641, %r1642, %r1623, %r1644;
	// end inline asm
	add.s32 	%r1658, %r1223, 16;
	setp.gt.s32 	%p319, %r1658, %r1623;
	selp.b32 	%r1659, 0, %r1640, %p319;
	add.s32 	%r1660, %r1659, %r1955;
	add.s32 	%r1955, %r1660, %r1641;
	add.s32 	%r1957, %r1957, -32;
	bra.uni 	$L__BB7_61;
$L__BB7_66:
	mov.u32 	%r1448, %tid.x;
	setp.ne.s32 	%p277, %r1448, 0;
	@%p277 bra 	$L__BB7_68;
	add.s32 	%r1450, %r1955, %r99;
	add.s64 	%rd367, %rd12, 256;
	mov.b32 	%r1449, 101;
	// begin inline asm
	st.relaxed.gpu.v2.u32 [%rd367], {%r1449, %r1450};
	// end inline asm
	st.shared.u32 	[_ZZN3cub18CUB_300001_SM_10006detail6select23DeviceSelectSweepKernelINS2_10policy_hubIiilLb1ELNS0_10SelectImplE2EE10Policy1000EN6thrust24THRUST_300001_SM_1000_NS6detail15normal_iteratorINS9_10device_ptrIiEEEESE_NS2_27partition_distinct_output_tISE_SE_EEPlNS0_13ScanTileStateIiLb1EEE7is_evenNS0_8NullTypeEiNS2_19streaming_context_tIlLb1EEELS5_2EEEvT0_T1_T2_T3_T4_T5_T6_T7_iT8_NS1_7vsmem_tEE19static_temp_storage+132], %r1955;
	st.shared.u32 	[_ZZN3cub18CUB_300001_SM_10006detail6select23DeviceSelectSweepKernelINS2_10policy_hubIiilLb1ELNS0_10SelectImplE2EE10Policy1000EN6thrust24THRUST_300001_SM_1000_NS6detail15normal_iteratorINS9_10device_ptrIiEEEESE_NS2_27partition_distinct_output_tISE_SE_EEPlNS0_13ScanTileStateIiLb1EEE7is_evenNS0_8NullTypeEiNS2_19streaming_context_tIlLb1EEELS5_2EEEvT0_T1_T2_T3_T4_T5_T6_T7_iT8_NS1_7vsmem_tEE19static_temp_storage+136], %r1450;
$L__BB7_68:
	setp.ne.s32 	%p278, %r1223, 0;
	mov.u32 	%r1962, %r101;
	@%p278 bra 	$L__BB7_70;
	st.shared.u32 	[_ZZN3cub18CUB_300001_SM_10006detail6select23DeviceSelectSweepKernelINS2_10policy_hubIiilLb1ELNS0_10SelectImplE2EE10Policy1000EN6thrust24THRUST_300001_SM_1000_NS6detail15normal_iteratorINS9_10device_ptrIiEEEESE_NS2_27partition_distinct_output_tISE_SE_EEPlNS0_13ScanTileStateIiLb1EEE7is_evenNS0_8NullTypeEiNS2_19streaming_context_tIlLb1EEELS5_2EEEvT0_T1_T2_T3_T4_T5_T6_T7_iT8_NS1_7vsmem_tEE19static_temp_storage+100], %r1955;
	mov.u32 	%r1962, %r1955;
$L__BB7_70:
	bar.sync 	0;
	mov.u32 	%r139, %tid.x;
	setp.eq.s32 	%p279, %r139, 0;
	mov.u32 	%r1451, _ZZN3cub18CUB_300001_SM_10006detail6select23DeviceSelectSweepKernelINS2_10policy_hubIiilLb1ELNS0_10SelectImplE2EE10Policy1000EN6thrust24THRUST_300001_SM_1000_NS6detail15normal_iteratorINS9_10device_ptrIiEEEESE_NS2_27partition_distinct_output_tISE_SE_EEPlNS0_13ScanTileStateIiLb1EEE7is_evenNS0_8NullTypeEiNS2_19streaming_context_tIlLb1EEELS5_2EEEvT0_T1_T2_T3_T4_T5_T6_T7_iT8_NS1_7vsmem_tEE19static_temp_storage;
	ld.shared.u32 	%r1452, [_ZZN3cub18CUB_300001_SM_10006detail6select23DeviceSelectSweepKernelINS2_10policy_hubIiilLb1ELNS0_10SelectImplE2EE10Policy1000EN6thrust24THRUST_300001_SM_1000_NS6detail15normal_iteratorINS9_10device_ptrIiEEEESE_NS2_27partition_distinct_output_tISE_SE_EEPlNS0_13ScanTileStateIiLb1EEE7is_evenNS0_8NullTypeEiNS2_19streaming_context_tIlLb1EEELS5_2EEEvT0_T1_T2_T3_T4_T5_T6_T7_iT8_NS1_7vsmem_tEE19static_temp_storage+100];
	selp.b32 	%r1453, 0, %r1452, %p279;
	add.s32 	%r1454, %r1453, %r1962;
	xor.b32  	%r1455, %r83, 1;
	add.s32 	%r1456, %r1454, %r1455;
	xor.b32  	%r1457, %r84, 1;
	add.s32 	%r1458, %r1457, %r1455;
	add.s32 	%r1459, %r1458, %r1454;
	xor.b32  	%r1460, %r85, 1;
	add.s32 	%r1461, %r1459, %r1460;
	xor.b32  	%r1462, %r86, 1;
	add.s32 	%r1463, %r1461, %r1462;
	xor.b32  	%r1464, %r87, 1;
	add.s32 	%r1465, %r1463, %r1464;
	xor.b32  	%r1466, %r88, 1;
	add.s32 	%r1467, %r1465, %r1466;
	xor.b32  	%r1468, %r89, 1;
	add.s32 	%r1469, %r1467, %r1468;
	xor.b32  	%r1470, %r90, 1;
	add.s32 	%r1471, %r1469, %r1470;
	xor.b32  	%r1472, %r91, 1;
	add.s32 	%r1473, %r1471, %r1472;
	xor.b32  	%r1474, %r92, 1;
	add.s32 	%r1475, %r1473, %r1474;
	xor.b32  	%r1476, %r93, 1;
	add.s32 	%r1477, %r1475, %r1476;
	xor.b32  	%r1478, %r94, 1;
	add.s32 	%r1479, %r1477, %r1478;
	xor.b32  	%r1480, %r95, 1;
	add.s32 	%r1481, %r1479, %r1480;
	ld.shared.u32 	%r140, [_ZZN3cub18CUB_300001_SM_10006detail6select23DeviceSelectSweepKernelINS2_10policy_hubIiilLb1ELNS0_10SelectImplE2EE10Policy1000EN6thrust24THRUST_300001_SM_1000_NS6detail15normal_iteratorINS9_10device_ptrIiEEEESE_NS2_27partition_distinct_output_tISE_SE_EEPlNS0_13ScanTileStateIiLb1EEE7is_evenNS0_8NullTypeEiNS2_19streaming_context_tIlLb1EEELS5_2EEEvT0_T1_T2_T3_T4_T5_T6_T7_iT8_NS1_7vsmem_tEE19static_temp_storage+140];
	ld.shared.u32 	%r141, [_ZZN3cub18CUB_300001_SM_10006detail6select23DeviceSelectSweepKernelINS2_10policy_hubIiilLb1ELNS0_10SelectImplE2EE10Policy1000EN6thrust24THRUST_300001_SM_1000_NS6detail15normal_iteratorINS9_10device_ptrIiEEEESE_NS2_27partition_distinct_output_tISE_SE_EEPlNS0_13ScanTileStateIiLb1EEE7is_evenNS0_8NullTypeEiNS2_19streaming_context_tIlLb1EEELS5_2EEEvT0_T1_T2_T3_T4_T5_T6_T7_iT8_NS1_7vsmem_tEE19static_temp_storage+132];
	mov.u32 	%r1482, %ctaid.x;
	mov.u32 	%r1483, %nctaid.y;
	mov.u32 	%r1484, %ctaid.y;
	mad.lo.s32 	%r1485, %r1482, %r1483, %r1484;
	mul.lo.s32 	%r1486, %r1485, 8960;
	sub.s32 	%r142, %r1486, %r141;
	bar.sync 	0;
	sub.s32 	%r143, 8960, %r140;
	sub.s32 	%r1487, %r1454, %r141;
	mul.lo.s32 	%r1488, %r139, 14;
	sub.s32 	%r1489, %r1488, %r1487;
	setp.eq.s32 	%p280, %r83, 0;
	add.s32 	%r1490, %r1487, %r143;
	selp.b32 	%r1491, %r1490, %r1489, %p280;
	shl.b32 	%r1492, %r1491, 2;
	add.s32 	%r1493, %r1451, %r1492;
	st.shared.u32 	[%r1493], %r69;
	sub.s32 	%r1494, %r141, %r1456;
	add.s32 	%r1495, %r1488, %r1494;
	add.s32 	%r1496, %r1495, 1;
	setp.eq.s32 	%p281, %r84, 0;
	add.s32 	%r1497, %r1490, %r1455;
	selp.b32 	%r1498, %r1497, %r1496, %p281;
	shl.b32 	%r1499, %r1498, 2;
	add.s32 	%r1500, %r1451, %r1499;
	st.shared.u32 	[%r1500], %r70;
	sub.s32 	%r1501, %r141, %r1459;
	add.s32 	%r1502, %r1488, %r1501;
	add.s32 	%r1503, %r1502, 2;
	setp.eq.s32 	%p282, %r85, 0;
	add.s32 	%r1504, %r1497, %r1457;
	selp.b32 	%r1505, %r1504, %r1503, %p282;
	shl.b32 	%r1506, %r1505, 2;
	add.s32 	%r1507, %r1451, %r1506;
	st.shared.u32 	[%r1507], %r71;
	sub.s32 	%r1508, %r141, %r1461;
	add.s32 	%r1509, %r1488, %r1508;
	add.s32 	%r1510, %r1509, 3;
	setp.eq.s32 	%p283, %r86, 0;
	add.s32 	%r1511, %r1504, %r1460;
	selp.b32 	%r1512, %r1511, %r1510, %p283;
	shl.b32 	%r1513, %r1512, 2;
	add.s32 	%r1514, %r1451, %r1513;
	st.shared.u32 	[%r1514], %r72;
	sub.s32 	%r1515, %r141, %r1463;
	add.s32 	%r1516, %r1488, %r1515;
	add.s32 	%r1517, %r1516, 4;
	setp.eq.s32 	%p284, %r87, 0;
	add.s32 	%r1518, %r1511, %r1462;
	selp.b32 	%r1519, %r1518, %r1517, %p284;
	shl.b32 	%r1520, %r1519, 2;
	add.s32 	%r1521, %r1451, %r1520;
	st.shared.u32 	[%r1521], %r73;
	sub.s32 	%r1522, %r141, %r1465;
	add.s32 	%r1523, %r1488, %r1522;
	add.s32 	%r1524, %r1523, 5;
	setp.eq.s32 	%p285, %r88, 0;
	add.s32 	%r1525, %r1518, %r1464;
	selp.b32 	%r1526, %r1525, %r1524, %p285;
	shl.b32 	%r1527, %r1526, 2;
	add.s32 	%r1528, %r1451, %r1527;
	st.shared.u32 	[%r1528], %r74;
	sub.s32 	%r1529, %r141, %r1467;
	add.s32 	%r1530, %r1488, %r1529;
	add.s32 	%r1531, %r1530, 6;
	setp.eq.s32 	%p286, %r89, 0;
	add.s32 	%r1532, %r1525, %r1466;
	selp.b32 	%r1533, %r1532, %r1531, %p286;
	shl.b32 	%r1534, %r1533, 2;
	add.s32 	%r1535, %r1451, %r1534;
	st.shared.u32 	[%r1535], %r75;
	sub.s32 	%r1536, %r141, %r1469;
	add.s32 	%r1537, %r1488, %r1536;
	add.s32 	%r1538, %r1537, 7;
	setp.eq.s32 	%p287, %r90, 0;
	add.s32 	%r1539, %r1532, %r1468;
	selp.b32 	%r1540, %r1539, %r1538, %p287;
	shl.b32 	%r1541, %r1540, 2;
	add.s32 	%r1542, %r1451, %r1541;
	st.shared.u32 	[%r1542], %r76;
	sub.s32 	%r1543, %r141, %r1471;
	add.s32 	%r1544, %r1488, %r1543;
	add.s32 	%r1545, %r1544, 8;
	setp.eq.s32 	%p288, %r91, 0;
	add.s32 	%r1546, %r1539, %r1470;
	selp.b32 	%r1547, %r1546, %r1545, %p288;
	shl.b32 	%r1548, %r1547, 2;
	add.s32 	%r1549, %r1451, %r1548;
	st.shared.u32 	[%r1549], %r77;
	sub.s32 	%r1550, %r141, %r1473;
	add.s32 	%r1551, %r1488, %r1550;
	add.s32 	%r1552, %r1551, 9;
	setp.eq.s32 	%p289, %r92, 0;
	add.s32 	%r1553, %r1546, %r1472;
	selp.b32 	%r1554, %r1553, %r1552, %p289;
	shl.b32 	%r1555, %r1554, 2;
	add.s32 	%r1556, %r1451, %r1555;
	st.shared.u32 	[%r1556], %r78;
	sub.s32 	%r1557, %r141, %r1475;
	add.s32 	%r1558, %r1488, %r1557;
	add.s32 	%r1559, %r1558, 10;
	setp.eq.s32 	%p290, %r93, 0;
	add.s32 	%r1560, %r1553, %r1474;
	selp.b32 	%r1561, %r1560, %r1559, %p290;
	shl.b32 	%r1562, %r1561, 2;
	add.s32 	%r1563, %r1451, %r1562;
	st.shared.u32 	[%r1563], %r79;
	sub.s32 	%r1564, %r141, %r1477;
	add.s32 	%r1565, %r1488, %r1564;
	add.s32 	%r1566, %r1565, 11;
	setp.eq.s32 	%p291, %r94, 0;
	add.s32 	%r1567, %r1560, %r1476;
	selp.b32 	%r1568, %r1567, %r1566, %p291;
	shl.b32 	%r1569, %r1568, 2;
	add.s32 	%r1570, %r1451, %r1569;
	st.shared.u32 	[%r1570], %r80;
	sub.s32 	%r1571, %r141, %r1479;
	add.s32 	%r1572, %r1488, %r1571;
	add.s32 	%r1573, %r1572, 12;
	setp.eq.s32 	%p292, %r95, 0;
	add.s32 	%r1574, %r1567, %r1478;
	selp.b32 	%r1575, %r1574, %r1573, %p292;
	shl.b32 	%r1576, %r1575, 2;
	add.s32 	%r1577, %r1451, %r1576;
	st.shared.u32 	[%r1577], %r81;
	sub.s32 	%r1578, %r141, %r1481;
	add.s32 	%r1579, %r1488, %r1578;
	add.s32 	%r1580, %r1579, 13;
	setp.eq.s32 	%p293, %r96, 0;
	add.s32 	%r1581, %r1574, %r1480;
	selp.b32 	%r1582, %r1581, %r1580, %p293;
	shl.b32 	%r1583, %r1582, 2;
	add.s32 	%r1584, %r1451, %r1583;
	st.shared.u32 	[%r1584], %r82;
	bar.sync 	0;
	mov.u64 	%rd14, %rd55;
	ld.param.u8 	%rs13, [%rd14];
	setp.ne.s16 	%p294, %rs13, 0;
	mov.b64 	%rd636, 0;
	@%p294 bra 	$L__BB7_72;
	ld.param.u64 	%rd369, [%rd14+24];
	cvta.to.global.u64 	%rd370, %rd369;
	ld.global.u64 	%rd636, [%rd370];
$L__BB7_72:
	setp.ne.s16 	%p295, %rs13, 0;
	mov.b64 	%rd637, 0;
	@%p295 bra 	$L__BB7_74;
	ld.param.u64 	%rd372, [%rd14+16];
	ld.param.u64 	%rd373, [%rd14+24];
	cvta.to.global.u64 	%rd374, %rd373;
	ld.global.u64 	%rd375, [%rd374];
	sub.s64 	%rd637, %rd372, %rd375;
$L__BB7_74:
	cvta.to.global.u64 	%rd19, %rd52;
	cvta.to.global.u64 	%rd20, %rd53;
	add.s32 	%r1585, %r140, %r141;
	add.s32 	%r1586, %r1585, %r139;
	setp.lt.s32 	%p296, %r139, %r143;
	add.s32 	%r144, %r1586, -8960;
	shl.b32 	%r1587, %r139, 2;
	add.s32 	%r145, %r1451, %r1587;
	ld.shared.u32 	%r146, [%r145];
	@%p296 bra 	$L__BB7_76;
	cvt.s64.s32 	%rd376, %r144;
	add.s64 	%rd377, %rd636, %rd376;
	shl.b64 	%rd378, %rd377, 2;
	add.s64 	%rd379, %rd19, %rd378;
	st.global.u32 	[%rd379], %r146;
	bra.uni 	$L__BB7_77;
$L__BB7_76:
	add.s32 	%r1589, %r142, %r139;
	cvt.s64.s32 	%rd380, %r1589;
	add.s64 	%rd381, %rd637, %rd380;
	shl.b64 	%rd382, %rd381, 2;
	add.s64 	%rd383, %rd20, %rd382;
	st.global.u32 	[%rd383], %r146;
$L__BB7_77:
	add.s32 	%r1590, %r139, 640;
	setp.lt.s32 	%p297, %r1590, %r143;
	ld.shared.u32 	%r147, [%r145+2560];
	cvt.u64.u32 	%rd384, %r139;
	cvt.s64.s32 	%rd385, %r142;
	add.s64 	%rd386, %rd385, %rd384;
	add.s64 	%rd387, %rd637, %rd386;
	shl.b64 	%rd388, %rd387, 2;
	add.s64 	%rd21, %rd20, %rd388;
	@%p297 bra 	$L__BB7_79;
	add.s32 	%r1591, %r144, 640;
	cvt.s64.s32 	%rd389, %r1591;
	add.s64 	%rd390, %rd636, %rd389;
	shl.b64 	%rd391, %rd390, 2;
	add.s64 	%rd392, %rd19, %rd391;
	st.global.u32 	[%rd392], %r147;
	bra.uni 	$L__BB7_80;
$L__BB7_79:
	st.global.u32 	[%rd21+2560], %r147;
$L__BB7_80:
	add.s32 	%r1592, %r139, 1280;
	setp.lt.s32 	%p298, %r1592, %r143;
	ld.shared.u32 	%r148, [%r145+5120];
	@%p298 bra 	$L__BB7_82;
	add.s32 	%r1593, %r144, 1280;
	cvt.s64.s32 	%rd393, %r1593;
	add.s64 	%rd394, %rd636, %rd393;
	shl.b64 	%rd395, %rd394, 2;
	add.s64 	%rd396, %rd19, %rd395;
	st.global.u32 	[%rd396], %r148;
	bra.uni 	$L__BB7_83;
$L__BB7_82:
	st.global.u32 	[%rd21+5120], %r148;
$L__BB7_83:
	add.s32 	%r1594, %r139, 1920;
	setp.lt.s32 	%p299, %r1594, %r143;
	ld.shared.u32 	%r149, [%r145+7680];
	@%p299 bra 	$L__BB7_85;
	add.s32 	%r1595, %r144, 1920;
	cvt.s64.s32 	%rd397, %r1595;
	add.s64 	%rd398, %rd636, %rd397;
	shl.b64 	%rd399, %rd398, 2;
	add.s64 	%rd400, %rd19, %rd399;
	st.global.u32 	[%rd400], %r149;
	bra.uni 	$L__BB7_86;
$L__BB7_85:
	st.global.u32 	[%rd21+7680], %r149;
$L__BB7_86:
	add.s32 	%r1596, %r139, 2560;
	setp.lt.s32 	%p300, %r1596, %r143;
	ld.shared.u32 	%r150, [%r145+10240];
	@%p300 bra 	$L__BB7_88;
	add.s32 	%r1597, %r144, 2560;
	cvt.s64.s32 	%rd401, %r1597;
	add.s64 	%rd402, %rd636, %rd401;
	shl.b64 	%rd403, %rd402, 2;
	add.s64 	%rd404, %rd19, %rd403;
	st.global.u32 	[%rd404], %r150;
	bra.uni 	$L__BB7_89;
$L__BB7_88:
	st.global.u32 	[%rd21+10240], %r150;
$L__BB7_89:
	add.s32 	%r1598, %r139, 3200;
	setp.lt.s32 	%p301, %r1598, %r143;
	ld.shared.u32 	%r151, [%r145+12800];
	@%p301 bra 	$L__BB7_91;
	add.s32 	%r1599, %r144, 3200;
	cvt.s64.s32 	%rd405, %r1599;
	add.s64 	%rd406, %rd636, %rd405;
	shl.b64 	%rd407, %rd406, 2;
	add.s64 	%rd408, %rd19, %rd407;
	st.global.u32 	[%rd408], %r151;
	bra.uni 	$L__BB7_92;
$L__BB7_91:
	st.global.u32 	[%rd21+12800], %r151;
$L__BB7_92:
	add.s32 	%r1600, %r139, 3840;
	setp.lt.s32 	%p302, %r1600, %r143;
	ld.shared.u32 	%r152, [%r145+15360];
	@%p302 bra 	$L__BB7_94;
	add.s32 	%r1601, %r144, 3840;
	cvt.s64.s32 	%rd409, %r1601;
	add.s64 	%rd410, %rd636, %rd409;
	shl.b64 	%rd411, %rd410, 2;
	add.s64 	%rd412, %rd19, %rd411;
	st.global.u32 	[%rd412], %r152;
	bra.uni 	$L__BB7_95;
$L__BB7_94:
	st.global.u32 	[%rd21+15360], %r152;
$L__BB7_95:
	add.s32 	%r1602, %r139, 4480;
	setp.lt.s32 	%p303, %r1602, %r143;
	ld.shared.u32 	%r153, [%r145+17920];
	@%p303 bra 	$L__BB7_97;
	add.s32 	%r1603, %r144, 4480;
	cvt.s64.s32 	%rd413, %r1603;
	add.s64 	%rd414, %rd636, %rd413;
	shl.b64 	%rd415, %rd414, 2;
	add.s64 	%rd416, %rd19, %rd415;
	st.global.u32 	[%rd416], %r153;
	bra.uni 	$L__BB7_98;
$L__BB7_97:
	st.global.u32 	[%rd21+17920], %r153;
$L__BB7_98:
	or.b32  	%r1604, %r139, 5120;
	setp.lt.s32 	%p304, %r1604, %r143;
	ld.shared.u32 	%r154, [%r145+20480];
	@%p304 bra 	$L__BB7_100;
	add.s32 	%r1605, %r144, 5120;
	cvt.s64.s32 	%rd417, %r1605;
	add.s64 	%rd418, %rd636, %rd417;
	shl.b64 	%rd419, %rd418, 2;
	add.s64 	%rd420, %rd19, %rd419;
	st.global.u32 	[%rd420], %r154;
	bra.uni 	$L__BB7_101;
$L__BB7_100:
	st.global.u32 	[%rd21+20480], %r154;
$L__BB7_101:
	add.s32 	%r1606, %r139, 5760;
	setp.lt.s32 	%p305, %r1606, %r143;
	ld.shared.u32 	%r155, [%r145+23040];
	@%p305 bra 	$L__BB7_103;
	add.s32 	%r1607, %r144, 5760;
	cvt.s64.s32 	%rd421, %r1607;
	add.s64 	%rd422, %rd636, %rd421;
	shl.b64 	%rd423, %rd422, 2;
	add.s64 	%rd424, %rd19, %rd423;
	st.global.u32 	[%rd424], %r155;
	bra.uni 	$L__BB7_104;
$L__BB7_103:
	st.global.u32 	[%rd21+23040], %r155;
$L__BB7_104:
	add.s32 	%r1608, %r139, 6400;
	setp.lt.s32 	%p306, %r1608, %r143;
	ld.shared.u32 	%r156, [%r145+25600];
	@%p306 bra 	$L__BB7_106;
	add.s32 	%r1609, %r144, 6400;
	cvt.s64.s32 	%rd425, %r1609;
	add.s64 	%rd426, %rd636, %rd425;
	shl.b64 	%rd427, %rd426, 2;
	add.s64 	%rd428, %rd19, %rd427;
	st.global.u32 	[%rd428], %r156;
	bra.uni 	$L__BB7_107;
$L__BB7_106:
	st.global.u32 	[%rd21+25600], %r156;
$L__BB7_107:
	add.s32 	%r1610, %r139, 7040;
	setp.lt.s32 	%p307, %r1610, %r143;
	ld.shared.u32 	%r157, [%r145+28160];
	@%p307 bra 	$L__BB7_109;
	add.s32 	%r1611, %r144, 7040;
	cvt.s64.s32 	%rd429, %r1611;
	add.s64 	%rd430, %rd636, %rd429;
	shl.b64 	%rd431, %rd430, 2;
	add.s64 	%rd432, %rd19, %rd431;
	st.global.u32 	[%rd432], %r157;
	bra.uni 	$L__BB7_110;
$L__BB7_109:
	st.global.u32 	[%rd21+28160], %r157;
$L__BB7_110:
	add.s32 	%r1612, %r139, 7680;
	setp.lt.s32 	%p308, %r1612, %r143;
	ld.shared.u32 	%r158, [%r145+30720];
	@%p308 bra 	$L__BB7_112;
	add.s32 	%r1613, %r144, 7680;
	cvt.s64.s32 	%rd433, %r1613;
	add.s64 	%rd434, %rd636, %rd433;
	shl.b64 	%rd435, %rd434, 2;
	add.s64 	%rd436, %rd19, %rd435;
	st.global.u32 	[%rd436], %r158;
	bra.uni 	$L__BB7_113;
$L__BB7_112:
	st.global.u32 	[%rd21+30720], %r158;
$L__BB7_113:
	add.s32 	%r1614, %r139, 8320;
	setp.lt.s32 	%p309, %r1614, %r143;
	ld.shared.u32 	%r159, [%r145+33280];
	@%p309 bra 	$L__BB7_115;
	add.s32 	%r1615, %r144, 8320;
	cvt.s64.s32 	%rd437, %r1615;
	add.s64 	%rd438, %rd636, %rd437;
	shl.b64 	%rd439, %rd438, 2;
	add.s64 	%rd440, %rd19, %rd439;
	st.global.u32 	[%rd440], %r159;
	bra.uni 	$L__BB7_377;
$L__BB7_115:
	st.global.u32 	[%rd21+33280], %r159;
	bra.uni 	$L__BB7_377;
$L__BB7_116:
	ld.param.u32 	%r1946, [_ZN3cub18CUB_300001_SM_10006detail6select23DeviceSelectSweepKernelINS2_10policy_hubIiilLb1ELNS0_10SelectImplE2EE10Policy1000EN6thrust24THRUST_300001_SM_1000_NS6detail15normal_iteratorINS9_10device_ptrIiEEEESE_NS2_27partition_distinct_output_tISE_SE_EEPlNS0_13ScanTileStateIiLb1EEE7is_evenNS0_8NullTypeEiNS2_19streaming_context_tIlLb1EEELS5_2EEEvT0_T1_T2_T3_T4_T5_T6_T7_iT8_NS1_7vsmem_tE_param_7];
	sub.s32 	%r160, %r1946, %r2;
	setp.ne.s32 	%p2, %r1, 0;
	@%p2 bra 	$L__BB7_235;
	ld.param.u8 	%rs5, [%rd1];
	setp.eq.s16 	%p126, %rs5, 0;
	ld.param.u64 	%rd156, [%rd1+16];
	selp.b64 	%rd157, %rd156, 0, %p126;
	cvt.u64.u32 	%rd22, %r2;
	add.s64 	%rd158, %rd157, %rd22;
	mov.u32 	%r912, %tid.x;
	mul.lo.s32 	%r913, %r912, 14;
	setp.ge.s32 	%p127, %r913, %r160;
	cvt.u64.u32 	%rd23, %r913;
	add.s64 	%rd159, %rd158, %rd23;
	shl.b64 	%rd160, %rd159, 2;
	add.s64 	%rd24, %rd3, %rd160;
	@%p127 bra 	$L__BB7_119;
	ld.global.u32 	%r1963, [%rd24];
$L__BB7_119:
	cvt.u32.u64 	%r915, %rd23;
	add.s32 	%r163, %r915, 1;
	setp.ge.s32 	%p128, %r163, %r160;
	@%p128 bra 	$L__BB7_121;
	ld.global.u32 	%r1964, [%rd24+4];
$L__BB7_121:
	add.s32 	%r166, %r915, 2;
	setp.ge.s32 	%p129, %r166, %r160;
	@%p129 bra 	$L__BB7_123;
	ld.global.u32 	%r1965, [%rd24+8];
$L__BB7_123:
	add.s32 	%r169, %r915, 3;
	setp.ge.s32 	%p130, %r169, %r160;
	@%p130 bra 	$L__BB7_125;
	ld.global.u32 	%r1966, [%rd24+12];
$L__BB7_125:
	add.s32 	%r172, %r915, 4;
	setp.ge.s32 	%p131, %r172, %r160;
	@%p131 bra 	$L__BB7_127;
	ld.global.u32 	%r1967, [%rd24+16];
$L__BB7_127:
	add.s32 	%r175, %r915, 5;
	setp.ge.s32 	%p132, %r175, %r160;
	@%p132 bra 	$L__BB7_129;
	ld.global.u32 	%r1968, [%rd24+20];
$L__BB7_129:
	add.s32 	%r178, %r915, 6;
	setp.ge.s32 	%p133, %r178, %r160;
	@%p133 bra 	$L__BB7_131;
	ld.global.u32 	%r1969, [%rd24+24];
$L__BB7_131:
	add.s32 	%r181, %r915, 7;
	setp.ge.s32 	%p134, %r181, %r160;
	@%p134 bra 	$L__BB7_133;
	ld.global.u32 	%r1970, [%rd24+28];
$L__BB7_133:
	add.s32 	%r930, %r915, 8;
	setp.ge.s32 	%p135, %r930, %r160;
	@%p135 bra 	$L__BB7_135;
	ld.global.u32 	%r1971, [%rd24+32];
$L__BB7_135:
	add.s32 	%r933, %r915, 9;
	setp.ge.s32 	%p136, %r933, %r160;
	@%p136 bra 	$L__BB7_137;
	ld.global.u32 	%r1972, [%rd24+36];
$L__BB7_137:
	add.s32 	%r936, %r915, 10;
	setp.ge.s32 	%p137, %r936, %r160;
	@%p137 bra 	$L__BB7_139;
	ld.global.u32 	%r1973, [%rd24+40];
$L__BB7_139:
	add.s32 	%r939, %r915, 11;
	setp.ge.s32 	%p138, %r939, %r160;
	@%p138 bra 	$L__BB7_141;
	ld.global.u32 	%r1974, [%rd24+44];
$L__BB7_141:
	add.s32 	%r192, %r915, 12;
	setp.ge.s32 	%p139, %r192, %r160;
	@%p139 bra 	$L__BB7_143;
	ld.global.u32 	%r1975, [%rd24+48];
$L__BB7_143:
	add.s32 	%r195, %r915, 13;
	setp.ge.s32 	%p140, %r195, %r160;
	@%p140 bra 	$L__BB7_145;
	ld.global.u32 	%r1976, [%rd24+52];
$L__BB7_145:
	setp.ge.s32 	%p141, %r915, %r160;
	bar.sync 	0;
	mov.u64 	%rd161, %rd55;
	ld.param.u8 	%rs6, [%rd161];
	setp.eq.s16 	%p142, %rs6, 0;
	ld.param.u64 	%rd162, [%rd161+16];
	selp.b64 	%rd163, %rd162, 0, %p142;
	add.s64 	%rd164, %rd163, %rd22;
	add.s64 	%rd165, %rd164, %rd23;
	shl.b64 	%rd166, %rd165, 2;
	add.s64 	%rd25, %rd4, %rd166;
	mov.b32 	%r1977, 1;
	@%p141 bra 	$L__BB7_147;
	ld.global.u32 	%r946, [%rd25];
	not.b32 	%r947, %r946;
	and.b32  	%r1977, %r947, 1;
$L__BB7_147:
	setp.ge.s32 	%p143, %r163, %r160;
	mov.b32 	%r1978, 1;
	@%p143 bra 	$L__BB7_149;
	ld.global.u32 	%r949, [%rd25+4];
	not.b32 	%r950, %r949;
	and.b32  	%r1978, %r950, 1;
$L__BB7_149:
	setp.ge.s32 	%p144, %r166, %r160;
	mov.b32 	%r1979, 1;
	@%p144 bra 	$L__BB7_151;
	ld.global.u32 	%r952, [%rd25+8];
	not.b32 	%r953, %r952;
	and.b32  	%r1979, %r953, 1;
$L__BB7_151:
	setp.ge.s32 	%p145, %r169, %r160;
	mov.b32 	%r1980, 1;
	@%p145 bra 	$L__BB7_153;
	ld.global.u32 	%r955, [%rd25+12];
	not.b32 	%r956, %r955;
	and.b32  	%r1980, %r956, 1;
$L__BB7_153:
	setp.ge.s32 	%p146, %r172, %r160;
	mov.b32 	%r1981, 1;
	@%p146 bra 	$L__BB7_155;
	ld.global.u32 	%r958, [%rd25+16];
	not.b32 	%r959, %r958;
	and.b32  	%r1981, %r959, 1;
$L__BB7_155:
	setp.ge.s32 	%p147, %r175, %r160;
	mov.b32 	%r1982, 1;
	@%p147 bra 	$L__BB7_157;
	ld.global.u32 	%r961, [%rd25+20];
	not.b32 	%r962, %r961;
	and.b32  	%r1982, %r962, 1;
$L__BB7_157:
	setp.ge.s32 	%p148, %r178, %r160;
	mov.b32 	%r1983, 1;
	@%p148 bra 	$L__BB7_159;
	ld.global.u32 	%r964, [%rd25+24];
	not.b32 	%r965, %r964;
	and.b32  	%r1983, %r965, 1;
$L__BB7_159:
	setp.ge.s32 	%p149, %r181, %r160;
	mov.b32 	%r1984, 1;
	@%p149 bra 	$L__BB7_161;
	ld.global.u32 	%r967, [%rd25+28];
	not.b32 	%r968, %r967;
	and.b32  	%r1984, %r968, 1;
$L__BB7_161:
	setp.ge.s32 	%p150, %r930, %r160;
	mov.b32 	%r1985, 1;
	@%p150 bra 	$L__BB7_163;
	ld.global.u32 	%r972, [%rd25+32];
	not.b32 	%r973, %r972;
	and.b32  	%r1985, %r973, 1;
$L__BB7_163:
	setp.ge.s32 	%p151, %r933, %r160;
	mov.b32 	%r1986, 1;
	@%p151 bra 	$L__BB7_165;
	ld.global.u32 	%r977, [%rd25+36];
	not.b32 	%r978, %r977;
	and.b32  	%r1986, %r978, 1;
$L__BB7_165:
	setp.ge.s32 	%p152, %r936, %r160;
	mov.b32 	%r1987, 1;
	@%p152 bra 	$L__BB7_167;
	ld.global.u32 	%r982, [%rd25+40];
	not.b32 	%r983, %r982;
	and.b32  	%r1987, %r983, 1;
$L__BB7_167:
	setp.ge.s32 	%p153, %r939, %r160;
	mov.b32 	%r1988, 1;
	@%p153 bra 	$L__BB7_169;
	ld.global.u32 	%r987, [%rd25+44];
	not.b32 	%r988, %r987;
	and.b32  	%r1988, %r988, 1;
$L__BB7_169:
	setp.ge.s32 	%p154, %r192, %r160;
	mov.b32 	%r1989, 1;
	@%p154 bra 	$L__BB7_171;
	ld.global.u32 	%r990, [%rd25+48];
	not.b32 	%r991, %r990;
	and.b32  	%r1989, %r991, 1;
$L__BB7_171:
	setp.ge.s32 	%p155, %r195, %r160;
	mov.b32 	%r1990, 1;
	@%p155 bra 	$L__BB7_173;
	ld.global.u32 	%r993, [%rd25+52];
	not.b32 	%r994, %r993;
	and.b32  	%r1990, %r994, 1;
$L__BB7_173:
	bar.sync 	0;
	add.s32 	%r227, %r1978, %r1977;
	add.s32 	%r1026, %r1979, %r227;
	add.s32 	%r1027, %r1980, %r1026;
	add.s32 	%r1028, %r1981, %r1027;
	add.s32 	%r1029, %r1982, %r1028;
	add.s32 	%r1030, %r1983, %r1029;
	add.s32 	%r1031, %r1984, %r1030;
	add.s32 	%r1032, %r1985, %r1031;
	add.s32 	%r1033, %r1986, %r1032;
	add.s32 	%r1034, %r1987, %r1033;
	add.s32 	%r1035, %r1988, %r1034;
	add.s32 	%r1036, %r1989, %r1035;
	add.s32 	%r1000, %r1990, %r1036;
	// begin inline asm
	mov.u32 %r995, %laneid;
	// end inline asm
	mov.b32 	%r998, 1;
	mov.b32 	%r1023, 0;
	mov.b32 	%r1025, -1;
	// begin inline asm
	{  .reg .s32 r0;  .reg .pred p;  shfl.sync.up.b32 r0|p, %r1000, %r998, %r1023, %r1025;  @p add.s32 r0, r0, %r1000;  mov.s32 %r996, r0;}
	// end inline asm
	mov.b32 	%r1004, 2;
	// begin inline asm
	{  .reg .s32 r0;  .reg .pred p;  shfl.sync.up.b32 r0|p, %r996, %r1004, %r1023, %r1025;  @p add.s32 r0, r0, %r996;  mov.s32 %r1002, r0;}
	// end inline asm
	mov.b32 	%r1010, 4;
	// begin inline asm
	{  .reg .s32 r0;  .reg .pred p;  shfl.sync.up.b32 r0|p, %r1002, %r1010, %r1023, %r1025;  @p add.s32 r0, r0, %r1002;  mov.s32 %r1008, r0;}
	// end inline asm
	mov.b32 	%r1016, 8;
	// begin inline asm
	{  .reg .s32 r0;  .reg .pred p;  shfl.sync.up.b32 r0|p, %r1008, %r1016, %r1023, %r1025;  @p add.s32 r0, r0, %r1008;  mov.s32 %r1014, r0;}
	// end inline asm
	mov.b32 	%r1022, 16;
	// begin inline asm
	{  .reg .s32 r0;  .reg .pred p;  shfl.sync.up.b32 r0|p, %r1014, %r1022, %r1023, %r1025;  @p add.s32 r0, r0, %r1014;  mov.s32 %r1020, r0;}
	// end inline asm
	setp.ne.s32 	%p156, %r995, 31;
	@%p156 bra 	$L__BB7_175;
	shr.u32 	%r1037, %r912, 3;
	and.b32  	%r1038, %r1037, 124;
	mov.u32 	%r1039, _ZZN3cub18CUB_300001_SM_10006detail6select23DeviceSelectSweepKernelINS2_10policy_hubIiilLb1ELNS0_10SelectImplE2EE10Policy1000EN6thrust24THRUST_300001_SM_1000_NS6detail15normal_iteratorINS9_10device_ptrIiEEEESE_NS2_27partition_distinct_output_tISE_SE_EEPlNS0_13ScanTileStateIiLb1EEE7is_evenNS0_8NullTypeEiNS2_19streaming_context_tIlLb1EEELS5_2EEEvT0_T1_T2_T3_T4_T5_T6_T7_iT8_NS1_7vsmem_tEE19static_temp_storage;
	add.s32 	%r1040, %r1039, %r1038;
	st.shared.u32 	[%r1040], %r1020;
$L__BB7_175:
	ld.param.u32 	%r1948, [_ZN3cub18CUB_300001_SM_10006detail6select23DeviceSelectSweepKernelINS2_10policy_hubIiilLb1ELNS0_10SelectImplE2EE10Policy1000EN6thrust24THRUST_300001_SM_1000_NS6detail15normal_iteratorINS9_10device_ptrIiEEEESE_NS2_27partition_distinct_output_tISE_SE_EEPlNS0_13ScanTileStateIiLb1EEE7is_evenNS0_8NullTypeEiNS2_19streaming_context_tIlLb1EEELS5_2EEEvT0_T1_T2_T3_T4_T5_T6_T7_iT8_NS1_7vsmem_tE_param_7];
	mul.lo.s32 	%r1041, %r912, 14;
	bar.sync 	0;
	mov.u32 	%r1042, _ZZN3cub18CUB_300001_SM_10006detail6select23DeviceSelectSweepKernelINS2_10policy_hubIiilLb1ELNS0_10SelectImplE2EE10Policy1000EN6thrust24THRUST_300001_SM_1000_NS6detail15normal_iteratorINS9_10device_ptrIiEEEESE_NS2_27partition_distinct_output_tISE_SE_EEPlNS0_13ScanTileStateIiLb1EEE7is_evenNS0_8NullTypeEiNS2_19streaming_context_tIlLb1EEELS5_2EEEvT0_T1_T2_T3_T4_T5_T6_T7_iT8_NS1_7vsmem_tEE19static_temp_storage;
	ld.shared.v4.u32 	{%r1043, %r1044, %r1045, %r1046}, [_ZZN3cub18CUB_300001_SM_10006detail6select23DeviceSelectSweepKernelINS2_10policy_hubIiilLb1ELNS0_10SelectImplE2EE10Policy1000EN6thrust24THRUST_300001_SM_1000_NS6detail15normal_iteratorINS9_10device_ptrIiEEEESE_NS2_27partition_distinct_output_tISE_SE_EEPlNS0_13ScanTileStateIiLb1EEE7is_evenNS0_8NullTypeEiNS2_19streaming_context_tIlLb1EEELS5_2EEEvT0_T1_T2_T3_T4_T5_T6_T7_iT8_NS1_7vsmem_tEE19static_temp_storage];
	shr.u32 	%r1047, %r912, 5;
	add.s32 	%r1048, %r1044, %r1043;
	setp.eq.s32 	%p157, %r1047, 2;
	selp.b32 	%r1049, %r1048, %r1043, %p157;
	add.s32 	%r1050, %r1048, %r1045;
	setp.eq.s32 	%p158, %r1047, 3;
	selp.b32 	%r1051, %r1050, %r1049, %p158;
	add.s32 	%r1052, %r1050, %r1046;
	setp.eq.s32 	%p159, %r1047, 4;
	selp.b32 	%r1053, %r1052, %r1051, %p159;
	ld.shared.v4.u32 	{%r1054, %r1055, %r1056, %r1057}, [_ZZN3cub18CUB_300001_SM_10006detail6select23DeviceSelectSweepKernelINS2_10policy_hubIiilLb1ELNS0_10SelectImplE2EE10Policy1000EN6thrust24THRUST_300001_SM_1000_NS6detail15normal_iteratorINS9_10device_ptrIiEEEESE_NS2_27partition_distinct_output_tISE_SE_EEPlNS0_13ScanTileStateIiLb1EEE7is_evenNS0_8NullTypeEiNS2_19streaming_context_tIlLb1EEELS5_2EEEvT0_T1_T2_T3_T4_T5_T6_T7_iT8_NS1_7vsmem_tEE19static_temp_storage+16];
	add.s32 	%r1058, %r1052, %r1054;
	setp.eq.s32 	%p160, %r1047, 5;
	selp.b32 	%r1059, %r1058, %r1053, %p160;
	add.s32 	%r1060, %r1058, %r1055;
	setp.eq.s32 	%p161, %r1047, 6;
	selp.b32 	%r1061, %r1060, %r1059, %p161;
	add.s32 	%r1062, %r1060, %r1056;
	setp.eq.s32 	%p162, %r1047, 7;
	selp.b32 	%r1063, %r1062, %r1061, %p162;
	add.s32 	%r1064, %r1062, %r1057;
	setp.eq.s32 	%p163, %r1047, 8;
	selp.b32 	%r1065, %r1064, %r1063, %p163;
	ld.shared.v4.u32 	{%r1066, %r1067, %r1068, %r1069}, [_ZZN3cub18CUB_300001_SM_10006detail6select23DeviceSelectSweepKernelINS2_10policy_hubIiilLb1ELNS0_10SelectImplE2EE10Policy1000EN6thrust24THRUST_300001_SM_1000_NS6detail15normal_iteratorINS9_10device_ptrIiEEEESE_NS2_27partition_distinct_output_tISE_SE_EEPlNS0_13ScanTileStateIiLb1EEE7is_evenNS0_8NullTypeEiNS2_19streaming_context_tIlLb1EEELS5_2EEEvT0_T1_T2_T3_T4_T5_T6_T7_iT8_NS1_7vsmem_tEE19static_temp_storage+32];
	add.s32 	%r1070, %r1064, %r1066;
	setp.eq.s32 	%p164, %r1047, 9;
	selp.b32 	%r1071, %r1070, %r1065, %p164;
	add.s32 	%r1072, %r1070, %r1067;
	setp.eq.s32 	%p165, %r1047, 10;
	selp.b32 	%r1073, %r1072, %r1071, %p165;
	add.s32 	%r1074, %r1072, %r1068;
	setp.eq.s32 	%p166, %r1047, 11;
	selp.b32 	%r1075, %r1074, %r1073, %p166;
	add.s32 	%r1076, %r1074, %r1069;
	setp.eq.s32 	%p167, %r1047, 12;
	selp.b32 	%r1077, %r1076, %r1075, %p167;
	ld.shared.v4.u32 	{%r1078, %r1079, %r1080, %r1081}, [_ZZN3cub18CUB_300001_SM_10006detail6select23DeviceSelectSweepKernelINS2_10policy_hubIiilLb1ELNS0_10SelectImplE2EE10Policy1000EN6thrust24THRUST_300001_SM_1000_NS6detail15normal_iteratorINS9_10device_ptrIiEEEESE_NS2_27partition_distinct_output_tISE_SE_EEPlNS0_13ScanTileStateIiLb1EEE7is_evenNS0_8NullTypeEiNS2_19streaming_context_tIlLb1EEELS5_2EEEvT0_T1_T2_T3_T4_T5_T6_T7_iT8_NS1_7vsmem_tEE19static_temp_storage+48];
	add.s32 	%r1082, %r1076, %r1078;
	setp.eq.s32 	%p168, %r1047, 13;
	selp.b32 	%r1083, %r1082, %r1077, %p168;
	add.s32 	%r1084, %r1082, %r1079;
	setp.eq.s32 	%p169, %r1047, 14;
	selp.b32 	%r1085, %r1084, %r1083, %p169;
	add.s32 	%r1086, %r1084, %r1080;
	setp.eq.s32 	%p170, %r1047, 15;
	selp.b32 	%r1087, %r1086, %r1085, %p170;
	add.s32 	%r1088, %r1086, %r1081;
	setp.eq.s32 	%p171, %r1047, 16;
	selp.b32 	%r1089, %r1088, %r1087, %p171;
	ld.shared.v4.u32 	{%r1090, %r1091, %r1092, %r1093}, [_ZZN3cub18CUB_300001_SM_10006detail6select23DeviceSelectSweepKernelINS2_10policy_hubIiilLb1ELNS0_10SelectImplE2EE10Policy1000EN6thrust24THRUST_300001_SM_1000_NS6detail15normal_iteratorINS9_10device_ptrIiEEEESE_NS2_27partition_distinct_output_tISE_SE_EEPlNS0_13ScanTileStateIiLb1EEE7is_evenNS0_8NullTypeEiNS2_19streaming_context_tIlLb1EEELS5_2EEEvT0_T1_T2_T3_T4_T5_T6_T7_iT8_NS1_7vsmem_tEE19static_temp_storage+64];
	add.s32 	%r1094, %r1088, %r1090;
	setp.eq.s32 	%p172, %r1047, 17;
	selp.b32 	%r1095, %r1094, %r1089, %p172;
	add.s32 	%r1096, %r1094, %r1091;
	setp.eq.s32 	%p173, %r1047, 18;
	selp.b32 	%r1097, %r1096, %r1095, %p173;
	add.s32 	%r1098, %r1096, %r1092;
	setp.eq.s32 	%p174, %r1047, 19;
	selp.b32 	%r1099, %r1098, %r1097, %p174;
	setp.lt.u32 	%p175, %r912, 32;
	selp.b32 	%r1100, 0, %r1099, %p175;
	setp.eq.s32 	%p176, %r995, 0;
	add.s32 	%r1101, %r1979, %r227;
	add.s32 	%r1102, %r1980, %r1101;
	add.s32 	%r1103, %r1981, %r1102;
	add.s32 	%r1104, %r1982, %r1103;
	add.s32 	%r1105, %r1983, %r1104;
	add.s32 	%r1106, %r1984, %r1105;
	add.s32 	%r1107, %r1985, %r1106;
	add.s32 	%r1108, %r1986, %r1107;
	add.s32 	%r1109, %r1987, %r1108;
	add.s32 	%r1110, %r1988, %r1109;
	add.s32 	%r1111, %r1989, %r1110;
	add.s32 	%r1112, %r1990, %r1111;
	sub.s32 	%r1113, %r1020, %r1112;
	selp.b32 	%r1114, 0, %r1113, %p176;
	add.s32 	%r1115, %r1100, %r1114;
	add.s32 	%r1116, %r1115, %r1977;
	add.s32 	%r1117, %r227, %r1115;
	add.s32 	%r1118, %r1101, %r1115;
	add.s32 	%r1119, %r1102, %r1115;
	add.s32 	%r1120, %r1103, %r1115;
	add.s32 	%r1121, %r1104, %r1115;
	add.s32 	%r1122, %r1105, %r1115;
	add.s32 	%r1123, %r1106, %r1115;
	add.s32 	%r1124, %r1107, %r1115;
	add.s32 	%r1125, %r1108, %r1115;
	add.s32 	%r1126, %r1109, %r1115;
	add.s32 	%r1127, %r1110, %r1115;
	add.s32 	%r1128, %r1111, %r1115;
	mov.u32 	%r1129, %ctaid.x;
	mov.u32 	%r1130, %nctaid.y;
	mov.u32 	%r1131, %ctaid.y;
	mad.lo.s32 	%r1132, %r1129, %r1130, %r1131;
	mul.lo.s32 	%r1133, %r1132, 8960;
	sub.s32 	%r230, %r1948, %r1133;
	add.s32 	%r1134, %r230, %r1093;
	add.s32 	%r1135, %r1134, %r1098;
	add.s32 	%r2033, %r1135, -8960;
	bar.sync 	0;
	sub.s32 	%r232, %r230, %r2033;
	sub.s32 	%r1136, %r1041, %r1115;
	setp.eq.s32 	%p177, %r1977, 0;
	add.s32 	%r1137, %r1115, %r232;
	selp.b32 	%r1138, %r1136, %r1137, %p177;
	shl.b32 	%r1139, %r1138, 2;
	add.s32 	%r1140, %r1042, %r1139;
	st.shared.u32 	[%r1140], %r1963;
	sub.s32 	%r1141, %r1041, %r1116;
	add.s32 	%r1142, %r1141, 1;
	setp.eq.s32 	%p178, %r1978, 0;
	add.s32 	%r1143, %r1137, %r1977;
	selp.b32 	%r1144, %r1142, %r1143, %p178;
	shl.b32 	%r1145, %r1144, 2;
	add.s32 	%r1146, %r1042, %r1145;
	st.shared.u32 	[%r1146], %r1964;
	sub.s32 	%r1147, %r1041, %r1117;
	add.s32 	%r1148, %r1147, 2;
	setp.eq.s32 	%p179, %r1979, 0;
	add.s32 	%r1149, %r1143, %r1978;
	selp.b32 	%r1150, %r1148, %r1149, %p179;
	shl.b32 	%r1151, %r1150, 2;
	add.s32 	%r1152, %r1042, %r1151;
	st.shared.u32 	[%r1152], %r1965;
	sub.s32 	%r1153, %r1041, %r1118;
	add.s32 	%r1154, %r1153, 3;
	setp.eq.s32 	%p180, %r1980, 0;
	add.s32 	%r1155, %r1149, %r1979;
	selp.b32 	%r1156, %r1154, %r1155, %p180;
	shl.b32 	%r1157, %r1156, 2;
	add.s32 	%r1158, %r1042, %r1157;
	st.shared.u32 	[%r1158], %r1966;
	sub.s32 	%r1159, %r1041, %r1119;
	add.s32 	%r1160, %r1159, 4;
	setp.eq.s32 	%p181, %r1981, 0;
	add.s32 	%r1161, %r1155, %r1980;
	selp.b32 	%r1162, %r1160, %r1161, %p181;
	shl.b32 	%r1163, %r1162, 2;
	add.s32 	%r1164, %r1042, %r1163;
	st.shared.u32 	[%r1164], %r1967;
	sub.s32 	%r1165, %r1041, %r1120;
	add.s32 	%r1166, %r1165, 5;
	setp.eq.s32 	%p182, %r1982, 0;
	add.s32 	%r1167, %r1161, %r1981;
	selp.b32 	%r1168, %r1166, %r1167, %p182;
	shl.b32 	%r1169, %r1168, 2;
	add.s32 	%r1170, %r1042, %r1169;
	st.shared.u32 	[%r1170], %r1968;
	sub.s32 	%r1171, %r1041, %r1121;
	add.s32 	%r1172, %r1171, 6;
	setp.eq.s32 	%p183, %r1983, 0;
	add.s32 	%r1173, %r1167, %r1982;
	selp.b32 	%r1174, %r1172, %r1173, %p183;
	shl.b32 	%r1175, %r1174, 2;
	add.s32 	%r1176, %r1042, %r1175;
	st.shared.u32 	[%r1176], %r1969;
	sub.s32 	%r1177, %r1041, %r1122;
	add.s32 	%r1178, %r1177, 7;
	setp.eq.s32 	%p184, %r1984, 0;
	add.s32 	%r1179, %r1173, %r1983;
	selp.b32 	%r1180, %r1178, %r1179, %p184;
	shl.b32 	%r1181, %r1180, 2;
	add.s32 	%r1182, %r1042, %r1181;
	st.shared.u32 	[%r1182], %r1970;
	sub.s32 	%r1183, %r1041, %r1123;
	add.s32 	%r1184, %r1183, 8;
	setp.eq.s32 	%p185, %r1985, 0;
	add.s32 	%r1185, %r1179, %r1984;
	selp.b32 	%r1186, %r1184, %r1185, %p185;
	shl.b32 	%r1187, %r1186, 2;
	add.s32 	%r1188, %r1042, %r1187;
	st.shared.u32 	[%r1188], %r1971;
	sub.s32 	%r1189, %r1041, %r1124;
	add.s32 	%r1190, %r1189, 9;
	setp.eq.s32 	%p186, %r1986, 0;
	add.s32 	%r1191, %r1185, %r1985;
	selp.b32 	%r1192, %r1190, %r1191, %p186;
	shl.b32 	%r1193, %r1192, 2;
	add.s32 	%r1194, %r1042, %r1193;
	st.shared.u32 	[%r1194], %r1972;
	sub.s32 	%r1195, %r1041, %r1125;
	add.s32 	%r1196, %r1195, 10;
	setp.eq.s32 	%p187, %r1987, 0;
	add.s32 	%r1197, %r1191, %r1986;
	selp.b32 	%r1198, %r1196, %r1197, %p187;
	shl.b32 	%r1199, %r1198, 2;
	add.s32 	%r1200, %r1042, %r1199;
	st.shared.u32 	[%r1200], %r1973;
	sub.s32 	%r1201, %r1041, %r1126;
	add.s32 	%r1202, %r1201, 11;
	setp.eq.s32 	%p188, %r1988, 0;
	add.s32 	%r1203, %r1197, %r1987;
	selp.b32 	%r1204, %r1202, %r1203, %p188;
	shl.b32 	%r1205, %r1204, 2;
	add.s32 	%r1206, %r1042, %r1205;
	st.shared.u32 	[%r1206], %r1974;
	sub.s32 	%r1207, %r1041, %r1127;
	add.s32 	%r1208, %r1207, 12;
	setp.eq.s32 	%p189, %r1989, 0;
	add.s32 	%r1209, %r1203, %r1988;
	selp.b32 	%r1210, %r1208, %r1209, %p189;
	shl.b32 	%r1211, %r1210, 2;
	add.s32 	%r1212, %r1042, %r1211;
	st.shared.u32 	[%r1212], %r1975;
	sub.s32 	%r1213, %r1041, %r1128;
	add.s32 	%r1214, %r1213, 13;
	setp.eq.s32 	%p190, %r1990, 0;
	add.s32 	%r1215, %r1209, %r1989;
	selp.b32 	%r1216, %r1214, %r1215, %p190;
	shl.b32 	%r1217, %r1216, 2;
	add.s32 	%r1218, %r1042, %r1217;
	st.shared.u32 	[%r1218], %r1976;
	bar.sync 	0;
	mov.u64 	%rd26, %rd55;
	ld.param.u8 	%rs7, [%rd26];
	setp.ne.s16 	%p191, %rs7, 0;
	mov.b64 	%rd638, 0;
	@%p191 bra 	$L__BB7_177;
	ld.param.u64 	%rd168, [%rd26+24];
	cvta.to.global.u64 	%rd169, %rd168;
	ld.global.u64 	%rd638, [%rd169];
$L__BB7_177:
	setp.ne.s16 	%p192, %rs7, 0;
	mov.b64 	%rd639, 0;
	@%p192 bra 	$L__BB7_179;
	ld.param.u64 	%rd171, [%rd26+16];
	ld.param.u64 	%rd172, [%rd26+24];
	cvta.to.global.u64 	%rd173, %rd172;
	ld.global.u64 	%rd174, [%rd173];
	sub.s64 	%rd639, %rd171, %rd174;
$L__BB7_179:
	cvta.to.global.u64 	%rd31, %rd52;
	cvta.to.global.u64 	%rd32, %rd53;
	setp.lt.s32 	%p193, %r912, %r232;
	selp.b32 	%r1219, 0, %r232, %p193;
	sub.s32 	%r233, %r912, %r1219;
	shl.b32 	%r1220, %r912, 2;
	add.s32 	%r234, %r1042, %r1220;
	ld.shared.u32 	%r235, [%r234];
	setp.ge.s32 	%p194, %r912, %r230;
	@%p194 bra 	$L__BB7_183;
	setp.lt.s32 	%p195, %r912, %r232;
	@%p195 bra 	$L__BB7_182;
	cvt.s64.s32 	%rd175, %r233;
	add.s64 	%rd176, %rd638, %rd175;
	shl.b64 	%rd177, %rd176, 2;
	add.s64 	%rd178, %rd31, %rd177;
	st.global.u32 	[%rd178], %r235;
	bra.uni 	$L__BB7_183;
$L__BB7_182:
	cvt.s64.s32 	%rd179, %r233;
	add.s64 	%rd180, %rd639, %rd179;
	shl.b64 	%rd181, %rd180, 2;
	add.s64 	%rd182, %rd32, %rd181;
	st.global.u32 	[%rd182], %r235;
$L__BB7_183:
	add.s32 	%r236, %r912, 640;
	setp.lt.s32 	%p196, %r236, %r232;
	selp.b32 	%r237, 0, %r232, %p196;
	ld.shared.u32 	%r238, [%r234+2560];
	setp.ge.s32 	%p197, %r236, %r230;
	@%p197 bra 	$L__BB7_187;
	setp.lt.s32 	%p198, %r236, %r232;
	@%p198 bra 	$L__BB7_186;
	cvt.s64.s32 	%rd183, %r237;
	cvt.u64.u32 	%rd184, %r912;
	sub.s64 	%rd185, %rd184, %rd183;
	add.s64 	%rd186, %rd638, %rd185;
	shl.b64 	%rd187, %rd186, 2;
	add.s64 	%rd188, %rd31, %rd187;
	st.global.u32 	[%rd188+2560], %r238;
	bra.uni 	$L__BB7_187;
$L__BB7_186:
	cvt.s64.s32 	%rd189, %r237;
	cvt.u64.u32 	%rd190, %r912;
	sub.s64 	%rd191, %rd190, %rd189;
	add.s64 	%rd192, %rd639, %rd191;
	shl.b64 	%rd193, %rd192, 2;
	add.s64 	%rd194, %rd32, %rd193;
	st.global.u32 	[%rd194+2560], %r238;
$L__BB7_187:
	add.s32 	%r239, %r912, 1280;
	setp.lt.s32 	%p199, %r239, %r232;
	selp.b32 	%r240, 0, %r232, %p199;
	ld.shared.u32 	%r241, [%r234+5120];
	setp.ge.s32 	%p200, %r239, %r230;
	@%p200 bra 	$L__BB7_191;
	setp.lt.s32 	%p201, %r239, %r232;
	@%p201 bra 	$L__BB7_190;
	cvt.s64.s32 	%rd195, %r240;
	cvt.u64.u32 	%rd196, %r912;
	sub.s64 	%rd197, %rd196, %rd195;
	add.s64 	%rd198, %rd638, %rd197;
	shl.b64 	%rd199, %rd198, 2;
	add.s64 	%rd200, %rd31, %rd199;
	st.global.u32 	[%rd200+5120], %r241;
	bra.uni 	$L__BB7_191;
$L__BB7_190:
	cvt.s64.s32 	%rd201, %r240;
	cvt.u64.u32 	%rd202, %r912;
	sub.s64 	%rd203, %rd202, %rd201;
	add.s64 	%rd204, %rd639, %rd203;
	shl.b64 	%rd205, %rd204, 2;
	add.s64 	%rd206, %rd32, %rd205;
	st.global.u32 	[%rd206+5120], %r241;
$L__BB7_191:
	add.s32 	%r242, %r912, 1920;
	setp.lt.s32 	%p202, %r242, %r232;
	selp.b32 	%r243, 0, %r232, %p202;
	ld.shared.u32 	%r244, [%r234+7680];
	setp.ge.s32 	%p203, %r242, %r230;
	@%p203 bra 	$L__BB7_195;
	setp.lt.s32 	%p204, %r242, %r232;
	@%p204 bra 	$L__BB7_194;
	cvt.s64.s32 	%rd207, %r243;
	cvt.u64.u32 	%rd208, %r912;
	sub.s64 	%rd209, %rd208, %rd207;
	add.s64 	%rd210, %rd638, %rd209;
	shl.b64 	%rd211, %rd210, 2;
	add.s64 	%rd212, %rd31, %rd211;
	st.global.u32 	[%rd212+7680], %r244;
	bra.uni 	$L__BB7_195;
$L__BB7_194:
	cvt.s64.s32 	%rd213, %r243;
	cvt.u64.u32 	%rd214, %r912;
	sub.s64 	%rd215, %rd214, %rd213;
	add.s64 	%rd216, %rd639, %rd215;
	shl.b64 	%rd217, %rd216, 2;
	add.s64 	%rd218, %rd32, %rd217;
	st.global.u32 	[%rd218+7680], %r244;
$L__BB7_195:
	add.s32 	%r245, %r912, 2560;
	setp.lt.s32 	%p205, %r245, %r232;
	selp.b32 	%r246, 0, %r232, %p205;
	ld.shared.u32 	%r247, [%r234+10240];
	setp.ge.s32 	%p206, %r245, %r230;
	@%p206 bra 	$L__BB7_199;
	setp.lt.s32 	%p207, %r245, %r232;
	@%p207 bra 	$L__BB7_198;
	cvt.s64.s32 	%rd219, %r246;
	cvt.u64.u32 	%rd220, %r912;
	sub.s64 	%rd221, %rd220, %rd219;
	add.s64 	%rd222, %rd638, %rd221;
	shl.b64 	%rd223, %rd222, 2;
	add.s64 	%rd224, %rd31, %rd223;
	st.global.u32 	[%rd224+10240], %r247;
	bra.uni 	$L__BB7_199;
$L__BB7_198:
	cvt.s64.s32 	%rd225, %r246;
	cvt.u64.u32 	%rd226, %r912;
	sub.s64 	%rd227, %rd226, %rd225;
	add.s64 	%rd228, %rd639, %rd227;
	shl.b64 	%rd229, %rd228, 2;
	add.s64 	%rd230, %rd32, %rd229;
	st.global.u32 	[%rd230+10240], %r247;
$L__BB7_199:
	add.s32 	%r248, %r912, 3200;
	setp.lt.s32 	%p208, %r248, %r232;
	selp.b32 	%r249, 0, %r232, %p208;
	ld.shared.u32 	%r250, [%r234+12800];
	setp.ge.s32 	%p209, %r248, %r230;
	@%p209 bra 	$L__BB7_203;
	setp.lt.s32 	%p210, %r248, %r232;
	@%p210 bra 	$L__BB7_202;
	cvt.s64.s32 	%rd231, %r249;
	cvt.u64.u32 	%rd232, %r912;
	sub.s64 	%rd233, %rd232, %rd231;
	add.s64 	%rd234, %rd638, %rd233;
	shl.b64 	%rd235, %rd234, 2;
	add.s64 	%rd236, %rd31, %rd235;
	st.global.u32 	[%rd236+12800], %r250;
	bra.uni 	$L__BB7_203;
$L__BB7_202:
	cvt.s64.s32 	%rd237, %r249;
	cvt.u64.u32 	%rd238, %r912;
	sub.s64 	%rd239, %rd238, %rd237;
	add.s64 	%rd240, %rd639, %rd239;
	shl.b64 	%rd241, %rd240, 2;
	add.s64 	%rd242, %rd32, %rd241;
	st.global.u32 	[%rd242+12800], %r250;
$L__BB7_203:
	add.s32 	%r251, %r912, 3840;
	setp.lt.s32 	%p211, %r251, %r232;
	selp.b32 	%r252, 0, %r232, %p211;
	ld.shared.u32 	%r253, [%r234+15360];
	setp.ge.s32 	%p212, %r251, %r230;
	@%p212 bra 	$L__BB7_207;
	setp.lt.s32 	%p213, %r251, %r232;
	@%p213 bra 	$L__BB7_206;
	cvt.s64.s32 	%rd243, %r252;
	cvt.u64.u32 	%rd244, %r912;
	sub.s64 	%rd245, %rd244, %rd243;
	add.s64 	%rd246, %rd638, %rd245;
	shl.b64 	%rd247, %rd246, 2;
	add.s64 	%rd248, %rd31, %rd247;
	st.global.u32 	[%rd248+15360], %r253;
	bra.uni 	$L__BB7_207;
$L__BB7_206:
	cvt.s64.s32 	%rd249, %r252;
	cvt.u64.u32 	%rd250, %r912;
	sub.s64 	%rd251, %rd250, %rd249;
	add.s64 	%rd252, %rd639, %rd251;
	shl.b64 	%rd253, %rd252, 2;
	add.s64 	%rd254, %rd32, %rd253;
	st.global.u32 	[%rd254+15360], %r253;
$L__BB7_207:
	add.s32 	%r254, %r912, 4480;
	setp.lt.s32 	%p214, %r254, %r232;
	selp.b32 	%r255, 0, %r232, %p214;
	ld.shared.u32 	%r256, [%r234+17920];
	setp.ge.s32 	%p215, %r254, %r230;
	@%p215 bra 	$L__BB7_211;
	setp.lt.s32 	%p216, %r254, %r232;
	@%p216 bra 	$L__BB7_210;
	cvt.s64.s32 	%rd255, %r255;
	cvt.u64.u32 	%rd256, %r912;
	sub.s64 	%rd257, %rd256, %rd255;
	add.s64 	%rd258, %rd638, %rd257;
	shl.b64 	%rd259, %rd258, 2;
	add.s64 	%rd260, %rd31, %rd259;
	st.global.u32 	[%rd260+17920], %r256;
	bra.uni 	$L__BB7_211;
$L__BB7_210:
	cvt.s64.s32 	%rd261, %r255;
	cvt.u64.u32 	%rd262, %r912;
	sub.s64 	%rd263, %rd262, %rd261;
	add.s64 	%rd264, %rd639, %rd263;
	shl.b64 	%rd265, %rd264, 2;
	add.s64 	%rd266, %rd32, %rd265;
	st.global.u32 	[%rd266+17920], %r256;
$L__BB7_211:
	or.b32  	%r257, %r912, 5120;
	setp.lt.s32 	%p217, %r257, %r232;
	selp.b32 	%r258, 0, %r232, %p217;
	ld.shared.u32 	%r259, [%r234+20480];
	setp.ge.s32 	%p218, %r257, %r230;
	@%p218 bra 	$L__BB7_215;
	setp.lt.s32 	%p219, %r257, %r232;
	@%p219 bra 	$L__BB7_214;
	cvt.s64.s32 	%rd267, %r258;
	cvt.u64.u32 	%rd268, %r912;
	sub.s64 	%rd269, %rd268, %rd267;
	add.s64 	%rd270, %rd638, %rd269;
	shl.b64 	%rd271, %rd270, 2;
	add.s64 	%rd272, %rd31, %rd271;
	st.global.u32 	[%rd272+20480], %r259;
	bra.uni 	$L__BB7_215;
$L__BB7_214:
	cvt.s64.s32 	%rd273, %r258;
	cvt.u64.u32 	%rd274, %r912;
	sub.s64 	%rd275, %rd274, %rd273;
	add.s64 	%rd276, %rd639, %rd275;
	shl.b64 	%rd277, %rd276, 2;
	add.s64 	%rd278, %rd32, %rd277;
	st.global.u32 	[%rd278+20480], %r259;
$L__BB7_215:
	add.s32 	%r260, %r912, 5760;
	setp.lt.s32 	%p220, %r260, %r232;
	selp.b32 	%r261, 0, %r232, %p220;
	ld.shared.u32 	%r262, [%r234+23040];
	setp.ge.s32 	%p221, %r260, %r230;
	@%p221 bra 	$L__BB7_219;
	setp.lt.s32 	%p222, %r260, %r232;
	@%p222 bra 	$L__BB7_218;
	cvt.s64.s32 	%rd279, %r261;
	cvt.u64.u32 	%rd280, %r912;
	sub.s64 	%rd281, %rd280, %rd279;
	add.s64 	%rd282, %rd638, %rd281;
	shl.b64 	%rd283, %rd282, 2;
	add.s64 	%rd284, %rd31, %rd283;
	st.global.u32 	[%rd284+23040], %r262;
	bra.uni 	$L__BB7_219;
$L__BB7_218:
	cvt.s64.s32 	%rd285, %r261;
	cvt.u64.u32 	%rd286, %r912;
	sub.s64 	%rd287, %rd286, %rd285;
	add.s64 	%rd288, %rd639, %rd287;
	shl.b64 	%rd289, %rd288, 2;
	add.s64 	%rd290, %rd32, %rd289;
	st.global.u32 	[%rd290+23040], %r262;
$L__BB7_219:
	add.s32 	%r263, %r912, 6400;
	setp.lt.s32 	%p223, %r263, %r232;
	selp.b32 	%r264, 0, %r232, %p223;
	ld.shared.u32 	%r265, [%r234+25600];
	setp.ge.s32 	%p224, %r263, %r230;
	@%p224 bra 	$L__BB7_223;
	setp.lt.s32 	%p225, %r263, %r232;
	@%p225 bra 	$L__BB7_222;
	cvt.s64.s32 	%rd291, %r264;
	cvt.u64.u32 	%rd292, %r912;
	sub.s64 	%rd293, %rd292, %rd291;
	add.s64 	%rd294, %rd638, %rd293;
	shl.b64 	%rd295, %rd294, 2;
	add.s64 	%rd296, %rd31, %rd295;
	st.global.u32 	[%rd296+25600], %r265;
	bra.uni 	$L__BB7_223;
$L__BB7_222:
	cvt.s64.s32 	%rd297, %r264;
	cvt.u64.u32 	%rd298, %r912;
	sub.s64 	%rd299, %rd298, %rd297;
	add.s64 	%rd300, %rd639, %rd299;
	shl.b64 	%rd301, %rd300, 2;
	add.s64 	%rd302, %rd32, %rd301;
	st.global.u32 	[%rd302+25600], %r265;
$L__BB7_223:
	add.s32 	%r266, %r912, 7040;
	setp.lt.s32 	%p226, %r266, %r232;
	selp.b32 	%r267, 0, %r232, %p226;
	ld.shared.u32 	%r268, [%r234+28160];
	setp.ge.s32 	%p227, %r266, %r230;
	@%p227 bra 	$L__BB7_227;
	setp.lt.s32 	%p228, %r266, %r232;
	@%p228 bra 	$L__BB7_226;
	cvt.s64.s32 	%rd303, %r267;
	cvt.u64.u32 	%rd304, %r912;
	sub.s64 	%rd305, %rd304, %rd303;
	add.s64 	%rd306, %rd638, %rd305;
	shl.b64 	%rd307, %rd306, 2;
	add.s64 	%rd308, %rd31, %rd307;
	st.global.u32 	[%rd308+28160], %r268;
	bra.uni 	$L__BB7_227;
$L__BB7_226:
	cvt.s64.s32 	%rd309, %r267;
	cvt.u64.u32 	%rd310, %r912;
	sub.s64 	%rd311, %rd310, %rd309;
	add.s64 	%rd312, %rd639, %rd311;
	shl.b64 	%rd313, %rd312, 2;
	add.s64 	%rd314, %rd32, %rd313;
	st.global.u32 	[%rd314+28160], %r268;
$L__BB7_227:
	add.s32 	%r269, %r912, 7680;
	setp.lt.s32 	%p229, %r269, %r232;
	selp.b32 	%r270, 0, %r232, %p229;
	ld.shared.u32 	%r271, [%r234+30720];
	setp.ge.s32 	%p230, %r269, %r230;
	@%p230 bra 	$L__BB7_231;
	setp.lt.s32 	%p231, %r269, %r232;
	@%p231 bra 	$L__BB7_230;
	cvt.s64.s32 	%rd315, %r270;
	cvt.u64.u32 	%rd316, %r912;
	sub.s64 	%rd317, %rd316, %rd315;
	add.s64 	%rd318, %rd638, %rd317;
	shl.b64 	%rd319, %rd318, 2;
	add.s64 	%rd320, %rd31, %rd319;
	st.global.u32 	[%rd320+30720], %r271;
	bra.uni 	$L__BB7_231;
$L__BB7_230:
	cvt.s64.s32 	%rd321, %r270;
	cvt.u64.u32 	%rd322, %r912;
	sub.s64 	%rd323, %rd322, %rd321;
	add.s64 	%rd324, %rd639, %rd323;
	shl.b64 	%rd325, %rd324, 2;
	add.s64 	%rd326, %rd32, %rd325;
	st.global.u32 	[%rd326+30720], %r271;
$L__BB7_231:
	add.s32 	%r272, %r912, 8320;
	setp.lt.s32 	%p232, %r272, %r232;
	selp.b32 	%r273, 0, %r232, %p232;
	ld.shared.u32 	%r274, [%r234+33280];
	setp.ge.s32 	%p233, %r272, %r230;
	@%p233 bra 	$L__BB7_369;
	setp.lt.s32 	%p234, %r272, %r232;
	@%p234 bra 	$L__BB7_234;
	cvt.s64.s32 	%rd327, %r273;
	cvt.u64.u32 	%rd328, %r912;
	sub.s64 	%rd329, %rd328, %rd327;
	add.s64 	%rd330, %rd638, %rd329;
	shl.b64 	%rd331, %rd330, 2;
	add.s64 	%rd332, %rd31, %rd331;
	st.global.u32 	[%rd332+33280], %r274;
	bra.uni 	$L__BB7_369;
$L__BB7_234:
	cvt.s64.s32 	%rd333, %r273;
	cvt.u64.u32 	%rd334, %r912;
	sub.s64 	%rd335, %rd334, %rd333;
	add.s64 	%rd336, %rd639, %rd335;
	shl.b64 	%rd337, %rd336, 2;
	add.s64 	%rd338, %rd32, %rd337;
	st.global.u32 	[%rd338+33280], %r274;
	bra.uni 	$L__BB7_369;
$L__BB7_235:
	ld.param.u8 	%rs1, [%rd1];
	setp.eq.s16 	%p3, %rs1, 0;
	ld.param.u64 	%rd58, [%rd1+16];
	selp.b64 	%rd59, %rd58, 0, %p3;
	cvt.s64.s32 	%rd33, %r2;
	add.s64 	%rd60, %rd59, %rd33;
	mov.u32 	%r421, %tid.x;
	mul.lo.s32 	%r422, %r421, 14;
	setp.ge.s32 	%p4, %r422, %r160;
	cvt.u64.u32 	%rd34, %r422;
	add.s64 	%rd61, %rd60, %rd34;
	shl.b64 	%rd62, %rd61, 2;
	add.s64 	%rd35, %rd3, %rd62;
	@%p4 bra 	$L__BB7_237;
	ld.global.u32 	%r1991, [%rd35];
$L__BB7_237:
	cvt.u32.u64 	%r424, %rd34;
	add.s32 	%r277, %r424, 1;
	setp.ge.s32 	%p5, %r277, %r160;
	@%p5 bra 	$L__BB7_239;
	ld.global.u32 	%r1992, [%rd35+4];
$L__BB7_239:
	add.s32 	%r280, %r424, 2;
	setp.ge.s32 	%p6, %r280, %r160;
	@%p6 bra 	$L__BB7_241;
	ld.global.u32 	%r1993, [%rd35+8];
$L__BB7_241:
	add.s32 	%r283, %r424, 3;
	setp.ge.s32 	%p7, %r283, %r160;
	@%p7 bra 	$L__BB7_243;
	ld.global.u32 	%r1994, [%rd35+12];
$L__BB7_243:
	add.s32 	%r431, %r424, 4;
	setp.ge.s32 	%p8, %r431, %r160;
	@%p8 bra 	$L__BB7_245;
	ld.global.u32 	%r1995, [%rd35+16];
$L__BB7_245:
	add.s32 	%r434, %r424, 5;
	setp.ge.s32 	%p9, %r434, %r160;
	@%p9 bra 	$L__BB7_247;
	ld.global.u32 	%r1996, [%rd35+20];
$L__BB7_247:
	add.s32 	%r290, %r424, 6;
	setp.ge.s32 	%p10, %r290, %r160;
	@%p10 bra 	$L__BB7_249;
	ld.global.u32 	%r1997, [%rd35+24];
$L__BB7_249:
	add.s32 	%r439, %r424, 7;
	setp.ge.s32 	%p11, %r439, %r160;
	@%p11 bra 	$L__BB7_251;
	ld.global.u32 	%r1998, [%rd35+28];
$L__BB7_251:
	add.s32 	%r442, %r424, 8;
	setp.ge.s32 	%p12, %r442, %r160;
	@%p12 bra 	$L__BB7_253;
	ld.global.u32 	%r1999, [%rd35+32];
$L__BB7_253:
	add.s32 	%r445, %r424, 9;
	setp.ge.s32 	%p13, %r445, %r160;
	@%p13 bra 	$L__BB7_255;
	ld.global.u32 	%r2000, [%rd35+36];
$L__BB7_255:
	add.s32 	%r448, %r424, 10;
	setp.ge.s32 	%p14, %r448, %r160;
	@%p14 bra 	$L__BB7_257;
	ld.global.u32 	%r2001, [%rd35+40];
$L__BB7_257:
	add.s32 	%r451, %r424, 11;
	setp.ge.s32 	%p15, %r451, %r160;
	@%p15 bra 	$L__BB7_259;
	ld.global.u32 	%r2002, [%rd35+44];
$L__BB7_259:
	add.s32 	%r454, %r424, 12;
	setp.ge.s32 	%p16, %r454, %r160;
	@%p16 bra 	$L__BB7_261;
	ld.global.u32 	%r2003, [%rd35+48];
$L__BB7_261:
	add.s32 	%r457, %r424, 13;
	setp.ge.s32 	%p17, %r457, %r160;
	@%p17 bra 	$L__BB7_263;
	ld.global.u32 	%r2004, [%rd35+52];
$L__BB7_263:
	setp.ge.s32 	%p18, %r424, %r160;
	bar.sync 	0;
	setp.eq.s16 	%p19, %rs1, 0;
	selp.b64 	%rd64, %rd58, 0, %p19;
	add.s64 	%rd65, %rd64, %rd33;
	add.s64 	%rd66, %rd65, %rd34;
	shl.b64 	%rd67, %rd66, 2;
	add.s64 	%rd36, %rd4, %rd67;
	mov.b32 	%r2005, 1;
	@%p18 bra 	$L__BB7_265;
	ld.global.u32 	%r460, [%rd36];
	not.b32 	%r461, %r460;
	and.b32  	%r2005, %r461, 1;
$L__BB7_265:
	setp.ge.s32 	%p20, %r277, %r160;
	mov.b32 	%r2006, 1;
	@%p20 bra 	$L__BB7_267;
	ld.global.u32 	%r463, [%rd36+4];
	not.b32 	%r464, %r463;
	and.b32  	%r2006, %r464, 1;
$L__BB7_267:
	setp.ge.s32 	%p21, %r280, %r160;
	mov.b32 	%r2007, 1;
	@%p21 bra 	$L__BB7_269;
	ld.global.u32 	%r466, [%rd36+8];
	not.b32 	%r467, %r466;
	and.b32  	%r2007, %r467, 1;
$L__BB7_269:
	setp.ge.s32 	%p22, %r283, %r160;
	mov.b32 	%r2008, 1;
	@%p22 bra 	$L__BB7_271;
	ld.global.u32 	%r469, [%rd36+12];
	not.b32 	%r470, %r469;
	and.b32  	%r2008, %r470, 1;
$L__BB7_271:
	setp.ge.s32 	%p23, %r431, %r160;
	mov.b32 	%r2009, 1;
	@%p23 bra 	$L__BB7_273;
	ld.global.u32 	%r474, [%rd36+16];
	not.b32 	%r475, %r474;
	and.b32  	%r2009, %r475, 1;
$L__BB7_273:
	setp.ge.s32 	%p24, %r434, %r160;
	mov.b32 	%r2010, 1;
	@%p24 bra 	$L__BB7_275;
	ld.global.u32 	%r479, [%rd36+20];
	not.b32 	%r480, %r479;
	and.b32  	%r2010, %r480, 1;
$L__BB7_275:
	setp.ge.s32 	%p25, %r290, %r160;
	mov.b32 	%r2011, 1;
	@%p25 bra 	$L__BB7_277;
	ld.global.u32 	%r482, [%rd36+24];
	not.b32 	%r483, %r482;
	and.b32  	%r2011, %r483, 1;
$L__BB7_277:
	setp.ge.s32 	%p26, %r439, %r160;
	mov.b32 	%r2012, 1;
	@%p26 bra 	$L__BB7_279;
	ld.global.u32 	%r487, [%rd36+28];
	not.b32 	%r488, %r487;
	and.b32  	%r2012, %r488, 1;
$L__BB7_279:
	setp.ge.s32 	%p27, %r442, %r160;
	mov.b32 	%r2013, 1;
	@%p27 bra 	$L__BB7_281;
	ld.global.u32 	%r492, [%rd36+32];
	not.b32 	%r493, %r492;
	and.b32  	%r2013, %r493, 1;
$L__BB7_281:
	setp.ge.s32 	%p28, %r445, %r160;
	mov.b32 	%r2014, 1;
	@%p28 bra 	$L__BB7_283;
	ld.global.u32 	%r497, [%rd36+36];
	not.b32 	%r498, %r497;
	and.b32  	%r2014, %r498, 1;
$L__BB7_283:
	setp.ge.s32 	%p29, %r448, %r160;
	mov.b32 	%r2015, 1;
	@%p29 bra 	$L__BB7_285;
	ld.global.u32 	%r502, [%rd36+40];
	not.b32 	%r503, %r502;
	and.b32  	%r2015, %r503, 1;
$L__BB7_285:
	setp.ge.s32 	%p30, %r451, %r160;
	mov.b32 	%r2016, 1;
	@%p30 bra 	$L__BB7_287;
	ld.global.u32 	%r507, [%rd36+44];
	not.b32 	%r508, %r507;
	and.b32  	%r2016, %r508, 1;
$L__BB7_287:
	add.s32 	%r511, %r424, 12;
	setp.ge.s32 	%p31, %r511, %r160;
	mov.b32 	%r2017, 1;
	@%p31 bra 	$L__BB7_289;
	ld.global.u32 	%r512, [%rd36+48];
	not.b32 	%r513, %r512;
	and.b32  	%r2017, %r513, 1;
$L__BB7_289:
	mov.b32 	%r2018, 1;
	@%p17 bra 	$L__BB7_291;
	ld.global.u32 	%r517, [%rd36+52];
	not.b32 	%r518, %r517;
	and.b32  	%r2018, %r518, 1;
$L__BB7_291:
	bar.sync 	0;
	add.s32 	%r550, %r2006, %r2005;
	add.s32 	%r551, %r2007, %r550;
	add.s32 	%r552, %r2008, %r551;
	add.s32 	%r553, %r2009, %r552;
	add.s32 	%r554, %r2010, %r553;
	add.s32 	%r555, %r2011, %r554;
	add.s32 	%r556, %r2012, %r555;
	add.s32 	%r557, %r2013, %r556;
	add.s32 	%r558, %r2014, %r557;
	add.s32 	%r559, %r2015, %r558;
	add.s32 	%r560, %r2016, %r559;
	add.s32 	%r561, %r2017, %r560;
	add.s32 	%r524, %r2018, %r561;
	// begin inline asm
	mov.u32 %r519, %laneid;
	// end inline asm
	mov.b32 	%r522, 1;
	mov.b32 	%r547, 0;
	mov.b32 	%r549, -1;
	// begin inline asm
	{  .reg .s32 r0;  .reg .pred p;  shfl.sync.up.b32 r0|p, %r524, %r522, %r547, %r549;  @p add.s32 r0, r0, %r524;  mov.s32 %r520, r0;}
	// end inline asm
	mov.b32 	%r528, 2;
	// begin inline asm
	{  .reg .s32 r0;  .reg .pred p;  shfl.sync.up.b32 r0|p, %r520, %r528, %r547, %r549;  @p add.s32 r0, r0, %r520;  mov.s32 %r526, r0;}
	// end inline asm
	mov.b32 	%r534, 4;
	// begin inline asm
	{  .reg .s32 r0;  .reg .pred p;  shfl.sync.up.b32 r0|p, %r526, %r534, %r547, %r549;  @p add.s32 r0, r0, %r526;  mov.s32 %r532, r0;}
	// end inline asm
	mov.b32 	%r540, 8;
	// begin inline asm
	{  .reg .s32 r0;  .reg .pred p;  shfl.sync.up.b32 r0|p, %r532, %r540, %r547, %r549;  @p add.s32 r0, r0, %r532;  mov.s32 %r538, r0;}
	// end inline asm
	mov.b32 	%r546, 16;
	// begin inline asm
	{  .reg .s32 r0;  .reg .pred p;  shfl.sync.up.b32 r0|p, %r538, %r546, %r547, %r549;  @p add.s32 r0, r0, %r538;  mov.s32 %r544, r0;}
	// end inline asm
	setp.ne.s32 	%p33, %r519, 31;
	@%p33 bra 	$L__BB7_293;
	shr.u32 	%r562, %r421, 3;
	and.b32  	%r563, %r562, 124;
	mov.u32 	%r564, _ZZN3cub18CUB_300001_SM_10006detail6select23DeviceSelectSweepKernelINS2_10policy_hubIiilLb1ELNS0_10SelectImplE2EE10Policy1000EN6thrust24THRUST_300001_SM_1000_NS6detail15normal_iteratorINS9_10device_ptrIiEEEESE_NS2_27partition_distinct_output_tISE_SE_EEPlNS0_13ScanTileStateIiLb1EEE7is_evenNS0_8NullTypeEiNS2_19streaming_context_tIlLb1EEELS5_2EEEvT0_T1_T2_T3_T4_T5_T6_T7_iT8_NS1_7vsmem_tEE19static_temp_storage;
	add.s32 	%r565, %r564, %r563;
	st.shared.u32 	[%r565], %r544;
$L__BB7_293:
	sub.s32 	%r579, %r544, %r524;
	bar.sync 	0;
	ld.shared.v4.u32 	{%r580, %r581, %r582, %r583}, [_ZZN3cub18CUB_300001_SM_10006detail6select23DeviceSelectSweepKernelINS2_10policy_hubIiilLb1ELNS0_10SelectImplE2EE10Policy1000EN6thrust24THRUST_300001_SM_1000_NS6detail15normal_iteratorINS9_10device_ptrIiEEEESE_NS2_27partition_distinct_output_tISE_SE_EEPlNS0_13ScanTileStateIiLb1EEE7is_evenNS0_8NullTypeEiNS2_19streaming_context_tIlLb1EEELS5_2EEEvT0_T1_T2_T3_T4_T5_T6_T7_iT8_NS1_7vsmem_tEE19static_temp_storage];
	shr.u32 	%r584, %r421, 5;
	add.s32 	%r585, %r581, %r580;
	setp.eq.s32 	%p34, %r584, 2;
	selp.b32 	%r586, %r585, %r580, %p34;
	add.s32 	%r587, %r585, %r582;
	setp.eq.s32 	%p35, %r584, 3;
	selp.b32 	%r588, %r587, %r586, %p35;
	add.s32 	%r589, %r587, %r583;
	setp.eq.s32 	%p36, %r584, 4;
	selp.b32 	%r590, %r589, %r588, %p36;
	ld.shared.v4.u32 	{%r591, %r592, %r593, %r594}, [_ZZN3cub18CUB_300001_SM_10006detail6select23DeviceSelectSweepKernelINS2_10policy_hubIiilLb1ELNS0_10SelectImplE2EE10Policy1000EN6thrust24THRUST_300001_SM_1000_NS6detail15normal_iteratorINS9_10device_ptrIiEEEESE_NS2_27partition_distinct_output_tISE_SE_EEPlNS0_13ScanTileStateIiLb1EEE7is_evenNS0_8NullTypeEiNS2_19streaming_context_tIlLb1EEELS5_2EEEvT0_T1_T2_T3_T4_T5_T6_T7_iT8_NS1_7vsmem_tEE19static_temp_storage+16];
	add.s32 	%r595, %r589, %r591;
	setp.eq.s32 	%p37, %r584, 5;
	selp.b32 	%r596, %r595, %r590, %p37;
	add.s32 	%r597, %r595, %r592;
	setp.eq.s32 	%p38, %r584, 6;
	selp.b32 	%r598, %r597, %r596, %p38;
	add.s32 	%r599, %r597, %r593;
	setp.eq.s32 	%p39, %r584, 7;
	selp.b32 	%r600, %r599, %r598, %p39;
	add.s32 	%r601, %r599, %r594;
	setp.eq.s32 	%p40, %r584, 8;
	selp.b32 	%r602, %r601, %r600, %p40;
	ld.shared.v4.u32 	{%r603, %r604, %r605, %r606}, [_ZZN3cub18CUB_300001_SM_10006detail6select23DeviceSelectSweepKernelINS2_10policy_hubIiilLb1ELNS0_10SelectImplE2EE10Policy1000EN6thrust24THRUST_300001_SM_1000_NS6detail15normal_iteratorINS9_10device_ptrIiEEEESE_NS2_27partition_distinct_output_tISE_SE_EEPlNS0_13ScanTileStateIiLb1EEE7is_evenNS0_8NullTypeEiNS2_19streaming_context_tIlLb1EEELS5_2EEEvT0_T1_T2_T3_T4_T5_T6_T7_iT8_NS1_7vsmem_tEE19static_temp_storage+32];
	add.s32 	%r607, %r601, %r603;
	setp.eq.s32 	%p41, %r584, 9;
	selp.b32 	%r608, %r607, %r602, %p41;
	add.s32 	%r609, %r607, %r604;
	setp.eq.s32 	%p42, %r584, 10;
	selp.b32 	%r610, %r609, %r608, %p42;
	add.s32 	%r611, %r609, %r605;
	setp.eq.s32 	%p43, %r584, 11;
	selp.b32 	%r612, %r611, %r610, %p43;
	add.s32 	%r613, %r611, %r606;
	setp.eq.s32 	%p44, %r584, 12;
	selp.b32 	%r614, %r613, %r612, %p44;
	ld.shared.v4.u32 	{%r615, %r616, %r617, %r618}, [_ZZN3cub18CUB_300001_SM_10006detail6select23DeviceSelectSweepKernelINS2_10policy_hubIiilLb1ELNS0_10SelectImplE2EE10Policy1000EN6thrust24THRUST_300001_SM_1000_NS6detail15normal_iteratorINS9_10device_ptrIiEEEESE_NS2_27partition_distinct_output_tISE_SE_EEPlNS0_13ScanTileStateIiLb1EEE7is_evenNS0_8NullTypeEiNS2_19streaming_context_tIlLb1EEELS5_2EEEvT0_T1_T2_T3_T4_T5_T6_T7_iT8_NS1_7vsmem_tEE19static_temp_storage+48];
	add.s32 	%r619, %r613, %r615;
	setp.eq.s32 	%p45, %r584, 13;
	selp.b32 	%r620, %r619, %r614, %p45;
	add.s32 	%r621, %r619, %r616;
	setp.eq.s32 	%p46, %r584, 14;
	selp.b32 	%r622, %r621, %r620, %p46;
	add.s32 	%r623, %r621, %r617;
	setp.eq.s32 	%p47, %r584, 15;
	selp.b32 	%r624, %r623, %r622, %p47;
	add.s32 	%r625, %r623, %r618;
	setp.eq.s32 	%p48, %r584, 16;
	selp.b32 	%r626, %r625, %r624, %p48;
	ld.shared.v4.u32 	{%r627, %r628, %r629, %r630}, [_ZZN3cub18CUB_300001_SM_10006detail6select23DeviceSelectSweepKernelINS2_10policy_hubIiilLb1ELNS0_10SelectImplE2EE10Policy1000EN6thrust24THRUST_300001_SM_1000_NS6detail15normal_iteratorINS9_10device_ptrIiEEEESE_NS2_27partition_distinct_output_tISE_SE_EEPlNS0_13ScanTileStateIiLb1EEE7is_evenNS0_8NullTypeEiNS2_19streaming_context_tIlLb1EEELS5_2EEEvT0_T1_T2_T3_T4_T5_T6_T7_iT8_NS1_7vsmem_tEE19static_temp_storage+64];
	add.s32 	%r631, %r625, %r627;
	setp.eq.s32 	%p49, %r584, 17;
	selp.b32 	%r632, %r631, %r626, %p49;
	add.s32 	%r633, %r631, %r628;
	setp.eq.s32 	%p50, %r584, 18;
	selp.b32 	%r634, %r633, %r632, %p50;
	add.s32 	%r635, %r633, %r629;
	setp.eq.s32 	%p51, %r584, 19;
	selp.b32 	%r636, %r635, %r634, %p51;
	add.s32 	%r338, %r635, %r630;
	setp.gt.u32 	%p52, %r421, 31;
	setp.lt.u32 	%p53, %r421, 32;
	setp.eq.s32 	%p54, %r519, 0;
	selp.b32 	%r637, 0, %r579, %p54;
	add.s32 	%r2032, %r636, %r637;
	selp.b32 	%r340, %r579, %r2032, %p53;
	@%p52 bra 	$L__BB7_309;
	setp.ne.s32 	%p55, %r421, 0;
	mov.u32 	%r638, %ctaid.x;
	mov.u32 	%r639, %nctaid.y;
	mov.u32 	%r640, %ctaid.y;
	mad.lo.s32 	%r2028, %r638, %r639, %r640;
	mul.wide.s32 	%rd68, %r2028, 8;
	add.s64 	%rd37, %rd2, %rd68;
	@%p55 bra 	$L__BB7_296;
	st.shared.u32 	[_ZZN3cub18CUB_300001_SM_10006detail6select23DeviceSelectSweepKernelINS2_10policy_hubIiilLb1ELNS0_10SelectImplE2EE10Policy1000EN6thrust24THRUST_300001_SM_1000_NS6detail15normal_iteratorINS9_10device_ptrIiEEEESE_NS2_27partition_distinct_output_tISE_SE_EEPlNS0_13ScanTileStateIiLb1EEE7is_evenNS0_8NullTypeEiNS2_19streaming_context_tIlLb1EEELS5_2EEEvT0_T1_T2_T3_T4_T5_T6_T7_iT8_NS1_7vsmem_tEE19static_temp_storage+140], %r338;
	add.s64 	%rd69, %rd37, 256;
	mov.b32 	%r641, 100;
	// begin inline asm
	st.relaxed.gpu.v2.u32 [%rd69], {%r641, %r338};
	// end inline asm
$L__BB7_296:
	not.b32 	%r647, %r421;
	add.s32 	%r648, %r2028, %r647;
	mov.b32 	%r643, 635;
	// begin inline asm
	nanosleep.u32 %r643;
	// end inline asm
	mul.wide.s32 	%rd71, %r648, 8;
	add.s64 	%rd72, %rd2, %rd71;
	add.s64 	%rd70, %rd72, 256;
	// begin inline asm
	ld.relaxed.gpu.v2.u32 {%r2029, %r2021}, [%rd70];
	// end inline asm
	mov.b32 	%r2022, 602;
$L__BB7_297:
	setp.eq.s32 	%p56, %r2029, 99;
	mov.b32 	%r649, -1;
	vote.sync.any.pred 	%p57, %p56, %r649;
	not.pred 	%p58, %p57;
	@%p58 bra 	$L__BB7_299;
	shr.u32 	%r350, %r2022, 1;
	mul.lo.s32 	%r901, %r2028, 16807;
	and.b32  	%r2028, %r901, 2147483647;
	sub.s32 	%r902, %r2022, %r350;
	add.s32 	%r903, %r902, 1;
	rem.u32 	%r904, %r2028, %r903;
	add.s32 	%r898, %r904, %r350;
	// begin inline asm
	nanosleep.u32 %r898;
	// end inline asm
	mov.u32 	%r905, %ctaid.x;
	mov.u32 	%r906, %nctaid.y;
	mov.u32 	%r907, %ctaid.y;
	mad.lo.s32 	%r908, %r905, %r906, %r907;
	not.b32 	%r909, %r421;
	add.s32 	%r910, %r908, %r909;
	mul.wide.s32 	%rd154, %r910, 8;
	add.s64 	%rd155, %rd2, %rd154;
	add.s64 	%rd153, %rd155, 256;
	// begin inline asm
	ld.relaxed.gpu.v2.u32 {%r2029, %r2021}, [%rd153];
	// end inline asm
	mov.u32 	%r2022, %r350;
	bra.uni 	$L__BB7_297;
$L__BB7_299:
	mov.u32 	%r678, %ctaid.x;
	mov.u32 	%r679, %nctaid.y;
	mov.u32 	%r680, %ctaid.y;
	mad.lo.s32 	%r681, %r678, %r679, %r680;
	mov.u32 	%r682, %tid.x;
	not.b32 	%r683, %r682;
	add.s32 	%r2027, %r681, %r683;
	setp.eq.s32 	%p59, %r2029, 101;
	mov.b32 	%r676, -1;
	vote.sync.ballot.b32 	%r684, %p59, %r676;
	// begin inline asm
	mov.u32 %r651, %lanemask_ge;
	// end inline asm
	and.b32  	%r685, %r684, %r651;
	or.b32  	%r686, %r685, -2147483648;
	add.s32 	%r687, %r686, -1;
	not.b32 	%r688, %r686;
	and.b32  	%r689, %r688, %r687;
	popc.b32 	%r655, %r689;
	mov.b32 	%r654, 1;
	// begin inline asm
	shfl.sync.down.b32 %r652, %r2021, %r654, %r655, %r676;
	// end inline asm
	setp.lt.s32 	%p61, %r519, %r655;
	selp.b32 	%r690, %r652, 0, %p61;
	add.s32 	%r658, %r690, %r2021;
	mov.b32 	%r659, 2;
	// begin inline asm
	shfl.sync.down.b32 %r657, %r658, %r659, %r655, %r676;
	// end inline asm
	add.s32 	%r691, %r519, 2;
	setp.gt.s32 	%p62, %r691, %r655;
	selp.b32 	%r692, 0, %r657, %p62;
	add.s32 	%r663, %r658, %r692;
	mov.b32 	%r664, 4;
	// begin inline asm
	shfl.sync.down.b32 %r662, %r663, %r664, %r655, %r676;
	// end inline asm
	add.s32 	%r693, %r519, 4;
	setp.gt.s32 	%p63, %r693, %r655;
	selp.b32 	%r694, 0, %r662, %p63;
	add.s32 	%r668, %r663, %r694;
	mov.b32 	%r669, 8;
	// begin inline asm
	shfl.sync.down.b32 %r667, %r668, %r669, %r655, %r676;
	// end inline asm
	add.s32 	%r695, %r519, 8;
	setp.gt.s32 	%p64, %r695, %r655;
	selp.b32 	%r696, 0, %r667, %p64;
	add.s32 	%r673, %r668, %r696;
	mov.b32 	%r674, 16;
	// begin inline asm
	shfl.sync.down.b32 %r672, %r673, %r674, %r655, %r676;
	// end inline asm
	add.s32 	%r697, %r519, 16;
	setp.gt.s32 	%p65, %r697, %r655;
	selp.b32 	%r698, 0, %r672, %p65;
	add.s32 	%r2025, %r673, %r698;
	add.s64 	%rd38, %rd2, 256;
	mov.b32 	%r2023, 602;
$L__BB7_300:
	setp.ne.s32 	%p66, %r2029, 101;
	mov.b32 	%r699, -1;
	vote.sync.all.pred 	%p67, %p66, %r699;
	not.pred 	%p68, %p67;
	@%p68 bra 	$L__BB7_305;
	shr.u32 	%r2023, %r2023, 1;
	mul.wide.s32 	%rd148, %r2027, 8;
	add.s64 	%rd149, %rd38, %rd148;
	add.s64 	%rd147, %rd149, -256;
	// begin inline asm
	ld.relaxed.gpu.v2.u32 {%r2029, %r2030}, [%rd147];
	// end inline asm
	mov.u32 	%r2031, %r2023;
$L__BB7_302:
	setp.eq.s32 	%p116, %r2029, 99;
	mov.b32 	%r848, -1;
	vote.sync.any.pred 	%p117, %p116, %r848;
	not.pred 	%p118, %p117;
	@%p118 bra 	$L__BB7_304;
	shr.u32 	%r371, %r2031, 1;
	mul.lo.s32 	%r894, %r2028, 16807;
	and.b32  	%r2028, %r894, 2147483647;
	sub.s32 	%r895, %r2031, %r371;
	add.s32 	%r896, %r895, 1;
	rem.u32 	%r897, %r2028, %r896;
	add.s32 	%r891, %r897, %r371;
	// begin inline asm
	nanosleep.u32 %r891;
	// end inline asm
	// begin inline asm
	ld.relaxed.gpu.v2.u32 {%r2029, %r2030}, [%rd147];
	// end inline asm
	mov.u32 	%r2031, %r371;
	bra.uni 	$L__BB7_302;
$L__BB7_304:
	setp.eq.s32 	%p119, %r2029, 101;
	mov.b32 	%r874, -1;
	vote.sync.ballot.b32 	%r875, %p119, %r874;
	and.b32  	%r876, %r875, %r651;
	or.b32  	%r877, %r876, -2147483648;
	add.s32 	%r878, %r877, -1;
	not.b32 	%r879, %r877;
	and.b32  	%r880, %r879, %r878;
	popc.b32 	%r853, %r880;
	mov.b32 	%r852, 1;
	// begin inline asm
	shfl.sync.down.b32 %r850, %r2030, %r852, %r853, %r874;
	// end inline asm
	setp.lt.s32 	%p121, %r519, %r853;
	selp.b32 	%r881, %r850, 0, %p121;
	add.s32 	%r856, %r881, %r2030;
	mov.b32 	%r857, 2;
	// begin inline asm
	shfl.sync.down.b32 %r855, %r856, %r857, %r853, %r874;
	// end inline asm
	add.s32 	%r882, %r519, 2;
	setp.gt.s32 	%p122, %r882, %r853;
	selp.b32 	%r883, 0, %r855, %p122;
	add.s32 	%r861, %r856, %r883;
	mov.b32 	%r862, 4;
	// begin inline asm
	shfl.sync.down.b32 %r860, %r861, %r862, %r853, %r874;
	// end inline asm
	add.s32 	%r884, %r519, 4;
	setp.gt.s32 	%p123, %r884, %r853;
	selp.b32 	%r885, 0, %r860, %p123;
	add.s32 	%r866, %r861, %r885;
	mov.b32 	%r867, 8;
	// begin inline asm
	shfl.sync.down.b32 %r865, %r866, %r867, %r853, %r874;
	// end inline asm
	add.s32 	%r886, %r519, 8;
	setp.gt.s32 	%p124, %r886, %r853;
	selp.b32 	%r887, 0, %r865, %p124;
	add.s32 	%r871, %r866, %r887;
	mov.b32 	%r872, 16;
	// begin inline asm
	shfl.sync.down.b32 %r870, %r871, %r872, %r853, %r874;
	// end inline asm
	add.s32 	%r888, %r519, 16;
	setp.gt.s32 	%p125, %r888, %r853;
	selp.b32 	%r889, 0, %r870, %p125;
	add.s32 	%r890, %r889, %r2025;
	add.s32 	%r2025, %r890, %r871;
	add.s32 	%r2027, %r2027, -32;
	bra.uni 	$L__BB7_300;
$L__BB7_305:
	mov.u32 	%r701, %tid.x;
	setp.ne.s32 	%p69, %r701, 0;
	@%p69 bra 	$L__BB7_307;
	add.s32 	%r703, %r2025, %r338;
	add.s64 	%rd73, %rd37, 256;
	mov.b32 	%r702, 101;
	// begin inline asm
	st.relaxed.gpu.v2.u32 [%rd73], {%r702, %r703};
	// end inline asm
	st.shared.u32 	[_ZZN3cub18CUB_300001_SM_10006detail6select23DeviceSelectSweepKernelINS2_10policy_hubIiilLb1ELNS0_10SelectImplE2EE10Policy1000EN6thrust24THRUST_300001_SM_1000_NS6detail15normal_iteratorINS9_10device_ptrIiEEEESE_NS2_27partition_distinct_output_tISE_SE_EEPlNS0_13ScanTileStateIiLb1EEE7is_evenNS0_8NullTypeEiNS2_19streaming_context_tIlLb1EEELS5_2EEEvT0_T1_T2_T3_T4_T5_T6_T7_iT8_NS1_7vsmem_tEE19static_temp_storage+132], %r2025;
	st.shared.u32 	[_ZZN3cub18CUB_300001_SM_10006detail6select23DeviceSelectSweepKernelINS2_10policy_hubIiilLb1ELNS0_10SelectImplE2EE10Policy1000EN6thrust24THRUST_300001_SM_1000_NS6detail15normal_iteratorINS9_10device_ptrIiEEEESE_NS2_27partition_distinct_output_tISE_SE_EEPlNS0_13ScanTileStateIiLb1EEE7is_evenNS0_8NullTypeEiNS2_19streaming_context_tIlLb1EEELS5_2EEEvT0_T1_T2_T3_T4_T5_T6_T7_iT8_NS1_7vsmem_tEE19static_temp_storage+136], %r703;
$L__BB7_307:
	setp.ne.s32 	%p70, %r519, 0;
	mov.u32 	%r2032, %r340;
	@%p70 bra 	$L__BB7_309;
	st.shared.u32 	[_ZZN3cub18CUB_300001_SM_10006detail6select23DeviceSelectSweepKernelINS2_10policy_hubIiilLb1ELNS0_10SelectImplE2EE10Policy1000EN6thrust24THRUST_300001_SM_1000_NS6detail15normal_iteratorINS9_10device_ptrIiEEEESE_NS2_27partition_distinct_output_tISE_SE_EEPlNS0_13ScanTileStateIiLb1EEE7is_evenNS0_8NullTypeEiNS2_19streaming_context_tIlLb1EEELS5_2EEEvT0_T1_T2_T3_T4_T5_T6_T7_iT8_NS1_7vsmem_tEE19static_temp_storage+100], %r2025;
	mov.u32 	%r2032, %r2025;
$L__BB7_309:
	ld.param.u32 	%r1947, [_ZN3cub18CUB_300001_SM_10006detail6select23DeviceSelectSweepKernelINS2_10policy_hubIiilLb1ELNS0_10SelectImplE2EE10Policy1000EN6thrust24THRUST_300001_SM_1000_NS6detail15normal_iteratorINS9_10device_ptrIiEEEESE_NS2_27partition_distinct_output_tISE_SE_EEPlNS0_13ScanTileStateIiLb1EEE7is_evenNS0_8NullTypeEiNS2_19streaming_context_tIlLb1EEELS5_2EEEvT0_T1_T2_T3_T4_T5_T6_T7_iT8_NS1_7vsmem_tE_param_7];
	mov.u32 	%r378, %tid.x;
	mul.lo.s32 	%r704, %r378, 14;
	bar.sync 	0;
	setp.eq.s32 	%p71, %r378, 0;
	mov.u32 	%r705, _ZZN3cub18CUB_300001_SM_10006detail6select23DeviceSelectSweepKernelINS2_10policy_hubIiilLb1ELNS0_10SelectImplE2EE10Policy1000EN6thrust24THRUST_300001_SM_1000_NS6detail15normal_iteratorINS9_10device_ptrIiEEEESE_NS2_27partition_distinct_output_tISE_SE_EEPlNS0_13ScanTileStateIiLb1EEE7is_evenNS0_8NullTypeEiNS2_19streaming_context_tIlLb1EEELS5_2EEEvT0_T1_T2_T3_T4_T5_T6_T7_iT8_NS1_7vsmem_tEE19static_temp_storage;
	ld.shared.u32 	%r706, [_ZZN3cub18CUB_300001_SM_10006detail6select23DeviceSelectSweepKernelINS2_10policy_hubIiilLb1ELNS0_10SelectImplE2EE10Policy1000EN6thrust24THRUST_300001_SM_1000_NS6detail15normal_iteratorINS9_10device_ptrIiEEEESE_NS2_27partition_distinct_output_tISE_SE_EEPlNS0_13ScanTileStateIiLb1EEE7is_evenNS0_8NullTypeEiNS2_19streaming_context_tIlLb1EEELS5_2EEEvT0_T1_T2_T3_T4_T5_T6_T7_iT8_NS1_7vsmem_tEE19static_temp_storage+100];
	selp.b32 	%r707, 0, %r706, %p71;
	add.s32 	%r708, %r707, %r2032;
	add.s32 	%r709, %r708, %r2005;
	add.s32 	%r710, %r2006, %r2005;
	add.s32 	%r711, %r710, %r708;
	add.s32 	%r712, %r711, %r2007;
	add.s32 	%r713, %r712, %r2008;
	add.s32 	%r714, %r713, %r2009;
	add.s32 	%r715, %r714, %r2010;
	add.s32 	%r716, %r715, %r2011;
	add.s32 	%r717, %r716, %r2012;
	add.s32 	%r718, %r717, %r2013;
	add.s32 	%r719, %r718, %r2014;
	add.s32 	%r720, %r719, %r2015;
	add.s32 	%r721, %r720, %r2016;
	add.s32 	%r722, %r721, %r2017;
	ld.shared.v2.u32 	{%r723, %r724}, [_ZZN3cub18CUB_300001_SM_10006detail6select23DeviceSelectSweepKernelINS2_10policy_hubIiilLb1ELNS0_10SelectImplE2EE10Policy1000EN6thrust24THRUST_300001_SM_1000_NS6detail15normal_iteratorINS9_10device_ptrIiEEEESE_NS2_27partition_distinct_output_tISE_SE_EEPlNS0_13ScanTileStateIiLb1EEE7is_evenNS0_8NullTypeEiNS2_19streaming_context_tIlLb1EEELS5_2EEEvT0_T1_T2_T3_T4_T5_T6_T7_iT8_NS1_7vsmem_tEE19static_temp_storage+136];
	ld.shared.u32 	%r379, [_ZZN3cub18CUB_300001_SM_10006detail6select23DeviceSelectSweepKernelINS2_10policy_hubIiilLb1ELNS0_10SelectImplE2EE10Policy1000EN6thrust24THRUST_300001_SM_1000_NS6detail15normal_iteratorINS9_10device_ptrIiEEEESE_NS2_27partition_distinct_output_tISE_SE_EEPlNS0_13ScanTileStateIiLb1EEE7is_evenNS0_8NullTypeEiNS2_19streaming_context_tIlLb1EEELS5_2EEEvT0_T1_T2_T3_T4_T5_T6_T7_iT8_NS1_7vsmem_tEE19static_temp_storage+132];
	mov.u32 	%r725, %ctaid.x;
	mov.u32 	%r726, %nctaid.y;
	mov.u32 	%r727, %ctaid.y;
	mad.lo.s32 	%r728, %r725, %r726, %r727;
	mul.lo.s32 	%r729, %r728, 8960;
	sub.s32 	%r380, %r729, %r379;
	sub.s32 	%r381, %r1947, %r729;
	sub.s32 	%r730, 8960, %r381;
	sub.s32 	%r2033, %r723, %r730;
	sub.s32 	%r731, %r730, %r724;
	bar.sync 	0;
	add.s32 	%r383, %r731, %r381;
	sub.s32 	%r732, %r708, %r379;
	sub.s32 	%r733, %r704, %r732;
	setp.eq.s32 	%p72, %r2005, 0;
	add.s32 	%r734, %r732, %r383;
	selp.b32 	%r735, %r733, %r734, %p72;
	shl.b32 	%r736, %r735, 2;
	add.s32 	%r737, %r705, %r736;
	st.shared.u32 	[%r737], %r1991;
	sub.s32 	%r738, %r379, %r709;
	add.s32 	%r739, %r704, %r738;
	add.s32 	%r740, %r739, 1;
	setp.eq.s32 	%p73, %r2006, 0;
	add.s32 	%r741, %r734, %r2005;
	selp.b32 	%r742, %r740, %r741, %p73;
	shl.b32 	%r743, %r742, 2;
	add.s32 	%r744, %r705, %r743;
	st.shared.u32 	[%r744], %r1992;
	sub.s32 	%r745, %r379, %r711;
	add.s32 	%r746, %r704, %r745;
	add.s32 	%r747, %r746, 2;
	setp.eq.s32 	%p74, %r2007, 0;
	add.s32 	%r748, %r741, %r2006;
	selp.b32 	%r749, %r747, %r748, %p74;
	shl.b32 	%r750, %r749, 2;
	add.s32 	%r751, %r705, %r750;
	st.shared.u32 	[%r751], %r1993;
	sub.s32 	%r752, %r379, %r712;
	add.s32 	%r753, %r704, %r752;
	add.s32 	%r754, %r753, 3;
	setp.eq.s32 	%p75, %r2008, 0;
	add.s32 	%r755, %r748, %r2007;
	selp.b32 	%r756, %r754, %r755, %p75;
	shl.b32 	%r757, %r756, 2;
	add.s32 	%r758, %r705, %r757;
	st.shared.u32 	[%r758], %r1994;
	sub.s32 	%r759, %r379, %r713;
	add.s32 	%r760, %r704, %r759;
	add.s32 	%r761, %r760, 4;
	setp.eq.s32 	%p76, %r2009, 0;
	add.s32 	%r762, %r755, %r2008;
	selp.b32 	%r763, %r761, %r762, %p76;
	shl.b32 	%r764, %r763, 2;
	add.s32 	%r765, %r705, %r764;
	st.shared.u32 	[%r765], %r1995;
	sub.s32 	%r766, %r379, %r714;
	add.s32 	%r767, %r704, %r766;
	add.s32 	%r768, %r767, 5;
	setp.eq.s32 	%p77, %r2010, 0;
	add.s32 	%r769, %r762, %r2009;
	selp.b32 	%r770, %r768, %r769, %p77;
	shl.b32 	%r771, %r770, 2;
	add.s32 	%r772, %r705, %r771;
	st.shared.u32 	[%r772], %r1996;
	sub.s32 	%r773, %r379, %r715;
	add.s32 	%r774, %r704, %r773;
	add.s32 	%r775, %r774, 6;
	setp.eq.s32 	%p78, %r2011, 0;
	add.s32 	%r776, %r769, %r2010;
	selp.b32 	%r777, %r775, %r776, %p78;
	shl.b32 	%r778, %r777, 2;
	add.s32 	%r779, %r705, %r778;
	st.shared.u32 	[%r779], %r1997;
	sub.s32 	%r780, %r379, %r716;
	add.s32 	%r781, %r704, %r780;
	add.s32 	%r782, %r781, 7;
	setp.eq.s32 	%p79, %r2012, 0;
	add.s32 	%r783, %r776, %r2011;
	selp.b32 	%r784, %r782, %r783, %p79;
	shl.b32 	%r785, %r784, 2;
	add.s32 	%r786, %r705, %r785;
	st.shared.u32 	[%r786], %r1998;
	sub.s32 	%r787, %r379, %r717;
	add.s32 	%r788, %r704, %r787;
	add.s32 	%r789, %r788, 8;
	setp.eq.s32 	%p80, %r2013, 0;
	add.s32 	%r790, %r783, %r2012;
	selp.b32 	%r791, %r789, %r790, %p80;
	shl.b32 	%r792, %r791, 2;
	add.s32 	%r793, %r705, %r792;
	st.shared.u32 	[%r793], %r1999;
	sub.s32 	%r794, %r379, %r718;
	add.s32 	%r795, %r704, %r794;
	add.s32 	%r796, %r795, 9;
	setp.eq.s32 	%p81, %r2014, 0;
	add.s32 	%r797, %r790, %r2013;
	selp.b32 	%r798, %r796, %r797, %p81;
	shl.b32 	%r799, %r798, 2;
	add.s32 	%r800, %r705, %r799;
	st.shared.u32 	[%r800], %r2000;
	sub.s32 	%r801, %r379, %r719;
	add.s32 	%r802, %r704, %r801;
	add.s32 	%r803, %r802, 10;
	setp.eq.s32 	%p82, %r2015, 0;
	add.s32 	%r804, %r797, %r2014;
	selp.b32 	%r805, %r803, %r804, %p82;
	shl.b32 	%r806, %r805, 2;
	add.s32 	%r807, %r705, %r806;
	st.shared.u32 	[%r807], %r2001;
	sub.s32 	%r808, %r379, %r720;
	add.s32 	%r809, %r704, %r808;
	add.s32 	%r810, %r809, 11;
	setp.eq.s32 	%p83, %r2016, 0;
	add.s32 	%r811, %r804, %r2015;
	selp.b32 	%r812, %r810, %r811, %p83;
	shl.b32 	%r813, %r812, 2;
	add.s32 	%r814, %r705, %r813;
	st.shared.u32 	[%r814], %r2002;
	sub.s32 	%r815, %r379, %r721;
	add.s32 	%r816, %r704, %r815;
	add.s32 	%r817, %r816, 12;
	setp.eq.s32 	%p84, %r2017, 0;
	add.s32 	%r818, %r811, %r2016;
	selp.b32 	%r819, %r817, %r818, %p84;
	shl.b32 	%r820, %r819, 2;
	add.s32 	%r821, %r705, %r820;
	st.shared.u32 	[%r821], %r2003;
	sub.s32 	%r822, %r379, %r722;
	add.s32 	%r823, %r704, %r822;
	add.s32 	%r824, %r823, 13;
	setp.eq.s32 	%p85, %r2018, 0;
	add.s32 	%r825, %r818, %r2017;
	selp.b32 	%r826, %r824, %r825, %p85;
	shl.b32 	%r827, %r826, 2;
	add.s32 	%r828, %r705, %r827;
	st.shared.u32 	[%r828], %r2004;
	bar.sync 	0;
	mov.u64 	%rd39, %rd55;
	ld.param.u8 	%rs3, [%rd39];
	setp.ne.s16 	%p86, %rs3, 0;
	mov.b64 	%rd640, 0;
	@%p86 bra 	$L__BB7_311;
	ld.param.u64 	%rd75, [%rd39+24];
	cvta.to.global.u64 	%rd76, %rd75;
	ld.global.u64 	%rd640, [%rd76];
$L__BB7_311:
	setp.ne.s16 	%p87, %rs3, 0;
	mov.b64 	%rd641, 0;
	@%p87 bra 	$L__BB7_313;
	ld.param.u64 	%rd78, [%rd39+16];
	ld.param.u64 	%rd79, [%rd39+24];
	cvta.to.global.u64 	%rd80, %rd79;
	ld.global.u64 	%rd81, [%rd80];
	sub.s64 	%rd641, %rd78, %rd81;
$L__BB7_313:
	cvta.to.global.u64 	%rd44, %rd52;
	cvta.to.global.u64 	%rd45, %rd53;
	sub.s32 	%r829, %r379, %r383;
	add.s32 	%r384, %r829, %r378;
	shl.b32 	%r830, %r378, 2;
	add.s32 	%r385, %r705, %r830;
	ld.shared.u32 	%r386, [%r385];
	setp.ge.s32 	%p88, %r378, %r381;
	@%p88 bra 	$L__BB7_317;
	setp.lt.s32 	%p89, %r378, %r383;
	@%p89 bra 	$L__BB7_316;
	cvt.s64.s32 	%rd82, %r384;
	add.s64 	%rd83, %rd640, %rd82;
	shl.b64 	%rd84, %rd83, 2;
	add.s64 	%rd85, %rd44, %rd84;
	st.global.u32 	[%rd85], %r386;
	bra.uni 	$L__BB7_317;
$L__BB7_316:
	add.s32 	%r832, %r380, %r378;
	cvt.s64.s32 	%rd86, %r832;
	add.s64 	%rd87, %rd641, %rd86;
	shl.b64 	%rd88, %rd87, 2;
	add.s64 	%rd89, %rd45, %rd88;
	st.global.u32 	[%rd89], %r386;
$L__BB7_317:
	add.s32 	%r387, %r378, 640;
	ld.shared.u32 	%r388, [%r385+2560];
	setp.ge.s32 	%p90, %r387, %r381;
	cvt.u64.u32 	%rd90, %r378;
	cvt.s64.s32 	%rd91, %r380;
	add.s64 	%rd92, %rd91, %rd90;
	add.s64 	%rd93, %rd641, %rd92;
	shl.b64 	%rd94, %rd93, 2;
	add.s64 	%rd46, %rd45, %rd94;
	@%p90 bra 	$L__BB7_321;
	setp.lt.s32 	%p91, %r387, %r383;
	@%p91 bra 	$L__BB7_320;
	add.s32 	%r833, %r384, 640;
	cvt.s64.s32 	%rd95, %r833;
	add.s64 	%rd96, %rd640, %rd95;
	shl.b64 	%rd97, %rd96, 2;
	add.s64 	%rd98, %rd44, %rd97;
	st.global.u32 	[%rd98], %r388;
	bra.uni 	$L__BB7_321;
$L__BB7_320:
	st.global.u32 	[%rd46+2560], %r388;
$L__BB7_321:
	add.s32 	%r389, %r378, 1280;
	ld.shared.u32 	%r390, [%r385+5120];
	setp.ge.s32 	%p92, %r389, %r381;
	@%p92 bra 	$L__BB7_325;
	setp.lt.s32 	%p93, %r389, %r383;
	@%p93 bra 	$L__BB7_324;
	add.s32 	%r834, %r384, 1280;
	cvt.s64.s32 	%rd99, %r834;
	add.s64 	%rd100, %rd640, %rd99;
	shl.b64 	%rd101, %rd100, 2;
	add.s64 	%rd102, %rd44, %rd101;
	st.global.u32 	[%rd102], %r390;
	bra.uni 	$L__BB7_325;
$L__BB7_324:
	st.global.u32 	[%rd46+5120], %r390;
$L__BB7_325:
	add.s32 	%r391, %r378, 1920;
	ld.shared.u32 	%r392, [%r385+7680];
	setp.ge.s32 	%p94, %r391, %r381;
	@%p94 bra 	$L__BB7_329;
	setp.lt.s32 	%p95, %r391, %r383;
	@%p95 bra 	$L__BB7_328;
	add.s32 	%r835, %r384, 1920;
	cvt.s64.s32 	%rd103, %r835;
	add.s64 	%rd104, %rd640, %rd103;
	shl.b64 	%rd105, %rd104, 2;
	add.s64 	%rd106, %rd44, %rd105;
	st.global.u32 	[%rd106], %r392;
	bra.uni 	$L__BB7_329;
$L__BB7_328:
	st.global.u32 	[%rd46+7680], %r392;
$L__BB7_329:
	add.s32 	%r393, %r378, 2560;
	ld.shared.u32 	%r394, [%r385+10240];
	setp.ge.s32 	%p96, %r393, %r381;
	@%p96 bra 	$L__BB7_333;
	setp.lt.s32 	%p97, %r393, %r383;
	@%p97 bra 	$L__BB7_332;
	add.s32 	%r836, %r384, 2560;
	cvt.s64.s32 	%rd107, %r836;
	add.s64 	%rd108, %rd640, %rd107;
	shl.b64 	%rd109, %rd108, 2;
	add.s64 	%rd110, %rd44, %rd109;
	st.global.u32 	[%rd110], %r394;
	bra.uni 	$L__BB7_333;
$L__BB7_332:
	st.global.u32 	[%rd46+10240], %r394;
$L__BB7_333:
	add.s32 	%r395, %r378, 3200;
	ld.shared.u32 	%r396, [%r385+12800];
	setp.ge.s32 	%p98, %r395, %r381;
	@%p98 bra 	$L__BB7_337;
	setp.lt.s32 	%p99, %r395, %r383;
	@%p99 bra 	$L__BB7_336;
	add.s32 	%r837, %r384, 3200;
	cvt.s64.s32 	%rd111, %r837;
	add.s64 	%rd112, %rd640, %rd111;
	shl.b64 	%rd113, %rd112, 2;
	add.s64 	%rd114, %rd44, %rd113;
	st.global.u32 	[%rd114], %r396;
	bra.uni 	$L__BB7_337;
$L__BB7_336:
	st.global.u32 	[%rd46+12800], %r396;
$L__BB7_337:
	add.s32 	%r397, %r378, 3840;
	ld.shared.u32 	%r398, [%r385+15360];
	setp.ge.s32 	%p100, %r397, %r381;
	@%p100 bra 	$L__BB7_341;
	setp.lt.s32 	%p101, %r397, %r383;
	@%p101 bra 	$L__BB7_340;
	add.s32 	%r838, %r384, 3840;
	cvt.s64.s32 	%rd115, %r838;
	add.s64 	%rd116, %rd640, %rd115;
	shl.b64 	%rd117, %rd116, 2;
	add.s64 	%rd118, %rd44, %rd117;
	st.global.u32 	[%rd118], %r398;
	bra.uni 	$L__BB7_341;
$L__BB7_340:
	st.global.u32 	[%rd46+15360], %r398;
$L__BB7_341:
	add.s32 	%r399, %r378, 4480;
	ld.shared.u32 	%r400, [%r385+17920];
	setp.ge.s32 	%p102, %r399, %r381;
	@%p102 bra 	$L__BB7_345;
	setp.lt.s32 	%p103, %r399, %r383;
	@%p103 bra 	$L__BB7_344;
	add.s32 	%r839, %r384, 4480;
	cvt.s64.s32 	%rd119, %r839;
	add.s64 	%rd120, %rd640, %rd119;
	shl.b64 	%rd121, %rd120, 2;
	add.s64 	%rd122, %rd44, %rd121;
	st.global.u32 	[%rd122], %r400;
	bra.uni 	$L__BB7_345;
$L__BB7_344:
	st.global.u32 	[%rd46+17920], %r400;
$L__BB7_345:
	or.b32  	%r401, %r378, 5120;
	ld.shared.u32 	%r402, [%r385+20480];
	setp.ge.s32 	%p104, %r401, %r381;
	@%p104 bra 	$L__BB7_349;
	setp.lt.s32 	%p105, %r401, %r383;
	@%p105 bra 	$L__BB7_348;
	add.s32 	%r840, %r384, 5120;
	cvt.s64.s32 	%rd123, %r840;
	add.s64 	%rd124, %rd640, %rd123;
	shl.b64 	%rd125, %rd124, 2;
	add.s64 	%rd126, %rd44, %rd125;
	st.global.u32 	[%rd126], %r402;
	bra.uni 	$L__BB7_349;
$L__BB7_348:
	st.global.u32 	[%rd46+20480], %r402;
$L__BB7_349:
	add.s32 	%r403, %r378, 5760;
	ld.shared.u32 	%r404, [%r385+23040];
	setp.ge.s32 	%p106, %r403, %r381;
	@%p106 bra 	$L__BB7_353;
	setp.lt.s32 	%p107, %r403, %r383;
	@%p107 bra 	$L__BB7_352;
	add.s32 	%r841, %r384, 5760;
	cvt.s64.s32 	%rd127, %r841;
	add.s64 	%rd128, %rd640, %rd127;
	shl.b64 	%rd129, %rd128, 2;
	add.s64 	%rd130, %rd44, %rd129;
	st.global.u32 	[%rd130], %r404;
	bra.uni 	$L__BB7_353;
$L__BB7_352:
	st.global.u32 	[%rd46+23040], %r404;
$L__BB7_353:
	add.s32 	%r405, %r378, 6400;
	ld.shared.u32 	%r406, [%r385+25600];
	setp.ge.s32 	%p108, %r405, %r381;
	@%p108 bra 	$L__BB7_357;
	setp.lt.s32 	%p109, %r405, %r383;
	@%p109 bra 	$L__BB7_356;
	add.s32 	%r842, %r384, 6400;
	cvt.s64.s32 	%rd131, %r842;
	add.s64 	%rd132, %rd640, %rd131;
	shl.b64 	%rd133, %rd132, 2;
	add.s64 	%rd134, %rd44, %rd133;
	st.global.u32 	[%rd134], %r406;
	bra.uni 	$L__BB7_357;
$L__BB7_356:
	st.global.u32 	[%rd46+25600], %r406;
$L__BB7_357:
	add.s32 	%r407, %r378, 7040;
	ld.shared.u32 	%r408, [%r385+28160];
	setp.ge.s32 	%p110, %r407, %r381;
	@%p110 bra 	$L__BB7_361;
	setp.lt.s32 	%p111, %r407, %r383;
	@%p111 bra 	$L__BB7_360;
	add.s32 	%r843, %r384, 7040;
	cvt.s64.s32 	%rd135, %r843;
	add.s64 	%rd136, %rd640, %rd135;
	shl.b64 	%rd137, %rd136, 2;
	add.s64 	%rd138, %rd44, %rd137;
	st.global.u32 	[%rd138], %r408;
	bra.uni 	$L__BB7_361;
$L__BB7_360:
	st.global.u32 	[%rd46+28160], %r408;
$L__BB7_361:
	add.s32 	%r409, %r378, 7680;
	ld.shared.u32 	%r410, [%r385+30720];
	setp.ge.s32 	%p112, %r409, %r381;
	@%p112 bra 	$L__BB7_365;
	setp.lt.s32 	%p113, %r409, %r383;
	@%p113 bra 	$L__BB7_364;
	add.s32 	%r844, %r384, 7680;
	cvt.s64.s32 	%rd139, %r844;
	add.s64 	%rd140, %rd640, %rd139;
	shl.b64 	%rd141, %rd140, 2;
	add.s64 	%rd142, %rd44, %rd141;
	st.global.u32 	[%rd142], %r410;
	bra.uni 	$L__BB7_365;
$L__BB7_364:
	st.global.u32 	[%rd46+30720], %r410;
$L__BB7_365:
	add.s32 	%r411, %r378, 8320;
	ld.shared.u32 	%r412, [%r385+33280];
	setp.ge.s32 	%p114, %r411, %r381;
	@%p114 bra 	$L__BB7_369;
	setp.lt.s32 	%p115, %r411, %r383;
	@%p115 bra 	$L__BB7_368;
	add.s32 	%r845, %r384, 8320;
	cvt.s64.s32 	%rd143, %r845;
	add.s64 	%rd144, %rd640, %rd143;
	shl.b64 	%rd145, %rd144, 2;
	add.s64 	%rd146, %rd44, %rd145;
	st.global.u32 	[%rd146], %r412;
	bra.uni 	$L__BB7_369;
$L__BB7_368:
	st.global.u32 	[%rd46+33280], %r412;
$L__BB7_369:
	mov.u32 	%r1222, %tid.x;
	setp.ne.s32 	%p235, %r1222, 0;
	@%p235 bra 	$L__BB7_377;
	mov.u64 	%rd47, %rd55;
	ld.param.u8 	%rs9, [%rd47+1];
	setp.eq.s16 	%p236, %rs9, 0;
	@%p236 bra 	$L__BB7_374;
	ld.param.u8 	%rs10, [%rd47];
	setp.ne.s16 	%p237, %rs10, 0;
	mov.b64 	%rd642, 0;
	@%p237 bra 	$L__BB7_373;
	ld.param.u64 	%rd340, [%rd47+24];
	cvta.to.global.u64 	%rd341, %rd340;
	ld.global.u64 	%rd642, [%rd341];
$L__BB7_373:
	ld.param.u64 	%rd633, [_ZN3cub18CUB_300001_SM_10006detail6select23DeviceSelectSweepKernelINS2_10policy_hubIiilLb1ELNS0_10SelectImplE2EE10Policy1000EN6thrust24THRUST_300001_SM_1000_NS6detail15normal_iteratorINS9_10device_ptrIiEEEESE_NS2_27partition_distinct_output_tISE_SE_EEPlNS0_13ScanTileStateIiLb1EEE7is_evenNS0_8NullTypeEiNS2_19streaming_context_tIlLb1EEELS5_2EEEvT0_T1_T2_T3_T4_T5_T6_T7_iT8_NS1_7vsmem_tE_param_3];
	cvt.s64.s32 	%rd342, %r2033;
	add.s64 	%rd343, %rd642, %rd342;
	cvta.to.global.u64 	%rd344, %rd633;
	st.global.u64 	[%rd344], %rd343;
	bra.uni 	$L__BB7_377;
$L__BB7_374:
	ld.param.u8 	%rs11, [%rd47];
	setp.ne.s16 	%p238, %rs11, 0;
	mov.b64 	%rd643, 0;
	@%p238 bra 	$L__BB7_376;
	ld.param.u64 	%rd346, [%rd47+24];
	cvta.to.global.u64 	%rd347, %rd346;
	ld.global.u64 	%rd643, [%rd347];
$L__BB7_376:
	cvt.s64.s32 	%rd348, %r2033;
	add.s64 	%rd349, %rd643, %rd348;
	ld.param.u64 	%rd350, [%rd47+32];
	cvta.to.global.u64 	%rd351, %rd350;
	st.global.u64 	[%rd351], %rd349;
$L__BB7_377:
	ret;

}


// ===== COMPILED SASS (sm_100) =====

	.target	sm_100

	.elftype	@"ET_EXEC"


//--------------------- .note.nv.tkinfo           --------------------------
	.section	.note.nv.tkinfo,"",@"SHT_NOTE"
	.sectionflags	@"SHF_NOTE_NV_TKINFO"
	.tkinfo
        /*0018*/ 	.word	0x00000002
        /*0030*/ 	.string	""
        /*0030*/ 	.string	"ptxas"
        /*0030*/ 	.string	"Cuda compilation tools, release 13.0, V13.0.88"
        /*0030*/ 	.string	"Build cuda_13.0.r13.0/compiler.36424714_0"
        /*0030*/ 	.string	"-arch sm_100 -m 64 "



//--------------------- .note.nv.cuinfo           --------------------------
	.section	.note.nv.cuinfo,"",@"SHT_NOTE"
	.sectionflags	@"SHF_NOTE_NV_CUINFO"
        /*0018*/ 	.short	0x0002
        /*001a*/ 	.short	0x0064
        /*001c*/ 	.short	0x0082
	.zero		2


//--------------------- .nv.info                  --------------------------
	.section	.nv.info,"",@"SHT_CUDA_INFO"
	.align	4


	//----- nvinfo : EIATTR_REGCOUNT
	.align		4
        /*0000*/ 	.byte	0x04, 0x2f
        /*0002*/ 	.short	(.L_46 - .L_45)
	.align		4
.L_45:
        /*0004*/ 	.word	index@(_ZN3cub18CUB_300001_SM_10006detail11EmptyKernelIvEEvv)
        /*0008*/ 	.word	0x00000004


	//----- nvinfo : EIATTR_FRAME_SIZE
	.align		4
.L_46:
        /*000c*/ 	.byte	0x04, 0x11
        /*000e*/ 	.short	(.L_48 - .L_47)
	.align		4
.L_47:
        /*0010*/ 	.word	index@(_ZN3cub18CUB_300001_SM_10006detail11EmptyKernelIvEEvv)
        /*0014*/ 	.word	0x00000000


	//----- nvinfo : EIATTR_REGCOUNT
	.align		4
.L_48:
        /*0018*/ 	.byte	0x04, 0x2f
        /*001a*/ 	.short	(.L_50 - .L_49)
	.align		4
.L_49:
        /*001c*/ 	.word	index@(_ZN3cub18CUB_300001_SM_10006detail8for_each13static_kernelINS2_12policy_hub_t12policy_500_tEmN6thrust24THRUST_300001_SM_1000_NS8cuda_cub20__uninitialized_fill7functorINS7_10device_ptrIiEEiEEEEvT0_T1_)
        /*0020*/ 	.word	0x00000008


	//----- nvinfo : EIATTR_FRAME_SIZE
	.align		4
.L_50:
        /*0024*/ 	.byte	0x04, 0x11
        /*0026*/ 	.short	(.L_52 - .L_51)
	.align		4
.L_51:
        /*0028*/ 	.word	index@(_ZN3cub18CUB_300001_SM_10006detail8for_each13static_kernelINS2_12policy_hub_t12policy_500_tEmN6thrust24THRUST_300001_SM_1000_NS8cuda_cub20__uninitialized_fill7functorINS7_10device_ptrIiEEiEEEEvT0_T1_)
        /*002c*/ 	.word	0x00000000


	//----- nvinfo : EIATTR_REGCOUNT
	.align		4
.L_52:
        /*0030*/ 	.byte	0x04, 0x2f
        /*0032*/ 	.short	(.L_54 - .L_53)
	.align		4
.L_53:
        /*0034*/ 	.word	index@(_ZN3cub18CUB_300001_SM_10006detail4scan23DeviceCompactInitKernelINS0_13ScanTileStateIiLb1EEEPiEEvT_iT0_)
        /*0038*/ 	.word	0x0000000a


	//----- nvinfo : EIATTR_FRAME_SIZE
	.align		4
.L_54:
        /*003c*/ 	.byte	0x04, 0x11
        /*003e*/ 	.short	(.L_56 - .L_55)
	.align		4
.L_55:
        /*0040*/ 	.word	index@(_ZN3cub18CUB_300001_SM_10006detail4scan23DeviceCompactInitKernelINS0_13ScanTileStateIiLb1EEEPiEEvT_iT0_)
        /*0044*/ 	.word	0x00000000


	//----- nvinfo : EIATTR_REGCOUNT
	.align		4
.L_56:
        /*0048*/ 	.byte	0x04, 0x2f
        /*004a*/ 	.short	(.L_58 - .L_57)
	.align		4
.L_57:
        /*004c*/ 	.word	index@(_ZN3cub18CUB_300001_SM_10006detail4scan23DeviceCompactInitKernelINS0_13ScanTileStateIiLb1EEEPlEEvT_iT0_)
        /*0050*/ 	.word	0x0000000a


	//----- nvinfo : EIATTR_FRAME_SIZE
	.align		4
.L_58:
        /*0054*/ 	.byte	0x04, 0x11
        /*0056*/ 	.short	(.L_60 - .L_59)
	.align		4
.L_59:
        /*0058*/ 	.word	index@(_ZN3cub18CUB_300001_SM_10006detail4scan23DeviceCompactInitKernelINS0_13ScanTileStateIiLb1EEEPlEEvT_iT0_)
        /*005c*/ 	.word	0x00000000


	//----- nvinfo : EIATTR_REGCOUNT
	.align		4
.L_60:
        /*0060*/ 	.byte	0x04, 0x2f
        /*0062*/ 	.short	(.L_62 - .L_61)
	.align		4
.L_61:
        /*0064*/ 	.word	index@(_ZN3cub18CUB_300001_SM_10006detail6select23DeviceSelectSweepKernelINS2_10policy_hubIiNS0_8NullTypeEiLb1ELNS0_10SelectImplE2EE10Policy1000EN6thrust24THRUST_300001_SM_1000_NS6detail15normal_iteratorINSA_10device_ptrIiEEEEPS5_NS2_27partition_distinct_output_tISF_SF_EEPiNS0_13ScanTileStateIiLb1EEE7is_evenS5_iNS2_19streaming_context_tIiLb0EEELS6_2EEEvT0_T1_T2_T3_T4_T5_T6_T7_iT8_NS1_7vsmem_tE)
        /*0068*/ 	.word	0x00000060


	//----- nvinfo : EIATTR_FRAME_SIZE
	.align		4
.L_62:
        /*006c*/ 	.byte	0x04, 0x11
        /*006e*/ 	.short	(.L_64 - .L_63)
	.align		4
.L_63:
        /*0070*/ 	.word	index@(_ZN3cub18CUB_300001_SM_10006detail6select23DeviceSelectSweepKernelINS2_10policy_hubIiNS0_8NullTypeEiLb1ELNS0_10SelectImplE2EE10Policy1000EN6thrust24THRUST_300001_SM_1000_NS6detail15normal_iteratorINSA_10device_ptrIiEEEEPS5_NS2_27partition_distinct_output_tISF_SF_EEPiNS0_13ScanTileStateIiLb1EEE7is_evenS5_iNS2_19streaming_context_tIiLb0EEELS6_2EEEvT0_T1_T2_T3_T4_T5_T6_T7_iT8_NS1_7vsmem_tE)
        /*0074*/ 	.word	0x00000000


	//----- nvinfo : EIATTR_REGCOUNT
	.align		4
.L_64:
        /*0078*/ 	.byte	0x04, 0x2f
        /*007a*/ 	.short	(.L_66 - .L_65)
	.align		4
.L_65:
        /*007c*/ 	.word	index@(_ZN3cub18CUB_300001_SM_10006detail6select23DeviceSelectSweepKernelINS2_10policy_hubIiNS0_8NullTypeElLb1ELNS0_10SelectImplE2EE10Policy1000EN6thrust24THRUST_300001_SM_1000_NS6detail15normal_iteratorINSA_10device_ptrIiEEEEPS5_NS2_27partition_distinct_output_tISF_SF_EEPlNS0_13ScanTileStateIiLb1EEE7is_evenS5_iNS2_19streaming_context_tIlLb1EEELS6_2EEEvT0_T1_T2_T3_T4_T5_T6_T7_iT8_NS1_7vsmem_tE)
        /*0080*/ 	.word	0x00000044


	//----- nvinfo : EIATTR_FRAME_SIZE
	.align		4
.L_66:
        /*0084*/ 	.byte	0x04, 0x11
        /*0086*/ 	.short	(.L_68 - .L_67)
	.align		4
.L_67:
        /*0088*/ 	.word	index@(_ZN3cub18CUB_300001_SM_10006detail6select23DeviceSelectSweepKernelINS2_10policy_hubIiNS0_8NullTypeElLb1ELNS0_10SelectImplE2EE10Policy1000EN6thrust24THRUST_300001_SM_1000_NS6detail15normal_iteratorINSA_10device_ptrIiEEEEPS5_NS2_27partition_distinct_output_tISF_SF_EEPlNS0_13ScanTileStateIiLb1EEE7is_evenS5_iNS2_19streaming_context_tIlLb1EEELS6_2EEEvT0_T1_T2_T3_T4_T5_T6_T7_iT8_NS1_7vsmem_tE)
        /*008c*/ 	.word	0x00000000


	//----- nvinfo : EIATTR_REGCOUNT
	.align		4
.L_68:
        /*0090*/ 	.byte	0x04, 0x2f
        /*0092*/ 	.short	(.L_70 - .L_69)
	.align		4
.L_69:
        /*0094*/ 	.word	index@(_ZN3cub18CUB_300001_SM_10006detail6select23DeviceSelectSweepKernelINS2_10policy_hubIiiiLb1ELNS0_10SelectImplE2EE10Policy1000EN6thrust24THRUST_300001_SM_1000_NS6detail15normal_iteratorINS9_10device_ptrIiEEEESE_NS2_27partition_distinct_output_tISE_SE_EEPiNS0_13ScanTileStateIiLb1EEE7is_evenNS0_8NullTypeEiNS2_19streaming_context_tIiLb0EEELS5_2EEEvT0_T1_T2_T3_T4_T5_T6_T7_iT8_NS1_7vsmem_tE)
        /*0098*/ 	.word	0x0000004c


	//----- nvinfo : EIATTR_FRAME_SIZE
	.align		4
.L_70:
        /*009c*/ 	.byte	0x04, 0x11
        /*009e*/ 	.short	(.L_72 - .L_71)
	.align		4
.L_71:
        /*00a0*/ 	.word	index@(_ZN3cub18CUB_300001_SM_10006detail6select23DeviceSelectSweepKernelINS2_10policy_hubIiiiLb1ELNS0_10SelectImplE2EE10Policy1000EN6thrust24THRUST_300001_SM_1000_NS6detail15normal_iteratorINS9_10device_ptrIiEEEESE_NS2_27partition_distinct_output_tISE_SE_EEPiNS0_13ScanTileStateIiLb1EEE7is_evenNS0_8NullTypeEiNS2_19streaming_context_tIiLb0EEELS5_2EEEvT0_T1_T2_T3_T4_T5_T6_T7_iT8_NS1_7vsmem_tE)
        /*00a4*/ 	.word	0x00000000


	//----- nvinfo : EIATTR_REGCOUNT
	.align		4
.L_72:
        /*00a8*/ 	.byte	0x04, 0x2f
        /*00aa*/ 	.short	(.L_74 - .L_73)
	.align		4
.L_73:
        /*00ac*/ 	.word	index@(_ZN3cub18CUB_300001_SM_10006detail6select23DeviceSelectSweepKernelINS2_10policy_hubIiilLb1ELNS0_10SelectImplE2EE10Policy1000EN6thrust24THRUST_300001_SM_1000_NS6detail15normal_iteratorINS9_10device_ptrIiEEEESE_NS2_27partition_distinct_output_tISE_SE_EEPlNS0_13ScanTileStateIiLb1EEE7is_evenNS0_8NullTypeEiNS2_19streaming_context_tIlLb1EEELS5_2EEEvT0_T1_T2_T3_T4_T5_T6_T7_iT8_NS1_7vsmem_tE)
        /*00b0*/ 	.word	0x00000030


	//----- nvinfo : EIATTR_FRAME_SIZE
	.align		4
.L_74:
        /*00b4*/ 	.byte	0x04, 0x11
        /*00b6*/ 	.short	(.L_76 - .L_75)
	.align		4
.L_75:
        /*00b8*/ 	.word	index@(_ZN3cub18CUB_300001_SM_10006detail6select23DeviceSelectSweepKernelINS2_10policy_hubIiilLb1ELNS0_10SelectImplE2EE10Policy1000EN6thrust24THRUST_300001_SM_1000_NS6detail15normal_iteratorINS9_10device_ptrIiEEEESE_NS2_27partition_distinct_output_tISE_SE_EEPlNS0_13ScanTileStateIiLb1EEE7is_evenNS0_8NullTypeEiNS2_19streaming_context_tIlLb1EEELS5_2EEEvT0_T1_T2_T3_T4_T5_T6_T7_iT8_NS1_7vsmem_tE)
        /*00bc*/ 	.word	0x00000010


	//----- nvinfo : EIATTR_MIN_STACK_SIZE
	.align		4
.L_76:
        /*00c0*/ 	.byte	0x04, 0x12
        /*00c2*/ 	.short	(.L_78 - .L_77)
	.align		4
.L_77:
        /*00c4*/ 	.word	index@(_ZN3cub18CUB_300001_SM_10006detail6select23DeviceSelectSweepKernelINS2_10policy_hubIiilLb1ELNS0_10SelectImplE2EE10Policy1000EN6thrust24THRUST_300001_SM_1000_NS6detail15normal_iteratorINS9_10device_ptrIiEEEESE_NS2_27partition_distinct_output_tISE_SE_EEPlNS0_13ScanTileStateIiLb1EEE7is_evenNS0_8NullTypeEiNS2_19streaming_context_tIlLb1EEELS5_2EEEvT0_T1_T2_T3_T4_T5_T6_T7_iT8_NS1_7vsmem_tE)
        /*00c8*/ 	.word	0x00000010


	//----- nvinfo : EIATTR_MIN_STACK_SIZE
	.align		4
.L_78:
        /*00cc*/ 	.byte	0x04, 0x12
        /*00ce*/ 	.short	(.L_80 - .L_79)
	.align		4
.L_79:
        /*00d0*/ 	.word	index@(_ZN3cub18CUB_300001_SM_10006detail6select23DeviceSelectSweepKernelINS2_10policy_hubIiiiLb1ELNS0_10SelectImplE2EE10Policy1000EN6thrust24THRUST_300001_SM_1000_NS6detail15normal_iteratorINS9_10device_ptrIiEEEESE_NS2_27partition_distinct_output_tISE_SE_EEPiNS0_13ScanTileStateIiLb1EEE7is_evenNS0_8NullTypeEiNS2_19streaming_context_tIiLb0EEELS5_2EEEvT0_T1_T2_T3_T4_T5_T6_T7_iT8_NS1_7vsmem_tE)
        /*00d4*/ 	.word	0x00000000


	//----- nvinfo : EIATTR_MIN_STACK_SIZE
	.align		4
.L_80:
        /*00d8*/ 	.byte	0x04, 0x12
        /*00da*/ 	.short	(.L_82 - .L_81)
	.align		4
.L_81:
        /*00dc*/ 	.word	index@(_ZN3cub18CUB_300001_SM_10006detail6select23DeviceSelectSweepKernelINS2_10policy_hubIiNS0_8NullTypeElLb1ELNS0_10SelectImplE2EE10Policy1000EN6thrust24THRUST_300001_SM_1000_NS6detail15normal_iteratorINSA_10device_ptrIiEEEEPS5_NS2_27partition_distinct_output_tISF_SF_EEPlNS0_13ScanTileStateIiLb1EEE7is_evenS5_iNS2_19streaming_context_tIlLb1EEELS6_2EEEvT0_T1_T2_T3_T4_T5_T6_T7_iT8_NS1_7vsmem_tE)
        /*00e0*/ 	.word	0x00000000


	//----- nvinfo : EIATTR_MIN_STACK_SIZE
	.align		4
.L_82:
        /*00e4*/ 	.byte	0x04, 0x12
        /*00e6*/ 	.short	(.L_84 - .L_83)
	.align		4
.L_83:
        /*00e8*/ 	.word	index@(_ZN3cub18CUB_300001_SM_10006detail6select23DeviceSelectSweepKernelINS2_10policy_hubIiNS0_8NullTypeEiLb1ELNS0_10SelectImplE2EE10Policy1000EN6thrust24THRUST_300001_SM_1000_NS6detail15normal_iteratorINSA_10device_ptrIiEEEEPS5_NS2_27partition_distinct_output_tISF_SF_EEPiNS0_13ScanTileStateIiLb1EEE7is_evenS5_iNS2_19streaming_context_tIiLb0EEELS6_2EEEvT0_T1_T2_T3_T4_T5_T6_T7_iT8_NS1_7vsmem_tE)
        /*00ec*/ 	.word	0x00000000


	//----- nvinfo : EIATTR_MIN_STACK_SIZE
	.align		4
.L_84:
        /*00f0*/ 	.byte	0x04, 0x12
        /*00f2*/ 	.short	(.L_86 - .L_85)
	.align		4
.L_85:
        /*00f4*/ 	.word	index@(_ZN3cub18CUB_300001_SM_10006detail4scan23DeviceCompactInitKernelINS0_13ScanTileStateIiLb1EEEPlEEvT_iT0_)
        /*00f8*/ 	.word	0x00000000


	//----- nvinfo : EIATTR_MIN_STACK_SIZE
	.align		4
.L_86:
        /*00fc*/ 	.byte	0x04, 0x12
        /*00fe*/ 	.short	(.L_88 - .L_87)
	.align		4
.L_87:
        /*0100*/ 	.word	index@(_ZN3cub18CUB_300001_SM_10006detail4scan23DeviceCompactInitKernelINS0_13ScanTileStateIiLb1EEEPiEEvT_iT0_)
        /*0104*/ 	.word	0x00000000


	//----- nvinfo : EIATTR_MIN_STACK_SIZE
	.align		4
.L_88:
        /*0108*/ 	.byte	0x04, 0x12
        /*010a*/ 	.short	(.L_90 - .L_89)
	.align		4
.L_89:
        /*010c*/ 	.word	index@(_ZN3cub18CUB_300001_SM_10006detail8for_each13static_kernelINS2_12policy_hub_t12policy_500_tEmN6thrust24THRUST_300001_SM_1000_NS8cuda_cub20__uninitialized_fill7functorINS7_10device_ptrIiEEiEEEEvT0_T1_)
        /*0110*/ 	.word	0x00000000


	//----- nvinfo : EIATTR_MIN_STACK_SIZE
	.align		4
.L_90:
        /*0114*/ 	.byte	0x04, 0x12
        /*0116*/ 	.short	(.L_92 - .L_91)
	.align		4
.L_91:
        /*0118*/ 	.word	index@(_ZN3cub18CUB_300001_SM_10006detail11EmptyKernelIvEEvv)
        /*011c*/ 	.word	0x00000000
.L_92:


//--------------------- .nv.compat                --------------------------
	.section	.nv.compat,"",@"SHT_CUDA_COMPAT_INFO"
	.align	4
        /*0000*/ 	.byte	0x02, 0x09, 0x00, 0x00, 0x02, 0x02, 0x01, 0x00, 0x02, 0x05, 0x05, 0x00, 0x03, 0x07, 0x01, 0x01
        /*0010*/ 	.byte	0x02, 0x03, 0x00, 0x00, 0x02, 0x06, 0x01, 0x00, 0x04, 0x0b, 0x08, 0x00, 0x09, 0x00, 0x00, 0x00
        /*0020*/ 	.byte	0x00, 0x00, 0x00, 0x00


//--------------------- .nv.info._ZN3cub18CUB_300001_SM_10006detail6select23DeviceSelectSweepKernelINS2_10policy_hubIiilLb1ELNS0_10SelectImplE2EE10Policy1000EN6thrust24THRUST_300001_SM_1000_NS6detail15normal_iteratorINS9_10device_ptrIiEEEESE_NS2_27partition_distinct_output_tISE_SE_EEPlNS0_13ScanTileStateIiLb1EEE7is_evenNS0_8NullTypeEiNS2_19streaming_context_tIlLb1EEELS5_2EEEvT0_T1_T2_T3_T4_T5_T6_T7_iT8_NS1_7vsmem_tE --------------------------
	.section	.nv.info._ZN3cub18CUB_300001_SM_10006detail6select23DeviceSelectSweepKernelINS2_10policy_hubIiilLb1ELNS0_10SelectImplE2EE10Policy1000EN6thrust24THRUST_300001_SM_1000_NS6detail15normal_iteratorINS9_10device_ptrIiEEEESE_NS2_27partition_distinct_output_tISE_SE_EEPlNS0_13ScanTileStateIiLb1EEE7is_evenNS0_8NullTypeEiNS2_19streaming_context_tIlLb1EEELS5_2EEEvT0_T1_T2_T3_T4_T5_T6_T7_iT8_NS1_7vsmem_tE,"",@"SHT_CUDA_INFO"
	.sectionflags	@""
	.align	4


	//----- nvinfo : EIATTR_CUDA_API_VERSION
	.align		4
        /*0000*/ 	.byte	0x04, 0x37
        /*0002*/ 	.short	(.L_94 - .L_93)
.L_93:
        /*0004*/ 	.word	0x00000082


	//----- nvinfo : EIATTR_KPARAM_INFO
	.align		4
.L_94:
        /*0008*/ 	.byte	0x04, 0x17
        /*000a*/ 	.short	(.L_96 - .L_95)
.L_95:
        /*000c*/ 	.word	0x00000000
        /*0010*/ 	.short	0x000a
        /*0012*/ 	.short	0x0068
        /*0014*/ 	.byte	0x00, 0xf0, 0x21, 0x00


	//----- nvinfo : EIATTR_KPARAM_INFO
	.align		4
.L_96:
        /*0018*/ 	.byte	0x04, 0x17
        /*001a*/ 	.short	(.L_98 - .L_97)
.L_97:
        /*001c*/ 	.word	0x00000000
        /*0020*/ 	.short	0x0009
        /*0022*/ 	.short	0x0040
        /*0024*/ 	.byte	0x00, 0xf0, 0xa1, 0x00


	//----- nvinfo : EIATTR_KPARAM_INFO
	.align		4
.L_98:
        /*0028*/ 	.byte	0x04, 0x17
        /*002a*/ 	.short	(.L_100 - .L_99)
.L_99:
        /*002c*/ 	.word	0x00000000
        /*0030*/ 	.short	0x0008
        /*0032*/ 	.short	0x0038
        /*0034*/ 	.byte	0x00, 0xf0, 0x11, 0x00


	//----- nvinfo : EIATTR_KPARAM_INFO
	.align		4
.L_100:
        /*0038*/ 	.byte	0x04, 0x17
        /*003a*/ 	.short	(.L_102 - .L_101)
.L_101:
        /*003c*/ 	.word	0x00000000
        /*0040*/ 	.short	0x0007
        /*0042*/ 	.short	0x0034
        /*0044*/ 	.byte	0x00, 0xf0, 0x11, 0x00


	//----- nvinfo : EIATTR_KPARAM_INFO
	.align		4
.L_102:
        /*0048*/ 	.byte	0x04, 0x17
        /*004a*/ 	.short	(.L_104 - .L_103)
.L_103:
        /*004c*/ 	.word	0x00000000
        /*0050*/ 	.short	0x0006
        /*0052*/ 	.short	0x0031
        /*0054*/ 	.byte	0x00, 0xf0, 0x05, 0x00


	//----- nvinfo : EIATTR_KPARAM_INFO
	.align		4
.L_104:
        /*0058*/ 	.byte	0x04, 0x17
        /*005a*/ 	.short	(.L_106 - .L_105)
.L_105:
        /*005c*/ 	.word	0x00000000
        /*0060*/ 	.short	0x0005
        /*0062*/ 	.short	0x0030
        /*0064*/ 	.byte	0x00, 0xf0, 0x05, 0x00


	//----- nvinfo : EIATTR_KPARAM_INFO
	.align		4
.L_106:
        /*0068*/ 	.byte	0x04, 0x17
        /*006a*/ 	.short	(.L_108 - .L_107)
.L_107:
        /*006c*/ 	.word	0x00000000
        /*0070*/ 	.short	0x0004
        /*0072*/ 	.short	0x0028
        /*0074*/ 	.byte	0x00, 0xf0, 0x21, 0x00


	//----- nvinfo : EIATTR_KPARAM_INFO
	.align		4
.L_108:
        /*0078*/ 	.byte	0x04, 0x17
        /*007a*/ 	.short	(.L_110 - .L_109)
.L_109:
        /*007c*/ 	.word	0x00000000
        /*0080*/ 	.short	0x0003
        /*0082*/ 	.short	0x0020
        /*0084*/ 	.byte	0x00, 0xf5, 0x21, 0x00


	//----- nvinfo : EIATTR_KPARAM_INFO
	.align		4
.L_110:
        /*0088*/ 	.byte	0x04, 0x17
        /*008a*/ 	.short	(.L_112 - .L_111)
.L_111:
        /*008c*/ 	.word	0x00000000
        /*0090*/ 	.short	0x0002
        /*0092*/ 	.short	0x0010
        /*0094*/ 	.byte	0x00, 0xf0, 0x41, 0x00


	//----- nvinfo : EIATTR_KPARAM_INFO
	.align		4
.L_112:
        /*0098*/ 	.byte	0x04, 0x17
        /*009a*/ 	.short	(.L_114 - .L_113)
.L_113:
        /*009c*/ 	.word	0x00000000
        /*00a0*/ 	.short	0x0001
        /*00a2*/ 	.short	0x0008
        /*00a4*/ 	.byte	0x00, 0xf0, 0x21, 0x00


	//----- nvinfo : EIATTR_KPARAM_INFO
	.align		4
.L_114:
        /*00a8*/ 	.byte	0x04, 0x17
        /*00aa*/ 	.short	(.L_116 - .L_115)
.L_115:
        /*00ac*/ 	.word	0x00000000
        /*00b0*/ 	.short	0x0000
        /*00b2*/ 	.short	0x0000
        /*00b4*/ 	.byte	0x00, 0xf0, 0x21, 0x00


	//----- nvinfo : EIATTR_SPARSE_MMA_MASK
	.align		4
.L_116:
        /*00b8*/ 	.byte	0x03, 0x50
        /*00ba*/ 	.short	0x0000


	//----- nvinfo : EIATTR_MAXREG_COUNT
	.align		4
        /*00bc*/ 	.byte	0x03, 0x1b
        /*00be*/ 	.short	0x0060


	//----- nvinfo : EIATTR_NUM_BARRIERS
	.align		4
        /*00c0*/ 	.byte	0x02, 0x4c
        /*00c2*/ 	.byte	0x01
	.zero		1


	//----- nvinfo : EIATTR_ANNOTATIONS
	.align		4
        /*00c4*/ 	.byte	0x04, 0x55
        /*00c6*/ 	.short	(.L_118 - .L_117)


	//   ....[0]....
.L_117:
        /*00c8*/ 	.word	0x00000001
        /*00cc*/ 	.byte	0x10, 0x04, 0x00, 0x00, 0x01, 0x00, 0x00, 0x00, 0x20, 0x04, 0x00, 0x00, 0x01, 0x00, 0x00, 0x00
        /* <DEDUP_REMOVED lines=9> */
        /*016c*/ 	.byte	0xd0, 0x9c, 0x00, 0x00


	//----- nvinfo : EIATTR_MERCURY_ISA_VERSION
	.align		4
.L_118:
        /*0170*/ 	.byte	0x03, 0x5f
        /*0172*/ 	.short	0x0101


	//----- nvinfo : EIATTR_UNUSED_LOAD_BYTE_OFFSET
	.align		4
        /*0174*/ 	.byte	0x04, 0x44
        /*0176*/ 	.short	(.L_120 - .L_119)


	//   ....[0]....
.L_119:
        /*0178*/ 	.word	0x00009dc0
        /*017c*/ 	.word	0x0000fff0


	//----- nvinfo : EIATTR_COOP_GROUP_MASK_REGIDS
	.align		4
.L_120:
        /*0180*/ 	.byte	0x04, 0x29
        /*0182*/ 	.short	(.L_122 - .L_121)


	//   ....[0]....
.L_121:
        /*0184*/ 	.word	0xffffffff


	//   ....[1]....
        /*0188*/ 	.word	0xffffffff


	//   ....[2]....
        /*018c*/ 	.word	0xffffffff


	//   ....[3]....
        /*0190*/ 	.word	0xffffffff


	//   ....[4]....
        /*0194*/ 	.word	0xffffffff


	//   ....[5]....
        /*0198*/ 	.word	0xffffffff


	//   ....[6]....
        /*019c*/ 	.word	0xffffffff


	//   ....[7]....
        /*01a0*/ 	.word	0xffffffff


	//   ....[8]....
        /*01a4*/ 	.word	0xffffffff


	//   ....[9]....
        /*01a8*/ 	.word	0xffffffff


	//   ....[10]....
        /*01ac*/ 	.word	0xffffffff


	//   ....[11]....
        /*01b0*/ 	.word	0xffffffff


	//   ....[12]....
        /*01b4*/ 	.word	0xffffffff


	//   ....[13]....
        /*01b8*/ 	.word	0xffffffff


	//   ....[14]....
        /*01bc*/ 	.word	0xffffffff


	//   ....[15]....
        /*01c0*/ 	.word	0xffffffff


	//   ....[16]....
        /*01c4*/ 	.word	0xffffffff


	//   ....[17]....
        /*01c8*/ 	.word	0xffffffff


	//   ....[18]....
        /*01cc*/ 	.word	0xffffffff


	//   ....[19]....
        /*01d0*/ 	.word	0xffffffff


	//   ....[20]....
        /*01d4*/ 	.word	0xffffffff


	//   ....[21]....
        /*01d8*/ 	.word	0xffffffff


	//   ....[22]....
        /*01dc*/ 	.word	0xffffffff


	//   ....[23]....
        /*01e0*/ 	.word	0xffffffff


	//   ....[24]....
        /*01e4*/ 	.word	0xffffffff


	//   ....[25]....
        /*01e8*/ 	.word	0xffffffff


	//   ....[26]....
        /*01ec*/ 	.word	0xffffffff


	//   ....[27]....
        /*01f0*/ 	.word	0xffffffff


	//   ....[28]....
        /*01f4*/ 	.word	0xffffffff


	//   ....[29]....
        /*01f8*/ 	.word	0xffffffff


	//   ....[30]....
        /*01fc*/ 	.word	0xffffffff


	//   ....[31]....
        /*0200*/ 	.word	0xffffffff


	//   ....[32]....
        /*0204*/ 	.word	0xffffffff


	//   ....[33]....
        /*0208*/ 	.word	0xffffffff


	//   ....[34]....
        /*020c*/ 	.word	0xffffffff


	//   ....[35]....
        /*0210*/ 	.word	0xffffffff


	//   ....[36]....
        /*0214*/ 	.word	0xffffffff


	//   ....[37]....
        /*0218*/ 	.word	0xffffffff


	//   ....[38]....
        /*021c*/ 	.word	0xffffffff


	//   ....[39]....
        /*0220*/ 	.word	0xffffffff


	//   ....[40]....
        /*0224*/ 	.word	0xffffffff


	//   ....[41]....
        /*0228*/ 	.word	0xffffffff


	//   ....[42]....
        /*022c*/ 	.word	0xffffffff


	//   ....[43]....
        /*0230*/ 	.word	0xffffffff


	//   ....[44]....
        /*0234*/ 	.word	0xffffffff


	//   ....[45]....
        /*0238*/ 	.word	0xffffffff


	//   ....[46]....
        /*023c*/ 	.word	0xffffffff


	//   ....[47]....
        /*0240*/ 	.word	0xffffffff


	//   ....[48]....
        /*0244*/ 	.word	0xffffffff


	//   ....[49]....
        /*0248*/ 	.word	0xffffffff


	//   ....[50]....
        /*024c*/ 	.word	0xffffffff


	//   ....[51]....
        /*0250*/ 	.word	0xffffffff


	//   ....[52]....
        /*0254*/ 	.word	0xffffffff


	//   ....[53]....
        /*0258*/ 	.word	0xffffffff


	//   ....[54]....
        /*025c*/ 	.word	0xffffffff


	//   ....[55]....
        /*0260*/ 	.word	0xffffffff


	//   ....[56]....
        /*0264*/ 	.word	0x0500000a


	//   ....[57]....
        /*0268*/ 	.word	0x0500000a


	//   ....[58]....
        /*026c*/ 	.word	0x0500000a


	//   ....[59]....
        /*0270*/ 	.word	0x0500000a


	//   ....[60]....
        /*0274*/ 	.word	0x0500000a


	//   ....[61]....
        /*0278*/ 	.word	0x0500000a


	//   ....[62]....
        /*027c*/ 	.word	0x0500000a


	//   ....[63]....
        /*0280*/ 	.word	0x0500000a


	//   ....[64]....
        /*0284*/ 	.word	0x0500000a


	//   ....[65]....
        /*0288*/ 	.word	0x0500000a


	//   ....[66]....
        /*028c*/ 	.word	0x0500000a


	//   ....[67]....
        /*0290*/ 	.word	0x0500000a


	//   ....[68]....
        /*0294*/ 	.word	0x0500000a


	//   ....[69]....
        /*0298*/ 	.word	0x0500000a


	//   ....[70]....
        /*029c*/ 	.word	0x0500000a


	//   ....[71]....
        /*02a0*/ 	.word	0x0500000a


	//   ....[72]....
        /*02a4*/ 	.word	0x0500000a


	//   ....[73]....
        /*02a8*/ 	.word	0x0500000a


	//   ....[74]....
        /*02ac*/ 	.word	0x0500000a


	//   ....[75]....
        /*02b0*/ 	.word	0x0500000a


	//   ....[76]....
        /*02b4*/ 	.word	0x0500000a


	//   ....[77]....
        /*02b8*/ 	.word	0x0500000a


	//   ....[78]....
        /*02bc*/ 	.word	0x0500000a


	//   ....[79]....
        /*02c0*/ 	.word	0x0500000a


	//   ....[80]....
        /*02c4*/ 	.word	0x0500000a


	//   ....[81]....
        /*02c8*/ 	.word	0x0500000a


	//   ....[82]....
        /*02cc*/ 	.word	0x0500000a


	//   ....[83]....
        /*02d0*/ 	.word	0x0500000a


	//   ....[84]....
        /*02d4*/ 	.word	0x0500000a


	//   ....[85]....
        /*02d8*/ 	.word	0x0500000a


	//   ....[86]....
        /*02dc*/ 	.word	0x0500000a


	//   ....[87]....
        /*02e0*/ 	.word	0x0500000a


	//   ....[88]....
        /*02e4*/ 	.word	0x0500000a


	//   ....[89]....
        /*02e8*/ 	.word	0x0500000a


	//   ....[90]....
        /*02ec*/ 	.word	0x0500000a


	//   ....[91]....
        /*02f0*/ 	.word	0x0500000a


	//----- nvinfo : EIATTR_COOP_GROUP_INSTR_OFFSETS
	.align		4
.L_122:
        /*02f4*/ 	.byte	0x04, 0x28
        /*02f6*/ 	.short	(.L_124 - .L_123)


	//   ....[0]....
.L_123:
        /*02f8*/ 	.word	0x00000690


	//   ....[1]....
        /*02fc*/ 	.word	0x000006b0


	//   ....[2]....
        /*0300*/ 	.word	0x000006d0


	//   ....[3]....
        /*0304*/ 	.word	0x000006f0


	//   ....[4]....
        /*0308*/ 	.word	0x00000720


	//   ....[5]....
        /*030c*/ 	.word	0x00002cf0


	//   ....[6]....
        /*0310*/ 	.word	0x00002d30


	//   ....[7]....
        /*0314*/ 	.word	0x00002d70


	//   ....[8]....
        /*0318*/ 	.word	0x00002d90


	//   ....[9]....
        /*031c*/ 	.word	0x00002db0


	//   ....[10]....
        /*0320*/ 	.word	0x00003310


	//   ....[11]....
        /*0324*/ 	.word	0x00003500


	//   ....[12]....
        /*0328*/ 	.word	0x000035a0


	//   ....[13]....
        /*032c*/ 	.word	0x00003610


	//   ....[14]....
        /*0330*/ 	.word	0x00003670


	//   ....[15]....
        /*0334*/ 	.word	0x000036d0


	//   ....[16]....
        /*0338*/ 	.word	0x00003720


	//   ....[17]....
        /*033c*/ 	.word	0x00003760


	//   ....[18]....
        /*0340*/ 	.word	0x00003770


	//   ....[19]....
        /*0344*/ 	.word	0x00003870


	//   ....[20]....
        /*0348*/ 	.word	0x00003a60


	//   ....[21]....
        /*034c*/ 	.word	0x00003ab0


	//   ....[22]....
        /*0350*/ 	.word	0x00003b30


	//   ....[23]....
        /*0354*/ 	.word	0x00003b80


	//   ....[24]....
        /*0358*/ 	.word	0x00003bd0


	//   ....[25]....
        /*035c*/ 	.word	0x00003c30


	//   ....[26]....
        /*0360*/ 	.word	0x00003c70


	//   ....[27]....
        /*0364*/ 	.word	0x00003c80


	//   ....[28]....
        /*0368*/ 	.word	0x00005f90


	//   ....[29]....
        /*036c*/ 	.word	0x00005fb0


	//   ....[30]....
        /*0370*/ 	.word	0x00005fd0


	//   ....[31]....
        /*0374*/ 	.word	0x00005ff0


	//   ....[32]....
        /*0378*/ 	.word	0x00006010


	//   ....[33]....
        /*037c*/ 	.word	0x00008b70


	//   ....[34]....
        /*0380*/ 	.word	0x00008b90


	//   ....[35]....
        /*0384*/ 	.word	0x00008bb0


	//   ....[36]....
        /*0388*/ 	.word	0x00008bd0


	//   ....[37]....
        /*038c*/ 	.word	0x00008bf0


	//   ....[38]....
        /*0390*/ 	.word	0x000091a0


	//   ....[39]....
        /*0394*/ 	.word	0x000093e0


	//   ....[40]....
        /*0398*/ 	.word	0x00009480


	//   ....[41]....
        /*039c*/ 	.word	0x000094f0


	//   ....[42]....
        /*03a0*/ 	.word	0x00009550


	//   ....[43]....
        /*03a4*/ 	.word	0x000095b0


	//   ....[44]....
        /*03a8*/ 	.word	0x00009600


	//   ....[45]....
        /*03ac*/ 	.word	0x00009640


	//   ....[46]....
        /*03b0*/ 	.word	0x00009650


	//   ....[47]....
        /*03b4*/ 	.word	0x00009750


	//   ....[48]....
        /*03b8*/ 	.word	0x00009940


	//   ....[49]....
        /*03bc*/ 	.word	0x000099a0


	//   ....[50]....
        /*03c0*/ 	.word	0x00009a20


	//   ....[51]....
        /*03c4*/ 	.word	0x00009a70


	//   ....[52]....
        /*03c8*/ 	.word	0x00009ac0


	//   ....[53]....
        /*03cc*/ 	.word	0x00009b20


	//   ....[54]....
        /*03d0*/ 	.word	0x00009b60


	//   ....[55]....
        /*03d4*/ 	.word	0x00009b70


	//   ....[56]....
        /*03d8*/ 	.word	0x0000b7a0


	//   ....[57]....
        /*03dc*/ 	.word	0x0000b820


	//   ....[58]....
        /*03e0*/ 	.word	0x0000b8b0


	//   ....[59]....
        /*03e4*/ 	.word	0x0000b980


	//   ....[60]....
        /*03e8*/ 	.word	0x0000ba00


	//   ....[61]....
        /*03ec*/ 	.word	0x0000baa0


	//   ....[62]....
        /*03f0*/ 	.word	0x0000bb40


	//   ....[63]....
        /*03f4*/ 	.word	0x0000bbc0


	//   ....[64]....
        /*03f8*/ 	.word	0x0000bbf0


	//   ....[65]....
        /*03fc*/ 	.word	0x0000bcb0


	//   ....[66]....
        /*0400*/ 	.word	0x0000bd30


	//   ....[67]....
        /*0404*/ 	.word	0x0000bdb0


	//   ....[68]....
        /*0408*/ 	.word	0x0000be70


	//   ....[69]....
        /*040c*/ 	.word	0x0000bf00


	//   ....[70]....
        /*0410*/ 	.word	0x0000bf80


	//   ....[71]....
        /*0414*/ 	.word	0x0000c000


	//   ....[72]....
        /*0418*/ 	.word	0x0000c070


	//   ....[73]....
        /*041c*/ 	.word	0x0000c0d0


	//   ....[74]....
        /*0420*/ 	.word	0x0000c140


	//   ....[75]....
        /*0424*/ 	.word	0x0000c1c0


	//   ....[76]....
        /*0428*/ 	.word	0x0000c250


	//   ....[77]....
        /*042c*/ 	.word	0x0000c320


	//   ....[78]....
        /*0430*/ 	.word	0x0000c3a0


	//   ....[79]....
        /*0434*/ 	.word	0x0000c440


	//   ....[80]....
        /*0438*/ 	.word	0x0000c4e0


	//   ....[81]....
        /*043c*/ 	.word	0x0000c560


	//   ....[82]....
        /*0440*/ 	.word	0x0000c590


	//   ....[83]....
        /*0444*/ 	.word	0x0000c650


	//   ....[84]....
        /*0448*/ 	.word	0x0000c6d0


	//   ....[85]....
        /*044c*/ 	.word	0x0000c750


	//   ....[86]....
        /*0450*/ 	.word	0x0000c820


	//   ....[87]....
        /*0454*/ 	.word	0x0000c8b0


	//   ....[88]....
        /*0458*/ 	.word	0x0000c930


	//   ....[89]....
        /*045c*/ 	.word	0x0000c9b0


	//   ....[90]....
        /*0460*/ 	.word	0x0000ca20


	//   ....[91]....
        /*0464*/ 	.word	0x0000ca80


	//----- nvinfo : EIATTR_VRC_CTA_INIT_COUNT
	.align		4
.L_124:
        /*0468*/ 	.byte	0x02, 0x4a
	.zero		1
	.zero		1


	//----- nvinfo : EIATTR_EXIT_INSTR_OFFSETS
	.align		4
        /*046c*/ 	.byte	0x04, 0x1c
        /*046e*/ 	.short	(.L_126 - .L_125)


	//   ....[0]....
.L_125:
        /*0470*/ 	.word	0x00002680


	//   ....[1]....
        /*0474*/ 	.word	0x00002700


	//   ....[2]....
        /*0478*/ 	.word	0x000055a0


	//   ....[3]....
        /*047c*/ 	.word	0x000055c0


	//   ....[4]....
        /*0480*/ 	.word	0x0000b600


	//   ....[5]....
        /*0484*/ 	.word	0x0000b6c0


	//   ....[6]....
        /*0488*/ 	.word	0x0000b750


	//----- nvinfo : EIATTR_MAX_THREADS
	.align		4
.L_126:
        /*048c*/ 	.byte	0x04, 0x05
        /*048e*/ 	.short	(.L_128 - .L_127)
.L_127:
        /*0490*/ 	.word	0x00000280
        /*0494*/ 	.word	0x00000001
        /*0498*/ 	.word	0x00000001


	//----- nvinfo : EIATTR_CRS_STACK_SIZE
	.align		4
.L_128:
        /*049c*/ 	.byte	0x04, 0x1e
        /*049e*/ 	.short	(.L_130 - .L_129)
.L_129:
        /*04a0*/ 	.word	0x00000000


	//----- nvinfo : EIATTR_CBANK_PARAM_SIZE
	.align		4
.L_130:
        /*04a4*/ 	.byte	0x03, 0x19
        /*04a6*/ 	.short	0x0070


	//----- nvinfo : EIATTR_PARAM_CBANK
	.align		4
        /*04a8*/ 	.byte	0x04, 0x0a
        /*04aa*/ 	.short	(.L_132 - .L_131)
	.align		4
.L_131:
        /*04ac*/ 	.word	index@(.nv.constant0._ZN3cub18CUB_300001_SM_10006detail6select23DeviceSelectSweepKernelINS2_10policy_hubIiilLb1ELNS0_10SelectImplE2EE10Policy1000EN6thrust24THRUST_300001_SM_1000_NS6detail15normal_iteratorINS9_10device_ptrIiEEEESE_NS2_27partition_distinct_output_tISE_SE_EEPlNS0_13ScanTileStateIiLb1EEE7is_evenNS0_8NullTypeEiNS2_19streaming_context_tIlLb1EEELS5_2EEEvT0_T1_T2_T3_T4_T5_T6_T7_iT8_NS1_7vsmem_tE)
        /*04b0*/ 	.short	0x0380
        /*04b2*/ 	.short	0x0070


	//----- nvinfo : EIATTR_SW_WAR
	.align		4
.L_132:
        /*04b4*/ 	.byte	0x04, 0x36
        /*04b6*/ 	.short	(.L_134 - .L_133)
.L_133:
        /*04b8*/ 	.word	0x00000008
.L_134:


//--------------------- .nv.info._ZN3cub18CUB_300001_SM_10006detail6select23DeviceSelectSweepKernelINS2_10policy_hubIiiiLb1ELNS0_10SelectImplE2EE10Policy1000EN6thrust24THRUST_300001_SM_1000_NS6detail15normal_iteratorINS9_10device_ptrIiEEEESE_NS2_27partition_distinct_output_tISE_SE_EEPiNS0_13ScanTileStateIiLb1EEE7is_evenNS0_8NullTypeEiNS2_19streaming_context_tIiLb0EEELS5_2EEEvT0_T1_T2_T3_T4_T5_T6_T7_iT8_NS1_7vsmem_tE --------------------------
	.section	.nv.info._ZN3cub18CUB_300001_SM_10006detail6select23DeviceSelectSweepKernelINS2_10policy_hubIiiiLb1ELNS0_10SelectImplE2EE10Policy1000EN6thrust24THRUST_300001_SM_1000_NS6detail15normal_iteratorINS9_10device_ptrIiEEEESE_NS2_27partition_distinct_output_tISE_SE_EEPiNS0_13ScanTileStateIiLb1EEE7is_evenNS0_8NullTypeEiNS2_19streaming_context_tIiLb0EEELS5_2EEEvT0_T1_T2_T3_T4_T5_T6_T7_iT8_NS1_7vsmem_tE,"",@"SHT_CUDA_INFO"
	.sectionflags	@""
	.align	4


	//----- nvinfo : EIATTR_CUDA_API_VERSION
	.align		4
        /*0000*/ 	.byte	0x04, 0x37
        /*0002*/ 	.short	(.L_136 - .L_135)
.L_135:
        /*0004*/ 	.word	0x00000082


	//----- nvinfo : EIATTR_KPARAM_INFO
	.align		4
.L_136:
        /*0008*/ 	.byte	0x04, 0x17
        /*000a*/ 	.short	(.L_138 - .L_137)
.L_137:
        /*000c*/ 	.word	0x00000000
        /*0010*/ 	.short	0x000a
        /*0012*/ 	.short	0x0040
        /*0014*/ 	.byte	0x00, 0xf0, 0x21, 0x00


	//----- nvinfo : EIATTR_KPARAM_INFO
	.align		4
.L_138:
        /*0018*/ 	.byte	0x04, 0x17
        /*001a*/ 	.short	(.L_140 - .L_139)
.L_139:
        /*001c*/ 	.word	0x00000000
        /*0020*/ 	.short	0x0009
        /*0022*/ 	.short	0x003c
        /*0024*/ 	.byte	0x00, 0xf0, 0x05, 0x00


	//----- nvinfo : EIATTR_KPARAM_INFO
	.align		4
.L_140:
        /*0028*/ 	.byte	0x04, 0x17
        /*002a*/ 	.short	(.L_142 - .L_141)
.L_141:
        /*002c*/ 	.word	0x00000000
        /*0030*/ 	.short	0x0008
        /*0032*/ 	.short	0x0038
        /*0034*/ 	.byte	0x00, 0xf0, 0x11, 0x00


	//----- nvinfo : EIATTR_KPARAM_INFO
	.align		4
.L_142:
        /*0038*/ 	.byte	0x04, 0x17
        /*003a*/ 	.short	(.L_144 - .L_143)
.L_143:
        /*003c*/ 	.word	0x00000000
        /*0040*/ 	.short	0x0007
        /*0042*/ 	.short	0x0034
        /*0044*/ 	.byte	0x00, 0xf0, 0x11, 0x00


	//----- nvinfo : EIATTR_KPARAM_INFO
	.align		4
.L_144:
        /*0048*/ 	.byte	0x04, 0x17
        /*004a*/ 	.short	(.L_146 - .L_145)
.L_145:
        /*004c*/ 	.word	0x00000000
        /*0050*/ 	.short	0x0006
        /*0052*/ 	.short	0x0031
        /*0054*/ 	.byte	0x00, 0xf0, 0x05, 0x00


	//----- nvinfo : EIATTR_KPARAM_INFO
	.align		4
.L_146:
        /*0058*/ 	.byte	0x04, 0x17
        /*005a*/ 	.short	(.L_148 - .L_147)
.L_147:
        /*005c*/ 	.word	0x00000000
        /*0060*/ 	.short	0x0005
        /*0062*/ 	.short	0x0030
        /*0064*/ 	.byte	0x00, 0xf0, 0x05, 0x00


	//----- nvinfo : EIATTR_KPARAM_INFO
	.align		4
.L_148:
        /*0068*/ 	.byte	0x04, 0x17
        /*006a*/ 	.short	(.L_150 - .L_149)
.L_149:
        /*006c*/ 	.word	0x00000000
        /*0070*/ 	.short	0x0004
        /*0072*/ 	.short	0x0028
        /*0074*/ 	.byte	0x00, 0xf0, 0x21, 0x00


	//----- nvinfo : EIATTR_KPARAM_INFO
	.align		4
.L_150:
        /*0078*/ 	.byte	0x04, 0x17
        /*007a*/ 	.short	(.L_152 - .L_151)
.L_151:
        /*007c*/ 	.word	0x00000000
        /*0080*/ 	.short	0x0003
        /*0082*/ 	.short	0x0020
        /*0084*/ 	.byte	0x00, 0xf5, 0x21, 0x00


	//----- nvinfo : EIATTR_KPARAM_INFO
	.align		4
.L_152:
        /*0088*/ 	.byte	0x04, 0x17
        /*008a*/ 	.short	(.L_154 - .L_153)
.L_153:
        /*008c*/ 	.word	0x00000000
        /*0090*/ 	.short	0x0002
        /*0092*/ 	.short	0x0010
        /*0094*/ 	.byte	0x00, 0xf0, 0x41, 0x00


	//----- nvinfo : EIATTR_KPARAM_INFO
	.align		4
.L_154:
        /*0098*/ 	.byte	0x04, 0x17
        /*009a*/ 	.short	(.L_156 - .L_155)
.L_155:
        /*009c*/ 	.word	0x00000000
        /*00a0*/ 	.short	0x0001
        /*00a2*/ 	.short	0x0008
        /*00a4*/ 	.byte	0x00, 0xf0, 0x21, 0x00


	//----- nvinfo : EIATTR_KPARAM_INFO
	.align		4
.L_156:
        /*00a8*/ 	.byte	0x04, 0x17
        /*00aa*/ 	.short	(.L_158 - .L_157)
.L_157:
        /*00ac*/ 	.word	0x00000000
        /*00b0*/ 	.short	0x0000
        /*00b2*/ 	.short	0x0000
        /*00b4*/ 	.byte	0x00, 0xf0, 0x21, 0x00


	//----- nvinfo : EIATTR_SPARSE_MMA_MASK
	.align		4
.L_158:
        /*00b8*/ 	.byte	0x03, 0x50
        /*00ba*/ 	.short	0x0000


	//----- nvinfo : EIATTR_MAXREG_COUNT
	.align		4
        /*00bc*/ 	.byte	0x03, 0x1b
        /*00be*/ 	.short	0x00ff


	//----- nvinfo : EIATTR_NUM_BARRIERS
	.align		4
        /*00c0*/ 	.byte	0x02, 0x4c
        /*00c2*/ 	.byte	0x01
	.zero		1


	//----- nvinfo : EIATTR_MERCURY_ISA_VERSION
	.align		4
        /*00c4*/ 	.byte	0x03, 0x5f
        /*00c6*/ 	.short	0x0101


	//----- nvinfo : EIATTR_UNUSED_LOAD_BYTE_OFFSET
	.align		4
        /*00c8*/ 	.byte	0x04, 0x44
        /*00ca*/ 	.short	(.L_160 - .L_159)


	//   ....[0]....
.L_159:
        /*00cc*/ 	.word	0x00009f50
        /*00d0*/ 	.word	0x0000fff0


	//----- nvinfo : EIATTR_COOP_GROUP_MASK_REGIDS
	.align		4
.L_160:
        /*00d4*/ 	.byte	0x04, 0x29
        /*00d6*/ 	.short	(.L_162 - .L_161)


	//   ....[0]....
.L_161:
        /*00d8*/ 	.word	0xffffffff


	//   ....[1]....
        /*00dc*/ 	.word	0xffffffff


	//   ....[2]....
        /*00e0*/ 	.word	0xffffffff


	//   ....[3]....
        /*00e4*/ 	.word	0xffffffff


	//   ....[4]....
        /*00e8*/ 	.word	0xffffffff


	//   ....[5]....
        /*00ec*/ 	.word	0xffffffff


	//   ....[6]....
        /*00f0*/ 	.word	0xffffffff


	//   ....[7]....
        /*00f4*/ 	.word	0xffffffff


	//   ....[8]....
        /*00f8*/ 	.word	0xffffffff


	//   ....[9]....
        /*00fc*/ 	.word	0xffffffff


	//   ....[10]....
        /*0100*/ 	.word	0xffffffff


	//   ....[11]....
        /*0104*/ 	.word	0xffffffff


	//   ....[12]....
        /*0108*/ 	.word	0xffffffff


	//   ....[13]....
        /*010c*/ 	.word	0xffffffff


	//   ....[14]....
        /*0110*/ 	.word	0xffffffff


	//   ....[15]....
        /*0114*/ 	.word	0xffffffff


	//   ....[16]....
        /*0118*/ 	.word	0xffffffff


	//   ....[17]....
        /*011c*/ 	.word	0xffffffff


	//   ....[18]....
        /*0120*/ 	.word	0xffffffff


	//   ....[19]....
        /*0124*/ 	.word	0xffffffff


	//   ....[20]....
        /*0128*/ 	.word	0xffffffff


	//   ....[21]....
        /*012c*/ 	.word	0xffffffff


	//   ....[22]....
        /*0130*/ 	.word	0xffffffff


	//   ....[23]....
        /*0134*/ 	.word	0xffffffff


	//   ....[24]....
        /*0138*/ 	.word	0xffffffff


	//   ....[25]....
        /*013c*/ 	.word	0xffffffff


	//   ....[26]....
        /*0140*/ 	.word	0xffffffff


	//   ....[27]....
        /*0144*/ 	.word	0xffffffff


	//   ....[28]....
        /*0148*/ 	.word	0xffffffff


	//   ....[29]....
        /*014c*/ 	.word	0xffffffff


	//   ....[30]....
        /*0150*/ 	.word	0xffffffff


	//   ....[31]....
        /*0154*/ 	.word	0xffffffff


	//   ....[32]....
        /*0158*/ 	.word	0xffffffff


	//   ....[33]....
        /*015c*/ 	.word	0xffffffff


	//   ....[34]....
        /*0160*/ 	.word	0xffffffff


	//   ....[35]....
        /*0164*/ 	.word	0xffffffff


	//   ....[36]....
        /*0168*/ 	.word	0xffffffff


	//   ....[37]....
        /*016c*/ 	.word	0xffffffff


	//   ....[38]....
        /*0170*/ 	.word	0xffffffff


	//   ....[39]....
        /*0174*/ 	.word	0xffffffff


	//   ....[40]....
        /*0178*/ 	.word	0xffffffff


	//   ....[41]....
        /*017c*/ 	.word	0xffffffff


	//   ....[42]....
        /*0180*/ 	.word	0xffffffff


	//   ....[43]....
        /*0184*/ 	.word	0xffffffff


	//   ....[44]....
        /*0188*/ 	.word	0xffffffff


	//   ....[45]....
        /*018c*/ 	.word	0xffffffff


	//   ....[46]....
        /*0190*/ 	.word	0xffffffff


	//   ....[47]....
        /*0194*/ 	.word	0xffffffff


	//   ....[48]....
        /*0198*/ 	.word	0xffffffff


	//   ....[49]....
        /*019c*/ 	.word	0xffffffff


	//   ....[50]....
        /*01a0*/ 	.word	0xffffffff


	//   ....[51]....
        /*01a4*/ 	.word	0xffffffff


	//   ....[52]....
        /*01a8*/ 	.word	0xffffffff


	//   ....[53]....
        /*01ac*/ 	.word	0xffffffff


	//   ....[54]....
        /*01b0*/ 	.word	0xffffffff


	//   ....[55]....
        /*01b4*/ 	.word	0xffffffff


	//   ....[56]....
        /*01b8*/ 	.word	0x05000016


	//   ....[57]....
        /*01bc*/ 	.word	0x05000016


	//   ....[58]....
        /*01c0*/ 	.word	0x05000016


	//   ....[59]....
        /*01c4*/ 	.word	0x05000016


	//   ....[60]....
        /*01c8*/ 	.word	0x05000016


	//   ....[61]....
        /*01cc*/ 	.word	0x05000016


	//   ....[62]....
        /*01d0*/ 	.word	0x05000016


	//   ....[63]....
        /*01d4*/ 	.word	0x05000016


	//   ....[64]....
        /*01d8*/ 	.word	0x05000016


	//   ....[65]....
        /*01dc*/ 	.word	0x05000016


	//   ....[66]....
        /*01e0*/ 	.word	0x05000016


	//   ....[67]....
        /*01e4*/ 	.word	0x05000016


	//   ....[68]....
        /*01e8*/ 	.word	0x05000016


	//   ....[69]....
        /*01ec*/ 	.word	0x05000016


	//   ....[70]....
        /*01f0*/ 	.word	0x05000016


	//   ....[71]....
        /*01f4*/ 	.word	0x05000016


	//   ....[72]....
        /*01f8*/ 	.word	0x05000016


	//   ....[73]....
        /*01fc*/ 	.word	0x05000016


	//   ....[74]....
        /*0200*/ 	.word	0x05000016


	//   ....[75]....
        /*0204*/ 	.word	0x05000016


	//   ....[76]....
        /*0208*/ 	.word	0x05000016


	//   ....[77]....
        /*020c*/ 	.word	0x05000016


	//   ....[78]....
        /*0210*/ 	.word	0x05000016


	//   ....[79]....
        /*0214*/ 	.word	0x05000016


	//   ....[80]....
        /*0218*/ 	.word	0x05000016


	//   ....[81]....
        /*021c*/ 	.word	0x05000016


	//   ....[82]....
        /*0220*/ 	.word	0x05000016


	//   ....[83]....
        /*0224*/ 	.word	0x05000016


	//   ....[84]....
        /*0228*/ 	.word	0x05000016


	//   ....[85]....
        /*022c*/ 	.word	0x05000016


	//   ....[86]....
        /*0230*/ 	.word	0x05000016


	//   ....[87]....
        /*0234*/ 	.word	0x05000016


	//   ....[88]....
        /*0238*/ 	.word	0x05000016


	//   ....[89]....
        /*023c*/ 	.word	0x05000016


	//   ....[90]....
        /*0240*/ 	.word	0x05000016


	//   ....[91]....
        /*0244*/ 	.word	0x05000016


	//----- nvinfo : EIATTR_COOP_GROUP_INSTR_OFFSETS
	.align		4
.L_162:
        /*0248*/ 	.byte	0x04, 0x28
        /*024a*/ 	.short	(.L_164 - .L_163)


	//   ....[0]....
.L_163:
        /*024c*/ 	.word	0x00000780


	//   ....[1]....
        /*0250*/ 	.word	0x000007b0


	//   ....[2]....
        /*0254*/ 	.word	0x000007d0


	//   ....[3]....
        /*0258*/ 	.word	0x000007f0


	//   ....[4]....
        /*025c*/ 	.word	0x00000810


	//   ....[5]....
        /*0260*/ 	.word	0x00003500


	//   ....[6]....
        /*0264*/ 	.word	0x00003520


	//   ....[7]....
        /*0268*/ 	.word	0x00003550


	//   ....[8]....
        /*026c*/ 	.word	0x00003580


	//   ....[9]....
        /*0270*/ 	.word	0x000035a0


	//   ....[10]....
        /*0274*/ 	.word	0x000038e0


	//   ....[11]....
        /*0278*/ 	.word	0x000039a0


	//   ....[12]....
        /*027c*/ 	.word	0x00003a00


	//   ....[13]....
        /*0280*/ 	.word	0x00003a80


	//   ....[14]....
        /*0284*/ 	.word	0x00003ad0


	//   ....[15]....
        /*0288*/ 	.word	0x00003b20


	//   ....[16]....
        /*028c*/ 	.word	0x00003b70


	//   ....[17]....
        /*0290*/ 	.word	0x00003bc0


	//   ....[18]....
        /*0294*/ 	.word	0x00003bd0


	//   ....[19]....
        /*0298*/ 	.word	0x00003cb0


	//   ....[20]....
        /*029c*/ 	.word	0x00003d80


	//   ....[21]....
        /*02a0*/ 	.word	0x00003dd0


	//   ....[22]....
        /*02a4*/ 	.word	0x00003e30


	//   ....[23]....
        /*02a8*/ 	.word	0x00003e90


	//   ....[24]....
        /*02ac*/ 	.word	0x00003ed0


	//   ....[25]....
        /*02b0*/ 	.word	0x00003f10


	//   ....[26]....
        /*02b4*/ 	.word	0x00003f50


	//   ....[27]....
        /*02b8*/ 	.word	0x00003f60


	//   ....[28]....
        /*02bc*/ 	.word	0x00005f10


	//   ....[29]....
        /*02c0*/ 	.word	0x00005f30


	//   ....[30]....
        /*02c4*/ 	.word	0x00005f50


	//   ....[31]....
        /*02c8*/ 	.word	0x00005f70


	//   ....[32]....
        /*02cc*/ 	.word	0x00005f90


	//   ....[33]....
        /*02d0*/ 	.word	0x000092f0


	//   ....[34]....
        /*02d4*/ 	.word	0x00009310


	//   ....[35]....
        /*02d8*/ 	.word	0x00009330


	//   ....[36]....
        /*02dc*/ 	.word	0x00009350


	//   ....[37]....
        /*02e0*/ 	.word	0x00009370


	//   ....[38]....
        /*02e4*/ 	.word	0x000096e0


	//   ....[39]....
        /*02e8*/ 	.word	0x000097a0


	//   ....[40]....
        /*02ec*/ 	.word	0x00009800


	//   ....[41]....
        /*02f0*/ 	.word	0x00009880


	//   ....[42]....
        /*02f4*/ 	.word	0x000098d0


	//   ....[43]....
        /*02f8*/ 	.word	0x00009920


	//   ....[44]....
        /*02fc*/ 	.word	0x00009970


	//   ....[45]....
        /*0300*/ 	.word	0x000099c0


	//   ....[46]....
        /*0304*/ 	.word	0x000099d0


	//   ....[47]....
        /*0308*/ 	.word	0x00009ab0


	//   ....[48]....
        /*030c*/ 	.word	0x00009b80


	//   ....[49]....
        /*0310*/ 	.word	0x00009bd0


	//   ....[50]....
        /*0314*/ 	.word	0x00009c30


	//   ....[51]....
        /*0318*/ 	.word	0x00009c90


	//   ....[52]....
        /*031c*/ 	.word	0x00009cd0


	//   ....[53]....
        /*0320*/ 	.word	0x00009d10


	//   ....[54]....
        /*0324*/ 	.word	0x00009d50


	//   ....[55]....
        /*0328*/ 	.word	0x00009d60


	//   ....[56]....
        /*032c*/ 	.word	0x0000b5e0


	//   ....[57]....
        /*0330*/ 	.word	0x0000b660


	//   ....[58]....
        /*0334*/ 	.word	0x0000b700


	//   ....[59]....
        /*0338*/ 	.word	0x0000b7d0


	//   ....[60]....
        /*033c*/ 	.word	0x0000b850


	//   ....[61]....
        /*0340*/ 	.word	0x0000b8e0


	//   ....[62]....
        /*0344*/ 	.word	0x0000b960


	//   ....[63]....
        /*0348*/ 	.word	0x0000b9f0


	//   ....[64]....
        /*034c*/ 	.word	0x0000ba20


	//   ....[65]....
        /*0350*/ 	.word	0x0000bae0


	//   ....[66]....
        /*0354*/ 	.word	0x0000bb60


	//   ....[67]....
        /*0358*/ 	.word	0x0000bbe0


	//   ....[68]....
        /*035c*/ 	.word	0x0000bc90


	//   ....[69]....
        /*0360*/ 	.word	0x0000bd20


	//   ....[70]....
        /*0364*/ 	.word	0x0000bda0


	//   ....[71]....
        /*0368*/ 	.word	0x0000be20


	//   ....[72]....
        /*036c*/ 	.word	0x0000bea0


	//   ....[73]....
        /*0370*/ 	.word	0x0000bf00


	//   ....[74]....
        /*0374*/ 	.word	0x0000bf70


	//   ....[75]....
        /*0378*/ 	.word	0x0000bff0


	//   ....[76]....
        /*037c*/ 	.word	0x0000c090


	//   ....[77]....
        /*0380*/ 	.word	0x0000c150


	//   ....[78]....
        /*0384*/ 	.word	0x0000c1e0


	//   ....[79]....
        /*0388*/ 	.word	0x0000c270


	//   ....[80]....
        /*038c*/ 	.word	0x0000c2f0


	//   ....[81]....
        /*0390*/ 	.word	0x0000c370


	//   ....[82]....
        /*0394*/ 	.word	0x0000c3a0


	//   ....[83]....
        /*0398*/ 	.word	0x0000c470


	//   ....[84]....
        /*039c*/ 	.word	0x0000c4f0


	//   ....[85]....
        /*03a0*/ 	.word	0x0000c570


	//   ....[86]....
        /*03a4*/ 	.word	0x0000c620


	//   ....[87]....
        /*03a8*/ 	.word	0x0000c6b0


	//   ....[88]....
        /*03ac*/ 	.word	0x0000c730


	//   ....[89]....
        /*03b0*/ 	.word	0x0000c7b0


	//   ....[90]....
        /*03b4*/ 	.word	0x0000c830


	//   ....[91]....
        /*03b8*/ 	.word	0x0000c890


	//----- nvinfo : EIATTR_VRC_CTA_INIT_COUNT
	.align		4
.L_164:
        /*03bc*/ 	.byte	0x02, 0x4a
	.zero		1
	.zero		1


	//----- nvinfo : EIATTR_EXIT_INSTR_OFFSETS
	.align		4
        /*03c0*/ 	.byte	0x04, 0x1c
        /*03c2*/ 	.short	(.L_166 - .L_165)


	//   ....[0]....
.L_165:
        /*03c4*/ 	.word	0x00002d80


	//   ....[1]....
        /*03c8*/ 	.word	0x00002e00


	//   ....[2]....
        /*03cc*/ 	.word	0x00005460


	//   ....[3]....
        /*03d0*/ 	.word	0x00005480


	//   ....[4]....
        /*03d4*/ 	.word	0x0000b560


	//   ....[5]....
        /*03d8*/ 	.word	0x0000b590


	//----- nvinfo : EIATTR_MAX_THREADS
	.align		4
.L_166:
        /*03dc*/ 	.byte	0x04, 0x05
        /*03de*/ 	.short	(.L_168 - .L_167)
.L_167:
        /*03e0*/ 	.word	0x00000100
        /*03e4*/ 	.word	0x00000001
        /*03e8*/ 	.word	0x00000001


	//----- nvinfo : EIATTR_CRS_STACK_SIZE
	.align		4
.L_168:
        /*03ec*/ 	.byte	0x04, 0x1e
        /*03ee*/ 	.short	(.L_170 - .L_169)
.L_169:
        /*03f0*/ 	.word	0x00000000


	//----- nvinfo : EIATTR_CBANK_PARAM_SIZE
	.align		4
.L_170:
        /*03f4*/ 	.byte	0x03, 0x19
        /*03f6*/ 	.short	0x0048


	//----- nvinfo : EIATTR_PARAM_CBANK
	.align		4
        /*03f8*/ 	.byte	0x04, 0x0a
        /*03fa*/ 	.short	(.L_172 - .L_171)
	.align		4
.L_171:
        /*03fc*/ 	.word	index@(.nv.constant0._ZN3cub18CUB_300001_SM_10006detail6select23DeviceSelectSweepKernelINS2_10policy_hubIiiiLb1ELNS0_10SelectImplE2EE10Policy1000EN6thrust24THRUST_300001_SM_1000_NS6detail15normal_iteratorINS9_10device_ptrIiEEEESE_NS2_27partition_distinct_output_tISE_SE_EEPiNS0_13ScanTileStateIiLb1EEE7is_evenNS0_8NullTypeEiNS2_19streaming_context_tIiLb0EEELS5_2EEEvT0_T1_T2_T3_T4_T5_T6_T7_iT8_NS1_7vsmem_tE)
        /*0400*/ 	.short	0x0380
        /*0402*/ 	.short	0x0048


	//----- nvinfo : EIATTR_SW_WAR
	.align		4
.L_172:
        /*0404*/ 	.byte	0x04, 0x36
        /*0406*/ 	.short	(.L_174 - .L_173)
.L_173:
        /*0408*/ 	.word	0x00000008
.L_174:


//--------------------- .nv.info._ZN3cub18CUB_300001_SM_10006detail6select23DeviceSelectSweepKernelINS2_10policy_hubIiNS0_8NullTypeElLb1ELNS0_10SelectImplE2EE10Policy1000EN6thrust24THRUST_300001_SM_1000_NS6detail15normal_iteratorINSA_10device_ptrIiEEEEPS5_NS2_27partition_distinct_output_tISF_SF_EEPlNS0_13ScanTileStateIiLb1EEE7is_evenS5_iNS2_19streaming_context_tIlLb1EEELS6_2EEEvT0_T1_T2_T3_T4_T5_T6_T7_iT8_NS1_7vsmem_tE --------------------------
	.section	.nv.info._ZN3cub18CUB_300001_SM_10006detail6select23DeviceSelectSweepKernelINS2_10policy_hubIiNS0_8NullTypeElLb1ELNS0_10SelectImplE2EE10Policy1000EN6thrust24THRUST_300001_SM_1000_NS6detail15normal_iteratorINSA_10device_ptrIiEEEEPS5_NS2_27partition_distinct_output_tISF_SF_EEPlNS0_13ScanTileStateIiLb1EEE7is_evenS5_iNS2_19streaming_context_tIlLb1EEELS6_2EEEvT0_T1_T2_T3_T4_T5_T6_T7_iT8_NS1_7vsmem_tE,"",@"SHT_CUDA_INFO"
	.sectionflags	@""
	.align	4


	//----- nvinfo : EIATTR_CUDA_API_VERSION
	.align		4
        /*0000*/ 	.byte	0x04, 0x37
        /*0002*/ 	.short	(.L_176 - .L_175)
.L_175:
        /*0004*/ 	.word	0x00000082


	//----- nvinfo : EIATTR_KPARAM_INFO
	.align		4
.L_176:
        /*0008*/ 	.byte	0x04, 0x17
        /*000a*/ 	.short	(.L_178 - .L_177)
.L_177:
        /*000c*/ 	.word	0x00000000
        /*0010*/ 	.short	0x000a
        /*0012*/ 	.short	0x0068
        /*0014*/ 	.byte	0x00, 0xf0, 0x21, 0x00


	//----- nvinfo : EIATTR_KPARAM_INFO
	.align		4
.L_178:
        /*0018*/ 	.byte	0x04, 0x17
        /*001a*/ 	.short	(.L_180 - .L_179)
.L_179:
        /*001c*/ 	.word	0x00000000
        /*0020*/ 	.short	0x0009
        /*0022*/ 	.short	0x0040
        /*0024*/ 	.byte	0x00, 0xf0, 0xa1, 0x00


	//----- nvinfo : EIATTR_KPARAM_INFO
	.align		4
.L_180:
        /*0028*/ 	.byte	0x04, 0x17
        /*002a*/ 	.short	(.L_182 - .L_181)
.L_181:
        /*002c*/ 	.word	0x00000000
        /*0030*/ 	.short	0x0008
        /*0032*/ 	.short	0x0038
        /*0034*/ 	.byte	0x00, 0xf0, 0x11, 0x00


	//----- nvinfo : EIATTR_KPARAM_INFO
	.align		4
.L_182:
        /*0038*/ 	.byte	0x04, 0x17
        /*003a*/ 	.short	(.L_184 - .L_183)
.L_183:
        /*003c*/ 	.word	0x00000000
        /*0040*/ 	.short	0x0007
        /*0042*/ 	.short	0x0034
        /*0044*/ 	.byte	0x00, 0xf0, 0x11, 0x00


	//----- nvinfo : EIATTR_KPARAM_INFO
	.align		4
.L_184:
        /*0048*/ 	.byte	0x04, 0x17
        /*004a*/ 	.short	(.L_186 - .L_185)
.L_185:
        /*004c*/ 	.word	0x00000000
        /*0050*/ 	.short	0x0006
        /*0052*/ 	.short	0x0031
        /*0054*/ 	.byte	0x00, 0xf0, 0x05, 0x00


	//----- nvinfo : EIATTR_KPARAM_INFO
	.align		4
.L_186:
        /*0058*/ 	.byte	0x04, 0x17
        /*005a*/ 	.short	(.L_188 - .L_187)
.L_187:
        /*005c*/ 	.word	0x00000000
        /*0060*/ 	.short	0x0005
        /*0062*/ 	.short	0x0030
        /*0064*/ 	.byte	0x00, 0xf0, 0x05, 0x00


	//----- nvinfo : EIATTR_KPARAM_INFO
	.align		4
.L_188:
        /*0068*/ 	.byte	0x04, 0x17
        /*006a*/ 	.short	(.L_190 - .L_189)
.L_189:
        /*006c*/ 	.word	0x00000000
        /*0070*/ 	.short	0x0004
        /*0072*/ 	.short	0x0028
        /*0074*/ 	.byte	0x00, 0xf0, 0x21, 0x00


	//----- nvinfo : EIATTR_KPARAM_INFO
	.align		4
.L_190:
        /*0078*/ 	.byte	0x04, 0x17
        /*007a*/ 	.short	(.L_192 - .L_191)
.L_191:
        /*007c*/ 	.word	0x00000000
        /*0080*/ 	.short	0x0003
        /*0082*/ 	.short	0x0020
        /*0084*/ 	.byte	0x00, 0xf5, 0x21, 0x00


	//----- nvinfo : EIATTR_KPARAM_INFO
	.align		4
.L_192:
        /*0088*/ 	.byte	0x04, 0x17
        /*008a*/ 	.short	(.L_194 - .L_193)
.L_193:
        /*008c*/ 	.word	0x00000000
        /*0090*/ 	.short	0x0002
        /*0092*/ 	.short	0x0010
        /*0094*/ 	.byte	0x00, 0xf0, 0x41, 0x00


	//----- nvinfo : EIATTR_KPARAM_INFO
	.align		4
.L_194:
        /*0098*/ 	.byte	0x04, 0x17
        /*009a*/ 	.short	(.L_196 - .L_195)
.L_195:
        /*009c*/ 	.word	0x00000000
        /*00a0*/ 	.short	0x0001
        /*00a2*/ 	.short	0x0008
        /*00a4*/ 	.byte	0x00, 0xf5, 0x21, 0x00


	//----- nvinfo : EIATTR_KPARAM_INFO
	.align		4
.L_196:
        /*00a8*/ 	.byte	0x04, 0x17
        /*00aa*/ 	.short	(.L_198 - .L_197)
.L_197:
        /*00ac*/ 	.word	0x00000000
        /*00b0*/ 	.short	0x0000
        /*00b2*/ 	.short	0x0000
        /*00b4*/ 	.byte	0x00, 0xf0, 0x21, 0x00


	//----- nvinfo : EIATTR_SPARSE_MMA_MASK
	.align		4
.L_198:
        /*00b8*/ 	.byte	0x03, 0x50
        /*00ba*/ 	.short	0x0000


	//----- nvinfo : EIATTR_MAXREG_COUNT
	.align		4
        /*00bc*/ 	.byte	0x03, 0x1b
        /*00be*/ 	.short	0x0060


	//----- nvinfo : EIATTR_NUM_BARRIERS
	.align		4
        /*00c0*/ 	.byte	0x02, 0x4c
        /*00c2*/ 	.byte	0x01
	.zero		1


	//----- nvinfo : EIATTR_MERCURY_ISA_VERSION
	.align		4
        /*00c4*/ 	.byte	0x03, 0x5f
        /*00c6*/ 	.short	0x0101


	//----- nvinfo : EIATTR_UNUSED_LOAD_BYTE_OFFSET
	.align		4
        /*00c8*/ 	.byte	0x04, 0x44
        /*00ca*/ 	.short	(.L_200 - .L_199)


	//   ....[0]....
.L_199:
        /*00cc*/ 	.word	0x00000a40
        /*00d0*/ 	.word	0x00000fff


	//   ....[1]....
        /*00d4*/ 	.word	0x00003850
        /*00d8*/ 	.word	0x00000fff


	//   ....[2]....
        /*00dc*/ 	.word	0x00007290
        /*00e0*/ 	.word	0x00000fff


	//   ....[3]....
        /*00e4*/ 	.word	0x0000a750
        /*00e8*/ 	.word	0x00000fff


	//   ....[4]....
        /*00ec*/ 	.word	0x0000b5a0
        /*00f0*/ 	.word	0x0000fff0


	//----- nvinfo : EIATTR_COOP_GROUP_MASK_REGIDS
	.align		4
.L_200:
        /*00f4*/ 	.byte	0x04, 0x29
        /*00f6*/ 	.short	(.L_202 - .L_201)


	//   ....[0]....
.L_201:
        /*00f8*/ 	.word	0xffffffff


	//   ....[1]....
        /*00fc*/ 	.word	0xffffffff


	//   ....[2]....
        /*0100*/ 	.word	0xffffffff


	//   ....[3]....
        /*0104*/ 	.word	0xffffffff


	//   ....[4]....
        /*0108*/ 	.word	0xffffffff


	//   ....[5]....
        /*010c*/ 	.word	0xffffffff


	//   ....[6]....
        /*0110*/ 	.word	0xffffffff


	//   ....[7]....
        /*0114*/ 	.word	0xffffffff


	//   ....[8]....
        /*0118*/ 	.word	0xffffffff


	//   ....[9]....
        /*011c*/ 	.word	0xffffffff


	//   ....[10]....
        /*0120*/ 	.word	0xffffffff


	//   ....[11]....
        /*0124*/ 	.word	0xffffffff


	//   ....[12]....
        /*0128*/ 	.word	0xffffffff


	//   ....[13]....
        /*012c*/ 	.word	0xffffffff


	//   ....[14]....
        /*0130*/ 	.word	0xffffffff


	//   ....[15]....
        /*0134*/ 	.word	0xffffffff


	//   ....[16]....
        /*0138*/ 	.word	0xffffffff


	//   ....[17]....
        /*013c*/ 	.word	0xffffffff


	//   ....[18]....
        /*0140*/ 	.word	0xffffffff


	//   ....[19]....
        /*0144*/ 	.word	0xffffffff


	//   ....[20]....
        /*0148*/ 	.word	0xffffffff


	//   ....[21]....
        /*014c*/ 	.word	0xffffffff


	//   ....[22]....
        /*0150*/ 	.word	0xffffffff


	//   ....[23]....
        /*0154*/ 	.word	0xffffffff


	//   ....[24]....
        /*0158*/ 	.word	0xffffffff


	//   ....[25]....
        /*015c*/ 	.word	0xffffffff


	//   ....[26]....
        /*0160*/ 	.word	0xffffffff


	//   ....[27]....
        /*0164*/ 	.word	0xffffffff


	//   ....[28]....
        /*0168*/ 	.word	0xffffffff


	//   ....[29]....
        /*016c*/ 	.word	0xffffffff


	//   ....[30]....
        /*0170*/ 	.word	0xffffffff


	//   ....[31]....
        /*0174*/ 	.word	0xffffffff


	//   ....[32]....
        /*0178*/ 	.word	0xffffffff


	//   ....[33]....
        /*017c*/ 	.word	0xffffffff


	//   ....[34]....
        /*0180*/ 	.word	0xffffffff


	//   ....[35]....
        /*0184*/ 	.word	0xffffffff


	//   ....[36]....
        /*0188*/ 	.word	0xffffffff


	//   ....[37]....
        /*018c*/ 	.word	0xffffffff


	//   ....[38]....
        /*0190*/ 	.word	0xffffffff


	//   ....[39]....
        /*0194*/ 	.word	0xffffffff


	//   ....[40]....
        /*0198*/ 	.word	0xffffffff


	//   ....[41]....
        /*019c*/ 	.word	0xffffffff


	//   ....[42]....
        /*01a0*/ 	.word	0xffffffff


	//   ....[43]....
        /*01a4*/ 	.word	0xffffffff


	//   ....[44]....
        /*01a8*/ 	.word	0xffffffff


	//   ....[45]....
        /*01ac*/ 	.word	0xffffffff


	//   ....[46]....
        /*01b0*/ 	.word	0xffffffff


	//   ....[47]....
        /*01b4*/ 	.word	0xffffffff


	//   ....[48]....
        /*01b8*/ 	.word	0xffffffff


	//   ....[49]....
        /*01bc*/ 	.word	0xffffffff


	//   ....[50]....
        /*01c0*/ 	.word	0xffffffff


	//   ....[51]....
        /*01c4*/ 	.word	0xffffffff


	//   ....[52]....
        /*01c8*/ 	.word	0xffffffff


	//   ....[53]....
        /*01cc*/ 	.word	0xffffffff


	//   ....[54]....
        /*01d0*/ 	.word	0xffffffff


	//   ....[55]....
        /*01d4*/ 	.word	0xffffffff


	//   ....[56]....
        /*01d8*/ 	.word	0xffffffff


	//   ....[57]....
        /*01dc*/ 	.word	0xffffffff


	//   ....[58]....
        /*01e0*/ 	.word	0xffffffff


	//   ....[59]....
        /*01e4*/ 	.word	0xffffffff


	//   ....[60]....
        /*01e8*/ 	.word	0x05000016


	//   ....[61]....
        /*01ec*/ 	.word	0x05000016


	//   ....[62]....
        /*01f0*/ 	.word	0x05000016


	//   ....[63]....
        /*01f4*/ 	.word	0x05000016


	//   ....[64]....
        /*01f8*/ 	.word	0x05000016


	//   ....[65]....
        /*01fc*/ 	.word	0x05000016


	//   ....[66]....
        /*0200*/ 	.word	0x05000016


	//   ....[67]....
        /*0204*/ 	.word	0x05000016


	//   ....[68]....
        /*0208*/ 	.word	0x05000016


	//   ....[69]....
        /*020c*/ 	.word	0x05000016


	//   ....[70]....
        /*0210*/ 	.word	0x05000016


	//   ....[71]....
        /*0214*/ 	.word	0x05000016


	//   ....[72]....
        /*0218*/ 	.word	0x05000016


	//   ....[73]....
        /*021c*/ 	.word	0x05000016


	//   ....[74]....
        /*0220*/ 	.word	0x05000016


	//   ....[75]....
        /*0224*/ 	.word	0x05000016


	//   ....[76]....
        /*0228*/ 	.word	0x05000016


	//   ....[77]....
        /*022c*/ 	.word	0x05000016


	//   ....[78]....
        /*0230*/ 	.word	0x05000016


	//   ....[79]....
        /*0234*/ 	.word	0x05000016


	//   ....[80]....
        /*0238*/ 	.word	0x05000016


	//   ....[81]....
        /*023c*/ 	.word	0x05000016


	//   ....[82]....
        /*0240*/ 	.word	0x05000016


	//   ....[83]....
        /*0244*/ 	.word	0x05000016


	//   ....[84]....
        /*0248*/ 	.word	0x05000016


	//   ....[85]....
        /*024c*/ 	.word	0x05000016


	//   ....[86]....
        /*0250*/ 	.word	0x05000016


	//   ....[87]....
        /*0254*/ 	.word	0x05000016


	//   ....[88]....
        /*0258*/ 	.word	0x05000016


	//   ....[89]....
        /*025c*/ 	.word	0x05000016


	//   ....[90]....
        /*0260*/ 	.word	0x05000016


	//   ....[91]....
        /*0264*/ 	.word	0x05000016


	//   ....[92]....
        /*0268*/ 	.word	0x05000016


	//   ....[93]....
        /*026c*/ 	.word	0x05000016


	//   ....[94]....
        /*0270*/ 	.word	0x05000016


	//   ....[95]....
        /*0274*/ 	.word	0x05000016


	//----- nvinfo : EIATTR_COOP_GROUP_INSTR_OFFSETS
	.align		4
.L_202:
        /*0278*/ 	.byte	0x04, 0x28
        /*027a*/ 	.short	(.L_204 - .L_203)


	//   ....[0]....
.L_203:
        /*027c*/ 	.word	0x000004e0


	//   ....[1]....
        /*0280*/ 	.word	0x00000780


	//   ....[2]....
        /*0284*/ 	.word	0x000007a0


	//   ....[3]....
        /*0288*/ 	.word	0x000007c0


	//   ....[4]....
        /*028c*/ 	.word	0x000007e0


	//   ....[5]....
        /*0290*/ 	.word	0x00000800


	//   ....[6]....
        /*0294*/ 	.word	0x00003340


	//   ....[7]....
        /*0298*/ 	.word	0x000035a0


	//   ....[8]....
        /*029c*/ 	.word	0x000035c0


	//   ....[9]....
        /*02a0*/ 	.word	0x000035e0


	//   ....[10]....
        /*02a4*/ 	.word	0x00003600


	//   ....[11]....
        /*02a8*/ 	.word	0x00003620


	//   ....[12]....
        /*02ac*/ 	.word	0x00003b50


	//   ....[13]....
        /*02b0*/ 	.word	0x00003d40


	//   ....[14]....
        /*02b4*/ 	.word	0x00003da0


	//   ....[15]....
        /*02b8*/ 	.word	0x00003e20


	//   ....[16]....
        /*02bc*/ 	.word	0x00003e80


	//   ....[17]....
        /*02c0*/ 	.word	0x00003ee0


	//   ....[18]....
        /*02c4*/ 	.word	0x00003f30


	//   ....[19]....
        /*02c8*/ 	.word	0x00003f80


	//   ....[20]....
        /*02cc*/ 	.word	0x00003f90


	//   ....[21]....
        /*02d0*/ 	.word	0x00004050


	//   ....[22]....
        /*02d4*/ 	.word	0x00004240


	//   ....[23]....
        /*02d8*/ 	.word	0x000042b0


	//   ....[24]....
        /*02dc*/ 	.word	0x00004320


	//   ....[25]....
        /*02e0*/ 	.word	0x00004380


	//   ....[26]....
        /*02e4*/ 	.word	0x000043c0


	//   ....[27]....
        /*02e8*/ 	.word	0x00004400


	//   ....[28]....
        /*02ec*/ 	.word	0x00004440


	//   ....[29]....
        /*02f0*/ 	.word	0x00004450


	//   ....[30]....
        /*02f4*/ 	.word	0x00006ab0


	//   ....[31]....
        /*02f8*/ 	.word	0x00006f90


	//   ....[32]....
        /*02fc*/ 	.word	0x00006fb0


	//   ....[33]....
        /*0300*/ 	.word	0x00006fd0


	//   ....[34]....
        /*0304*/ 	.word	0x00006ff0


	//   ....[35]....
        /*0308*/ 	.word	0x00007020


	//   ....[36]....
        /*030c*/ 	.word	0x00009f20


	//   ....[37]....
        /*0310*/ 	.word	0x0000a490


	//   ....[38]....
        /*0314*/ 	.word	0x0000a4c0


	//   ....[39]....
        /*0318*/ 	.word	0x0000a4e0


	//   ....[40]....
        /*031c*/ 	.word	0x0000a500


	//   ....[41]....
        /*0320*/ 	.word	0x0000a520


	//   ....[42]....
        /*0324*/ 	.word	0x0000aa50


	//   ....[43]....
        /*0328*/ 	.word	0x0000ac40


	//   ....[44]....
        /*032c*/ 	.word	0x0000aca0


	//   ....[45]....
        /*0330*/ 	.word	0x0000ad30


	//   ....[46]....
        /*0334*/ 	.word	0x0000ad90


	//   ....[47]....
        /*0338*/ 	.word	0x0000ade0


	//   ....[48]....
        /*033c*/ 	.word	0x0000ae30


	//   ....[49]....
        /*0340*/ 	.word	0x0000ae80


	//   ....[50]....
        /*0344*/ 	.word	0x0000ae90


	//   ....[51]....
        /*0348*/ 	.word	0x0000af50


	//   ....[52]....
        /*034c*/ 	.word	0x0000b140


	//   ....[53]....
        /*0350*/ 	.word	0x0000b1b0


	//   ....[54]....
        /*0354*/ 	.word	0x0000b220


	//   ....[55]....
        /*0358*/ 	.word	0x0000b280


	//   ....[56]....
        /*035c*/ 	.word	0x0000b2c0


	//   ....[57]....
        /*0360*/ 	.word	0x0000b300


	//   ....[58]....
        /*0364*/ 	.word	0x0000b340


	//   ....[59]....
        /*0368*/ 	.word	0x0000b350


	//   ....[60]....
        /*036c*/ 	.word	0x0000d840


	//   ....[61]....
        /*0370*/ 	.word	0x0000d8c0


	//   ....[62]....
        /*0374*/ 	.word	0x0000d950


	//   ....[63]....
        /*0378*/ 	.word	0x0000da30


	//   ....[64]....
        /*037c*/ 	.word	0x0000dab0


	//   ....[65]....
        /*0380*/ 	.word	0x0000db30


	//   ....[66]....
        /*0384*/ 	.word	0x0000dbc0


	//   ....[67]....
        /*0388*/ 	.word	0x0000dc60


	//   ....[68]....
        /*038c*/ 	.word	0x0000dcd0


	//   ....[69]....
        /*0390*/ 	.word	0x0000dd50


	//   ....[70]....
        /*0394*/ 	.word	0x0000ddd0


	//   ....[71]....
        /*0398*/ 	.word	0x0000de50


	//   ....[72]....
        /*039c*/ 	.word	0x0000df10


	//   ....[73]....
        /*03a0*/ 	.word	0x0000df90


	//   ....[74]....
        /*03a4*/ 	.word	0x0000e010


	//   ....[75]....
        /*03a8*/ 	.word	0x0000e090


	//   ....[76]....
        /*03ac*/ 	.word	0x0000e110


	//   ....[77]....
        /*03b0*/ 	.word	0x0000e180


	//   ....[78]....
        /*03b4*/ 	.word	0x0000e200


	//   ....[79]....
        /*03b8*/ 	.word	0x0000e280


	//   ....[80]....
        /*03bc*/ 	.word	0x0000e310


	//   ....[81]....
        /*03c0*/ 	.word	0x0000e400


	//   ....[82]....
        /*03c4*/ 	.word	0x0000e480


	//   ....[83]....
        /*03c8*/ 	.word	0x0000e500


	//   ....[84]....
        /*03cc*/ 	.word	0x0000e590


	//   ....[85]....
        /*03d0*/ 	.word	0x0000e630


	//   ....[86]....
        /*03d4*/ 	.word	0x0000e6a0


	//   ....[87]....
        /*03d8*/ 	.word	0x0000e720


	//   ....[88]....
        /*03dc*/ 	.word	0x0000e7a0


	//   ....[89]....
        /*03e0*/ 	.word	0x0000e820


	//   ....[90]....
        /*03e4*/ 	.word	0x0000e8f0


	//   ....[91]....
        /*03e8*/ 	.word	0x0000e970


	//   ....[92]....
        /*03ec*/ 	.word	0x0000e9f0


	//   ....[93]....
        /*03f0*/ 	.word	0x0000ea70


	//   ....[94]....
        /*03f4*/ 	.word	0x0000eaf0


	//   ....[95]....
        /*03f8*/ 	.word	0x0000eb60


	//----- nvinfo : EIATTR_VRC_CTA_INIT_COUNT
	.align		4
.L_204:
        /*03fc*/ 	.byte	0x02, 0x4a
	.zero		1
	.zero		1


	//----- nvinfo : EIATTR_EXIT_INSTR_OFFSETS
	.align		4
        /*0400*/ 	.byte	0x04, 0x1c
        /*0402*/ 	.short	(.L_206 - .L_205)


	//   ....[0]....
.L_205:
        /*0404*/ 	.word	0x00002ea0


	//   ....[1]....
        /*0408*/ 	.word	0x00002f20


	//   ....[2]....
        /*040c*/ 	.word	0x00006340


	//   ....[3]....
        /*0410*/ 	.word	0x00006360


	//   ....[4]....
        /*0414*/ 	.word	0x0000d6a0


	//   ....[5]....
        /*0418*/ 	.word	0x0000d760


	//   ....[6]....
        /*041c*/ 	.word	0x0000d7f0


	//----- nvinfo : EIATTR_MAX_THREADS
	.align		4
.L_206:
        /*0420*/ 	.byte	0x04, 0x05
        /*0422*/ 	.short	(.L_208 - .L_207)
.L_207:
        /*0424*/ 	.word	0x00000260
        /*0428*/ 	.word	0x00000001
        /*042c*/ 	.word	0x00000001


	//----- nvinfo : EIATTR_CRS_STACK_SIZE
	.align		4
.L_208:
        /*0430*/ 	.byte	0x04, 0x1e
        /*0432*/ 	.short	(.L_210 - .L_209)
.L_209:
        /*0434*/ 	.word	0x00000000


	//----- nvinfo : EIATTR_CBANK_PARAM_SIZE
	.align		4
.L_210:
        /*0438*/ 	.byte	0x03, 0x19
        /*043a*/ 	.short	0x0070


	//----- nvinfo : EIATTR_PARAM_CBANK
	.align		4
        /*043c*/ 	.byte	0x04, 0x0a
        /*043e*/ 	.short	(.L_212 - .L_211)
	.align		4
.L_211:
        /*0440*/ 	.word	index@(.nv.constant0._ZN3cub18CUB_300001_SM_10006detail6select23DeviceSelectSweepKernelINS2_10policy_hubIiNS0_8NullTypeElLb1ELNS0_10SelectImplE2EE10Policy1000EN6thrust24THRUST_300001_SM_1000_NS6detail15normal_iteratorINSA_10device_ptrIiEEEEPS5_NS2_27partition_distinct_output_tISF_SF_EEPlNS0_13ScanTileStateIiLb1EEE7is_evenS5_iNS2_19streaming_context_tIlLb1EEELS6_2EEEvT0_T1_T2_T3_T4_T5_T6_T7_iT8_NS1_7vsmem_tE)
        /*0444*/ 	.short	0x0380
        /*0446*/ 	.short	0x0070


	//----- nvinfo : EIATTR_SW_WAR
	.align		4
.L_212:
        /*0448*/ 	.byte	0x04, 0x36
        /*044a*/ 	.short	(.L_214 - .L_213)
.L_213:
        /*044c*/ 	.word	0x00000008
.L_214:


//--------------------- .nv.info._ZN3cub18CUB_300001_SM_10006detail6select23DeviceSelectSweepKernelINS2_10policy_hubIiNS0_8NullTypeEiLb1ELNS0_10SelectImplE2EE10Policy1000EN6thrust24THRUST_300001_SM_1000_NS6detail15normal_iteratorINSA_10device_ptrIiEEEEPS5_NS2_27partition_distinct_output_tISF_SF_EEPiNS0_13ScanTileStateIiLb1EEE7is_evenS5_iNS2_19streaming_context_tIiLb0EEELS6_2EEEvT0_T1_T2_T3_T4_T5_T6_T7_iT8_NS1_7vsmem_tE --------------------------
	.section	.nv.info._ZN3cub18CUB_300001_SM_10006detail6select23DeviceSelectSweepKernelINS2_10policy_hubIiNS0_8NullTypeEiLb1ELNS0_10SelectImplE2EE10Policy1000EN6thrust24THRUST_300001_SM_1000_NS6detail15normal_iteratorINSA_10device_ptrIiEEEEPS5_NS2_27partition_distinct_output_tISF_SF_EEPiNS0_13ScanTileStateIiLb1EEE7is_evenS5_iNS2_19streaming_context_tIiLb0EEELS6_2EEEvT0_T1_T2_T3_T4_T5_T6_T7_iT8_NS1_7vsmem_tE,"",@"SHT_CUDA_INFO"
	.sectionflags	@""
	.align	4


	//----- nvinfo : EIATTR_CUDA_API_VERSION
	.align		4
        /*0000*/ 	.byte	0x04, 0x37
        /*0002*/ 	.short	(.L_216 - .L_215)
.L_215:
        /*0004*/ 	.word	0x00000082


	//----- nvinfo : EIATTR_KPARAM_INFO
	.align		4
.L_216:
        /*0008*/ 	.byte	0x04, 0x17
        /*000a*/ 	.short	(.L_218 - .L_217)
.L_217:
        /*000c*/ 	.word	0x00000000
        /*0010*/ 	.short	0x000a
        /*0012*/ 	.short	0x0040
        /*0014*/ 	.byte	0x00, 0xf0, 0x21, 0x00


	//----- nvinfo : EIATTR_KPARAM_INFO
	.align		4
.L_218:
        /*0018*/ 	.byte	0x04, 0x17
        /*001a*/ 	.short	(.L_220 - .L_219)
.L_219:
        /*001c*/ 	.word	0x00000000
        /*0020*/ 	.short	0x0009
        /*0022*/ 	.short	0x003c
        /*0024*/ 	.byte	0x00, 0xf0, 0x05, 0x00


	//----- nvinfo : EIATTR_KPARAM_INFO
	.align		4
.L_220:
        /*0028*/ 	.byte	0x04, 0x17
        /*002a*/ 	.short	(.L_222 - .L_221)
.L_221:
        /*002c*/ 	.word	0x00000000
        /*0030*/ 	.short	0x0008
        /*0032*/ 	.short	0x0038
        /*0034*/ 	.byte	0x00, 0xf0, 0x11, 0x00


	//----- nvinfo : EIATTR_KPARAM_INFO
	.align		4
.L_222:
        /*0038*/ 	.byte	0x04, 0x17
        /*003a*/ 	.short	(.L_224 - .L_223)
.L_223:
        /*003c*/ 	.word	0x00000000
        /*0040*/ 	.short	0x0007
        /*0042*/ 	.short	0x0034
        /*0044*/ 	.byte	0x00, 0xf0, 0x11, 0x00


	//----- nvinfo : EIATTR_KPARAM_INFO
	.align		4
.L_224:
        /*0048*/ 	.byte	0x04, 0x17
        /*004a*/ 	.short	(.L_226 - .L_225)
.L_225:
        /*004c*/ 	.word	0x00000000
        /*0050*/ 	.short	0x0006
        /*0052*/ 	.short	0x0031
        /*0054*/ 	.byte	0x00, 0xf0, 0x05, 0x00


	//----- nvinfo : EIATTR_KPARAM_INFO
	.align		4
.L_226:
        /*0058*/ 	.byte	0x04, 0x17
        /*005a*/ 	.short	(.L_228 - .L_227)
.L_227:
        /*005c*/ 	.word	0x00000000
        /*0060*/ 	.short	0x0005
        /*0062*/ 	.short	0x0030
        /*0064*/ 	.byte	0x00, 0xf0, 0x05, 0x00


	//----- nvinfo : EIATTR_KPARAM_INFO
	.align		4
.L_228:
        /*0068*/ 	.byte	0x04, 0x17
        /*006a*/ 	.short	(.L_230 - .L_229)
.L_229:
        /*006c*/ 	.word	0x00000000
        /*0070*/ 	.short	0x0004
        /*0072*/ 	.short	0x0028
        /*0074*/ 	.byte	0x00, 0xf0, 0x21, 0x00


	//----- nvinfo : EIATTR_KPARAM_INFO
	.align		4
.L_230:
        /*0078*/ 	.byte	0x04, 0x17
        /*007a*/ 	.short	(.L_232 - .L_231)
.L_231:
        /*007c*/ 	.word	0x00000000
        /*0080*/ 	.short	0x0003
        /*0082*/ 	.short	0x0020
        /*0084*/ 	.byte	0x00, 0xf5, 0x21, 0x00


	//----- nvinfo : EIATTR_KPARAM_INFO
	.align		4
.L_232:
        /*0088*/ 	.byte	0x04, 0x17
        /*008a*/ 	.short	(.L_234 - .L_233)
.L_233:
        /*008c*/ 	.word	0x00000000
        /*0090*/ 	.short	0x0002
        /*0092*/ 	.short	0x0010
        /*0094*/ 	.byte	0x00, 0xf0, 0x41, 0x00


	//----- nvinfo : EIATTR_KPARAM_INFO
	.align		4
.L_234:
        /*0098*/ 	.byte	0x04, 0x17
        /*009a*/ 	.short	(.L_236 - .L_235)
.L_235:
        /*009c*/ 	.word	0x00000000
        /*00a0*/ 	.short	0x0001
        /*00a2*/ 	.short	0x0008
        /*00a4*/ 	.byte	0x00, 0xf5, 0x21, 0x00


	//----- nvinfo : EIATTR_KPARAM_INFO
	.align		4
.L_236:
        /*00a8*/ 	.byte	0x04, 0x17
        /*00aa*/ 	.short	(.L_238 - .L_237)
.L_237:
        /*00ac*/ 	.word	0x00000000
        /*00b0*/ 	.short	0x0000
        /*00b2*/ 	.short	0x0000
        /*00b4*/ 	.byte	0x00, 0xf0, 0x21, 0x00


	//----- nvinfo : EIATTR_SPARSE_MMA_MASK
	.align		4
.L_238:
        /*00b8*/ 	.byte	0x03, 0x50
        /*00ba*/ 	.short	0x0000


	//----- nvinfo : EIATTR_MAXREG_COUNT
	.align		4
        /*00bc*/ 	.byte	0x03, 0x1b
        /*00be*/ 	.short	0x00a8


	//----- nvinfo : EIATTR_NUM_BARRIERS
	.align		4
        /*00c0*/ 	.byte	0x02, 0x4c
        /*00c2*/ 	.byte	0x01
	.zero		1


	//----- nvinfo : EIATTR_MERCURY_ISA_VERSION
	.align		4
        /*00c4*/ 	.byte	0x03, 0x5f
        /*00c6*/ 	.short	0x0101


	//----- nvinfo : EIATTR_UNUSED_LOAD_BYTE_OFFSET
	.align		4
        /*00c8*/ 	.byte	0x04, 0x44
        /*00ca*/ 	.short	(.L_240 - .L_239)


	//   ....[0]....
.L_239:
        /*00cc*/ 	.word	0x0000a570
        /*00d0*/ 	.word	0x0000fff0


	//----- nvinfo : EIATTR_COOP_GROUP_MASK_REGIDS
	.align		4
.L_240:
        /*00d4*/ 	.byte	0x04, 0x29
        /*00d6*/ 	.short	(.L_242 - .L_241)


	//   ....[0]....
.L_241:
        /*00d8*/ 	.word	0xffffffff


	//   ....[1]....
        /*00dc*/ 	.word	0xffffffff


	//   ....[2]....
        /*00e0*/ 	.word	0xffffffff


	//   ....[3]....
        /*00e4*/ 	.word	0xffffffff


	//   ....[4]....
        /*00e8*/ 	.word	0xffffffff


	//   ....[5]....
        /*00ec*/ 	.word	0xffffffff


	//   ....[6]....
        /*00f0*/ 	.word	0xffffffff


	//   ....[7]....
        /*00f4*/ 	.word	0xffffffff


	//   ....[8]....
        /*00f8*/ 	.word	0xffffffff


	//   ....[9]....
        /*00fc*/ 	.word	0xffffffff


	//   ....[10]....
        /*0100*/ 	.word	0xffffffff


	//   ....[11]....
        /*0104*/ 	.word	0xffffffff


	//   ....[12]....
        /*0108*/ 	.word	0xffffffff


	//   ....[13]....
        /*010c*/ 	.word	0xffffffff


	//   ....[14]....
        /*0110*/ 	.word	0xffffffff


	//   ....[15]....
        /*0114*/ 	.word	0xffffffff


	//   ....[16]....
        /*0118*/ 	.word	0xffffffff


	//   ....[17]....
        /*011c*/ 	.word	0xffffffff


	//   ....[18]....
        /*0120*/ 	.word	0xffffffff


	//   ....[19]....
        /*0124*/ 	.word	0xffffffff


	//   ....[20]....
        /*0128*/ 	.word	0xffffffff


	//   ....[21]....
        /*012c*/ 	.word	0xffffffff


	//   ....[22]....
        /*0130*/ 	.word	0xffffffff


	//   ....[23]....
        /*0134*/ 	.word	0xffffffff


	//   ....[24]....
        /*0138*/ 	.word	0xffffffff


	//   ....[25]....
        /*013c*/ 	.word	0xffffffff


	//   ....[26]....
        /*0140*/ 	.word	0xffffffff


	//   ....[27]....
        /*0144*/ 	.word	0xffffffff


	//   ....[28]....
        /*0148*/ 	.word	0xffffffff


	//   ....[29]....
        /*014c*/ 	.word	0xffffffff


	//   ....[30]....
        /*0150*/ 	.word	0xffffffff


	//   ....[31]....
        /*0154*/ 	.word	0xffffffff


	//   ....[32]....
        /*0158*/ 	.word	0xffffffff


	//   ....[33]....
        /*015c*/ 	.word	0xffffffff


	//   ....[34]....
        /*0160*/ 	.word	0xffffffff


	//   ....[35]....
        /*0164*/ 	.word	0xffffffff


	//   ....[36]....
        /*0168*/ 	.word	0xffffffff


	//   ....[37]....
        /*016c*/ 	.word	0xffffffff


	//   ....[38]....
        /*0170*/ 	.word	0xffffffff


	//   ....[39]....
        /*0174*/ 	.word	0xffffffff


	//   ....[40]....
        /*0178*/ 	.word	0xffffffff


	//   ....[41]....
        /*017c*/ 	.word	0xffffffff


	//   ....[42]....
        /*0180*/ 	.word	0xffffffff


	//   ....[43]....
        /*0184*/ 	.word	0xffffffff


	//   ....[44]....
        /*0188*/ 	.word	0xffffffff


	//   ....[45]....
        /*018c*/ 	.word	0xffffffff


	//   ....[46]....
        /*0190*/ 	.word	0xffffffff


	//   ....[47]....
        /*0194*/ 	.word	0xffffffff


	//   ....[48]....
        /*0198*/ 	.word	0xffffffff


	//   ....[49]....
        /*019c*/ 	.word	0xffffffff


	//   ....[50]....
        /*01a0*/ 	.word	0xffffffff


	//   ....[51]....
        /*01a4*/ 	.word	0xffffffff


	//   ....[52]....
        /*01a8*/ 	.word	0xffffffff


	//   ....[53]....
        /*01ac*/ 	.word	0xffffffff


	//   ....[54]....
        /*01b0*/ 	.word	0xffffffff


	//   ....[55]....
        /*01b4*/ 	.word	0xffffffff


	//   ....[56]....
        /*01b8*/ 	.word	0xffffffff


	//   ....[57]....
        /*01bc*/ 	.word	0xffffffff


	//   ....[58]....
        /*01c0*/ 	.word	0xffffffff


	//   ....[59]....
        /*01c4*/ 	.word	0xffffffff


	//   ....[60]....
        /*01c8*/ 	.word	0x0500001a


	//   ....[61]....
        /*01cc*/ 	.word	0x0500001a


	//   ....[62]....
        /*01d0*/ 	.word	0x0500001a


	//   ....[63]....
        /*01d4*/ 	.word	0x0500001a


	//   ....[64]....
        /*01d8*/ 	.word	0x0500001a


	//   ....[65]....
        /*01dc*/ 	.word	0x0500001a


	//   ....[66]....
        /*01e0*/ 	.word	0x0500001a


	//   ....[67]....
        /*01e4*/ 	.word	0x0500001a


	//   ....[68]....
        /*01e8*/ 	.word	0x0500001a


	//   ....[69]....
        /*01ec*/ 	.word	0x0500001a


	//   ....[70]....
        /*01f0*/ 	.word	0x0500001a


	//   ....[71]....
        /*01f4*/ 	.word	0x0500001a


	//   ....[72]....
        /*01f8*/ 	.word	0x0500001a


	//   ....[73]....
        /*01fc*/ 	.word	0x0500001a


	//   ....[74]....
        /*0200*/ 	.word	0x0500001a


	//   ....[75]....
        /*0204*/ 	.word	0x0500001a


	//   ....[76]....
        /*0208*/ 	.word	0x0500001a


	//   ....[77]....
        /*020c*/ 	.word	0x0500001a


	//   ....[78]....
        /*0210*/ 	.word	0x0500001a


	//   ....[79]....
        /*0214*/ 	.word	0x0500001a


	//   ....[80]....
        /*0218*/ 	.word	0x0500001a


	//   ....[81]....
        /*021c*/ 	.word	0x0500001a


	//   ....[82]....
        /*0220*/ 	.word	0x0500001a


	//   ....[83]....
        /*0224*/ 	.word	0x0500001a


	//   ....[84]....
        /*0228*/ 	.word	0x0500001a


	//   ....[85]....
        /*022c*/ 	.word	0x0500001a


	//   ....[86]....
        /*0230*/ 	.word	0x0500001a


	//   ....[87]....
        /*0234*/ 	.word	0x0500001a


	//   ....[88]....
        /*0238*/ 	.word	0x0500001a


	//   ....[89]....
        /*023c*/ 	.word	0x0500001a


	//   ....[90]....
        /*0240*/ 	.word	0x0500001a


	//   ....[91]....
        /*0244*/ 	.word	0x0500001a


	//   ....[92]....
        /*0248*/ 	.word	0x0500001a


	//   ....[93]....
        /*024c*/ 	.word	0x0500001a


	//   ....[94]....
        /*0250*/ 	.word	0x0500001a


	//   ....[95]....
        /*0254*/ 	.word	0x0500001a


	//----- nvinfo : EIATTR_COOP_GROUP_INSTR_OFFSETS
	.align		4
.L_242:
        /*0258*/ 	.byte	0x04, 0x28
        /*025a*/ 	.short	(.L_244 - .L_243)


	//   ....[0]....
.L_243:
        /*025c*/ 	.word	0x00000480


	//   ....[1]....
        /*0260*/ 	.word	0x00000820


	//   ....[2]....
        /*0264*/ 	.word	0x00000840


	//   ....[3]....
        /*0268*/ 	.word	0x00000860


	//   ....[4]....
        /*026c*/ 	.word	0x00000880


	//   ....[5]....
        /*0270*/ 	.word	0x000008a0


	//   ....[6]....
        /*0274*/ 	.word	0x000032b0


	//   ....[7]....
        /*0278*/ 	.word	0x00003700


	//   ....[8]....
        /*027c*/ 	.word	0x00003720


	//   ....[9]....
        /*0280*/ 	.word	0x00003740


	//   ....[10]....
        /*0284*/ 	.word	0x00003760


	//   ....[11]....
        /*0288*/ 	.word	0x00003780


	//   ....[12]....
        /*028c*/ 	.word	0x00003b10


	//   ....[13]....
        /*0290*/ 	.word	0x00003d00


	//   ....[14]....
        /*0294*/ 	.word	0x00003d60


	//   ....[15]....
        /*0298*/ 	.word	0x00003de0


	//   ....[16]....
        /*029c*/ 	.word	0x00003e40


	//   ....[17]....
        /*02a0*/ 	.word	0x00003e90


	//   ....[18]....
        /*02a4*/ 	.word	0x00003ee0


	//   ....[19]....
        /*02a8*/ 	.word	0x00003f40


	//   ....[20]....
        /*02ac*/ 	.word	0x00003f50


	//   ....[21]....
        /*02b0*/ 	.word	0x00004010


	//   ....[22]....
        /*02b4*/ 	.word	0x00004200


	//   ....[23]....
        /*02b8*/ 	.word	0x00004250


	//   ....[24]....
        /*02bc*/ 	.word	0x000042b0


	//   ....[25]....
        /*02c0*/ 	.word	0x00004310


	//   ....[26]....
        /*02c4*/ 	.word	0x00004350


	//   ....[27]....
        /*02c8*/ 	.word	0x00004390


	//   ....[28]....
        /*02cc*/ 	.word	0x000043d0


	//   ....[29]....
        /*02d0*/ 	.word	0x000043e0


	//   ....[30]....
        /*02d4*/ 	.word	0x00005c80


	//   ....[31]....
        /*02d8*/ 	.word	0x000063b0


	//   ....[32]....
        /*02dc*/ 	.word	0x000063d0


	//   ....[33]....
        /*02e0*/ 	.word	0x000063f0


	//   ....[34]....
        /*02e4*/ 	.word	0x00006410


	//   ....[35]....
        /*02e8*/ 	.word	0x00006440


	//   ....[36]....
        /*02ec*/ 	.word	0x00009100


	//   ....[37]....
        /*02f0*/ 	.word	0x000096c0


	//   ....[38]....
        /*02f4*/ 	.word	0x000096f0


	//   ....[39]....
        /*02f8*/ 	.word	0x00009710


	//   ....[40]....
        /*02fc*/ 	.word	0x00009730


	//   ....[41]....
        /*0300*/ 	.word	0x00009750


	//   ....[42]....
        /*0304*/ 	.word	0x00009aa0


	//   ....[43]....
        /*0308*/ 	.word	0x00009c90


	//   ....[44]....
        /*030c*/ 	.word	0x00009cf0


	//   ....[45]....
        /*0310*/ 	.word	0x00009d70


	//   ....[46]....
        /*0314*/ 	.word	0x00009dc0


	//   ....[47]....
        /*0318*/ 	.word	0x00009e10


	//   ....[48]....
        /*031c*/ 	.word	0x00009e60


	//   ....[49]....
        /*0320*/ 	.word	0x00009eb0


	//   ....[50]....
        /*0324*/ 	.word	0x00009ec0


	//   ....[51]....
        /*0328*/ 	.word	0x00009fc0


	//   ....[52]....
        /*032c*/ 	.word	0x0000a1b0


	//   ....[53]....
        /*0330*/ 	.word	0x0000a200


	//   ....[54]....
        /*0334*/ 	.word	0x0000a260


	//   ....[55]....
        /*0338*/ 	.word	0x0000a2c0


	//   ....[56]....
        /*033c*/ 	.word	0x0000a300


	//   ....[57]....
        /*0340*/ 	.word	0x0000a340


	//   ....[58]....
        /*0344*/ 	.word	0x0000a380


	//   ....[59]....
        /*0348*/ 	.word	0x0000a390


	//   ....[60]....
        /*034c*/ 	.word	0x0000bad0


	//   ....[61]....
        /*0350*/ 	.word	0x0000bb50


	//   ....[62]....
        /*0354*/ 	.word	0x0000bbf0


	//   ....[63]....
        /*0358*/ 	.word	0x0000bcc0


	//   ....[64]....
        /*035c*/ 	.word	0x0000bd40


	//   ....[65]....
        /*0360*/ 	.word	0x0000bde0


	//   ....[66]....
        /*0364*/ 	.word	0x0000be60


	//   ....[67]....
        /*0368*/ 	.word	0x0000bee0


	//   ....[68]....
        /*036c*/ 	.word	0x0000bf10


	//   ....[69]....
        /*0370*/ 	.word	0x0000bfd0


	//   ....[70]....
        /*0374*/ 	.word	0x0000c050


	//   ....[71]....
        /*0378*/ 	.word	0x0000c0d0


	//   ....[72]....
        /*037c*/ 	.word	0x0000c180


	//   ....[73]....
        /*0380*/ 	.word	0x0000c210


	//   ....[74]....
        /*0384*/ 	.word	0x0000c290


	//   ....[75]....
        /*0388*/ 	.word	0x0000c300


	//   ....[76]....
        /*038c*/ 	.word	0x0000c380


	//   ....[77]....
        /*0390*/ 	.word	0x0000c3e0


	//   ....[78]....
        /*0394*/ 	.word	0x0000c450


	//   ....[79]....
        /*0398*/ 	.word	0x0000c4d0


	//   ....[80]....
        /*039c*/ 	.word	0x0000c560


	//   ....[81]....
        /*03a0*/ 	.word	0x0000c610


	//   ....[82]....
        /*03a4*/ 	.word	0x0000c6b0


	//   ....[83]....
        /*03a8*/ 	.word	0x0000c740


	//   ....[84]....
        /*03ac*/ 	.word	0x0000c7d0


	//   ....[85]....
        /*03b0*/ 	.word	0x0000c850


	//   ....[86]....
        /*03b4*/ 	.word	0x0000c880


	//   ....[87]....
        /*03b8*/ 	.word	0x0000c950


	//   ....[88]....
        /*03bc*/ 	.word	0x0000c9d0


	//   ....[89]....
        /*03c0*/ 	.word	0x0000ca50


	//   ....[90]....
        /*03c4*/ 	.word	0x0000cb00


	//   ....[91]....
        /*03c8*/ 	.word	0x0000cb90


	//   ....[92]....
        /*03cc*/ 	.word	0x0000cc10


	//   ....[93]....
        /*03d0*/ 	.word	0x0000cc90


	//   ....[94]....
        /*03d4*/ 	.word	0x0000cd10


	//   ....[95]....
        /*03d8*/ 	.word	0x0000cd70


	//----- nvinfo : EIATTR_VRC_CTA_INIT_COUNT
	.align		4
.L_244:
        /*03dc*/ 	.byte	0x02, 0x4a
	.zero		1
	.zero		1


	//----- nvinfo : EIATTR_EXIT_INSTR_OFFSETS
	.align		4
        /*03e0*/ 	.byte	0x04, 0x1c
        /*03e2*/ 	.short	(.L_246 - .L_245)


	//   ....[0]....
.L_245:
        /*03e4*/ 	.word	0x00002e80


	//   ....[1]....
        /*03e8*/ 	.word	0x00002f00


	//   ....[2]....
        /*03ec*/ 	.word	0x00005660


	//   ....[3]....
        /*03f0*/ 	.word	0x00005680


	//   ....[4]....
        /*03f4*/ 	.word	0x0000ba50


	//   ....[5]....
        /*03f8*/ 	.word	0x0000ba80


	//----- nvinfo : EIATTR_MAX_THREADS
	.align		4
.L_246:
        /*03fc*/ 	.byte	0x04, 0x05
        /*03fe*/ 	.short	(.L_248 - .L_247)
.L_247:
        /*0400*/ 	.word	0x00000140
        /*0404*/ 	.word	0x00000001
        /*0408*/ 	.word	0x00000001


	//----- nvinfo : EIATTR_CRS_STACK_SIZE
	.align		4
.L_248:
        /*040c*/ 	.byte	0x04, 0x1e
        /*040e*/ 	.short	(.L_250 - .L_249)
.L_249:
        /*0410*/ 	.word	0x00000000


	//----- nvinfo : EIATTR_CBANK_PARAM_SIZE
	.align		4
.L_250:
        /*0414*/ 	.byte	0x03, 0x19
        /*0416*/ 	.short	0x0048


	//----- nvinfo : EIATTR_PARAM_CBANK
	.align		4
        /*0418*/ 	.byte	0x04, 0x0a
        /*041a*/ 	.short	(.L_252 - .L_251)
	.align		4
.L_251:
        /*041c*/ 	.word	index@(.nv.constant0._ZN3cub18CUB_300001_SM_10006detail6select23DeviceSelectSweepKernelINS2_10policy_hubIiNS0_8NullTypeEiLb1ELNS0_10SelectImplE2EE10Policy1000EN6thrust24THRUST_300001_SM_1000_NS6detail15normal_iteratorINSA_10device_ptrIiEEEEPS5_NS2_27partition_distinct_output_tISF_SF_EEPiNS0_13ScanTileStateIiLb1EEE7is_evenS5_iNS2_19streaming_context_tIiLb0EEELS6_2EEEvT0_T1_T2_T3_T4_T5_T6_T7_iT8_NS1_7vsmem_tE)
        /*0420*/ 	.short	0x0380
        /*0422*/ 	.short	0x0048


	//----- nvinfo : EIATTR_SW_WAR
	.align		4
.L_252:
        /*0424*/ 	.byte	0x04, 0x36
        /*0426*/ 	.short	(.L_254 - .L_253)
.L_253:
        /*0428*/ 	.word	0x00000008
.L_254:


//--------------------- .nv.info._ZN3cub18CUB_300001_SM_10006detail4scan23DeviceCompactInitKernelINS0_13ScanTileStateIiLb1EEEPlEEvT_iT0_ --------------------------
	.section	.nv.info._ZN3cub18CUB_300001_SM_10006detail4scan23DeviceCompactInitKernelINS0_13ScanTileStateIiLb1EEEPlEEvT_iT0_,"",@"SHT_CUDA_INFO"
	.sectionflags	@""
	.align	4


	//----- nvinfo : EIATTR_CUDA_API_VERSION
	.align		4
        /*0000*/ 	.byte	0x04, 0x37
        /*0002*/ 	.short	(.L_256 - .L_255)
.L_255:
        /*0004*/ 	.word	0x00000082


	//----- nvinfo : EIATTR_KPARAM_INFO
	.align		4
.L_256:
        /*0008*/ 	.byte	0x04, 0x17
        /*000a*/ 	.short	(.L_258 - .L_257)
.L_257:
        /*000c*/ 	.word	0x00000000
        /*0010*/ 	.short	0x0002
        /*0012*/ 	.short	0x0010
        /*0014*/ 	.byte	0x00, 0xf5, 0x21, 0x00


	//----- nvinfo : EIATTR_KPARAM_INFO
	.align		4
.L_258:
        /*0018*/ 	.byte	0x04, 0x17
        /*001a*/ 	.short	(.L_260 - .L_259)
.L_259:
        /*001c*/ 	.word	0x00000000
        /*0020*/ 	.short	0x0001
        /*0022*/ 	.short	0x0008
        /*0024*/ 	.byte	0x00, 0xf0, 0x11, 0x00


	//----- nvinfo : EIATTR_KPARAM_INFO
	.align		4
.L_260:
        /*0028*/ 	.byte	0x04, 0x17
        /*002a*/ 	.short	(.L_262 - .L_261)
.L_261:
        /*002c*/ 	.word	0x00000000
        /*0030*/ 	.short	0x0000
        /*0032*/ 	.short	0x0000
        /*0034*/ 	.byte	0x00, 0xf0, 0x21, 0x00


	//----- nvinfo : EIATTR_SPARSE_MMA_MASK
	.align		4
.L_262:
        /*0038*/ 	.byte	0x03, 0x50
        /*003a*/ 	.short	0x0000


	//----- nvinfo : EIATTR_MAXREG_COUNT
	.align		4
        /*003c*/ 	.byte	0x03, 0x1b
        /*003e*/ 	.short	0x00ff


	//----- nvinfo : EIATTR_MERCURY_ISA_VERSION
	.align		4
        /*0040*/ 	.byte	0x03, 0x5f
        /*0042*/ 	.short	0x0101


	//----- nvinfo : EIATTR_VRC_CTA_INIT_COUNT
	.align		4
        /*0044*/ 	.byte	0x02, 0x4a
	.zero		1
	.zero		1


	//----- nvinfo : EIATTR_EXIT_INSTR_OFFSETS
	.align		4
        /*0048*/ 	.byte	0x04, 0x1c
        /*004a*/ 	.short	(.L_264 - .L_263)


	//   ....[0]....
.L_263:
        /*004c*/ 	.word	0x00000130


	//   ....[1]....
        /*0050*/ 	.word	0x00000160


	//----- nvinfo : EIATTR_CBANK_PARAM_SIZE
	.align		4
.L_264:
        /*0054*/ 	.byte	0x03, 0x19
        /*0056*/ 	.short	0x0018


	//----- nvinfo : EIATTR_PARAM_CBANK
	.align		4
        /*0058*/ 	.byte	0x04, 0x0a
        /*005a*/ 	.short	(.L_266 - .L_265)
	.align		4
.L_265:
        /*005c*/ 	.word	index@(.nv.constant0._ZN3cub18CUB_300001_SM_10006detail4scan23DeviceCompactInitKernelINS0_13ScanTileStateIiLb1EEEPlEEvT_iT0_)
        /*0060*/ 	.short	0x0380
        /*0062*/ 	.short	0x0018


	//----- nvinfo : EIATTR_SW_WAR
	.align		4
.L_266:
        /*0064*/ 	.byte	0x04, 0x36
        /*0066*/ 	.short	(.L_268 - .L_267)
.L_267:
        /*0068*/ 	.word	0x00000008
.L_268:


//--------------------- .nv.info._ZN3cub18CUB_300001_SM_10006detail4scan23DeviceCompactInitKernelINS0_13ScanTileStateIiLb1EEEPiEEvT_iT0_ --------------------------
	.section	.nv.info._ZN3cub18CUB_300001_SM_10006detail4scan23DeviceCompactInitKernelINS0_13ScanTileStateIiLb1EEEPiEEvT_iT0_,"",@"SHT_CUDA_INFO"
	.sectionflags	@""
	.align	4


	//----- nvinfo : EIATTR_CUDA_API_VERSION
	.align		4
        /*0000*/ 	.byte	0x04, 0x37
        /*0002*/ 	.short	(.L_270 - .L_269)
.L_269:
        /*0004*/ 	.word	0x00000082


	//----- nvinfo : EIATTR_KPARAM_INFO
	.align		4
.L_270:
        /*0008*/ 	.byte	0x04, 0x17
        /*000a*/ 	.short	(.L_272 - .L_271)
.L_271:
        /*000c*/ 	.word	0x00000000
        /*0010*/ 	.short	0x0002
        /*0012*/ 	.short	0x0010
        /*0014*/ 	.byte	0x00, 0xf5, 0x21, 0x00


	//----- nvinfo : EIATTR_KPARAM_INFO
	.align		4
.L_272:
        /*0018*/ 	.byte	0x04, 0x17
        /*001a*/ 	.short	(.L_274 - .L_273)
.L_273:
        /*001c*/ 	.word	0x00000000
        /*0020*/ 	.short	0x0001
        /*0022*/ 	.short	0x0008
        /*0024*/ 	.byte	0x00, 0xf0, 0x11, 0x00


	//----- nvinfo : EIATTR_KPARAM_INFO
	.align		4
.L_274:
        /*0028*/ 	.byte	0x04, 0x17
        /*002a*/ 	.short	(.L_276 - .L_275)
.L_275:
        /*002c*/ 	.word	0x00000000
        /*0030*/ 	.short	0x0000
        /*0032*/ 	.short	0x0000
        /*0034*/ 	.byte	0x00, 0xf0, 0x21, 0x00


	//----- nvinfo : EIATTR_SPARSE_MMA_MASK
	.align		4
.L_276:
        /*0038*/ 	.byte	0x03, 0x50
        /*003a*/ 	.short	0x0000


	//----- nvinfo : EIATTR_MAXREG_COUNT
	.align		4
        /*003c*/ 	.byte	0x03, 0x1b
        /*003e*/ 	.short	0x00ff


	//----- nvinfo : EIATTR_MERCURY_ISA_VERSION
	.align		4
        /*0040*/ 	.byte	0x03, 0x5f
        /*0042*/ 	.short	0x0101


	//----- nvinfo : EIATTR_VRC_CTA_INIT_COUNT
	.align		4
        /*0044*/ 	.byte	0x02, 0x4a
	.zero		1
	.zero		1


	//----- nvinfo : EIATTR_EXIT_INSTR_OFFSETS
	.align		4
        /*0048*/ 	.byte	0x04, 0x1c
        /*004a*/ 	.short	(.L_278 - .L_277)


	//   ....[0]....
.L_277:
        /*004c*/ 	.word	0x00000130


	//   ....[1]....
        /*0050*/ 	.word	0x00000160


	//----- nvinfo : EIATTR_CBANK_PARAM_SIZE
	.align		4
.L_278:
        /*0054*/ 	.byte	0x03, 0x19
        /*0056*/ 	.short	0x0018


	//----- nvinfo : EIATTR_PARAM_CBANK
	.align		4
        /*0058*/ 	.byte	0x04, 0x0a
        /*005a*/ 	.short	(.L_280 - .L_279)
	.align		4
.L_279:
        /*005c*/ 	.word	index@(.nv.constant0._ZN3cub18CUB_300001_SM_10006detail4scan23DeviceCompactInitKernelINS0_13ScanTileStateIiLb1EEEPiEEvT_iT0_)
        /*0060*/ 	.short	0x0380
        /*0062*/ 	.short	0x0018


	//----- nvinfo : EIATTR_SW_WAR
	.align		4
.L_280:
        /*0064*/ 	.byte	0x04, 0x36
        /*0066*/ 	.short	(.L_282 - .L_281)
.L_281:
        /*0068*/ 	.word	0x00000008
.L_282:


//--------------------- .nv.info._ZN3cub18CUB_300001_SM_10006detail8for_each13static_kernelINS2_12policy_hub_t12policy_500_tEmN6thrust24THRUST_300001_SM_1000_NS8cuda_cub20__uninitialized_fill7functorINS7_10device_ptrIiEEiEEEEvT0_T1_ --------------------------
	.section	.nv.info._ZN3cub18CUB_300001_SM_10006detail8for_each13static_kernelINS2_12policy_hub_t12policy_500_tEmN6thrust24THRUST_300001_SM_1000_NS8cuda_cub20__uninitialized_fill7functorINS7_10device_ptrIiEEiEEEEvT0_T1_,"",@"SHT_CUDA_INFO"
	.sectionflags	@""
	.align	4


	//----- nvinfo : EIATTR_CUDA_API_VERSION
	.align		4
        /*0000*/ 	.byte	0x04, 0x37
        /*0002*/ 	.short	(.L_284 - .L_283)
.L_283:
        /*0004*/ 	.word	0x00000082


	//----- nvinfo : EIATTR_KPARAM_INFO
	.align		4
.L_284:
        /*0008*/ 	.byte	0x04, 0x17
        /*000a*/ 	.short	(.L_286 - .L_285)
.L_285:
        /*000c*/ 	.word	0x00000000
        /*0010*/ 	.short	0x0001
        /*0012*/ 	.short	0x0008
        /*0014*/ 	.byte	0x00, 0xf0, 0x41, 0x00


	//----- nvinfo : EIATTR_KPARAM_INFO
	.align		4
.L_286:
        /*0018*/ 	.byte	0x04, 0x17
        /*001a*/ 	.short	(.L_288 - .L_287)
.L_287:
        /*001c*/ 	.word	0x00000000
        /*0020*/ 	.short	0x0000
        /*0022*/ 	.short	0x0000
        /*0024*/ 	.byte	0x00, 0xf0, 0x21, 0x00


	//----- nvinfo : EIATTR_SPARSE_MMA_MASK
	.align		4
.L_288:
        /*0028*/ 	.byte	0x03, 0x50
        /*002a*/ 	.short	0x0000


	//----- nvinfo : EIATTR_MAXREG_COUNT
	.align		4
        /*002c*/ 	.byte	0x03, 0x1b
        /*002e*/ 	.short	0x00ff


	//----- nvinfo : EIATTR_MERCURY_ISA_VERSION
	.align		4
        /*0030*/ 	.byte	0x03, 0x5f
        /*0032*/ 	.short	0x0101


	//----- nvinfo : EIATTR_VRC_CTA_INIT_COUNT
	.align		4
        /*0034*/ 	.byte	0x02, 0x4a
	.zero		1
	.zero		1


	//----- nvinfo : EIATTR_EXIT_INSTR_OFFSETS
	.align		4
        /*0038*/ 	.byte	0x04, 0x1c
        /*003a*/ 	.short	(.L_290 - .L_289)


	//   ....[0]....
.L_289:
        /*003c*/ 	.word	0x00000130


	//   ....[1]....
        /*0040*/ 	.word	0x00000230


	//   ....[2]....
        /*0044*/ 	.word	0x00000260


	//----- nvinfo : EIATTR_MAX_THREADS
	.align		4
.L_290:
        /*0048*/ 	.byte	0x04, 0x05
        /*004a*/ 	.short	(.L_292 - .L_291)
.L_291:
        /*004c*/ 	.word	0x00000100
        /*0050*/ 	.word	0x00000001
        /*0054*/ 	.word	0x00000001


	//----- nvinfo : EIATTR_CBANK_PARAM_SIZE
	.align		4
.L_292:
        /*0058*/ 	.byte	0x03, 0x19
        /*005a*/ 	.short	0x0018


	//----- nvinfo : EIATTR_PARAM_CBANK
	.align		4
        /*005c*/ 	.byte	0x04, 0x0a
        /*005e*/ 	.short	(.L_294 - .L_293)
	.align		4
.L_293:
        /*0060*/ 	.word	index@(.nv.constant0._ZN3cub18CUB_300001_SM_10006detail8for_each13static_kernelINS2_12policy_hub_t12policy_500_tEmN6thrust24THRUST_300001_SM_1000_NS8cuda_cub20__uninitialized_fill7functorINS7_10device_ptrIiEEiEEEEvT0_T1_)
        /*0064*/ 	.short	0x0380
        /*0066*/ 	.short	0x0018


	//----- nvinfo : EIATTR_SW_WAR
	.align		4
.L_294:
        /*0068*/ 	.byte	0x04, 0x36
        /*006a*/ 	.short	(.L_296 - .L_295)
.L_295:
        /*006c*/ 	.word	0x00000008
.L_296:


//--------------------- .nv.info._ZN3cub18CUB_300001_SM_10006detail11EmptyKernelIvEEvv --------------------------
	.section	.nv.info._ZN3cub18CUB_300001_SM_10006detail11EmptyKernelIvEEvv,"",@"SHT_CUDA_INFO"
	.sectionflags	@""
	.align	4


	//----- nvinfo : EIATTR_CUDA_API_VERSION
	.align		4
        /*0000*/ 	.byte	0x04, 0x37
        /*0002*/ 	.short	(.L_298 - .L_297)
.L_297:
        /*0004*/ 	.word	0x00000082


	//----- nvinfo : EIATTR_SPARSE_MMA_MASK
	.align		4
.L_298:
        /*0008*/ 	.byte	0x03, 0x50
        /*000a*/ 	.short	0x0000


	//----- nvinfo : EIATTR_MAXREG_COUNT
	.align		4
        /*000c*/ 	.byte	0x03, 0x1b
        /*000e*/ 	.short	0x00ff


	//----- nvinfo : EIATTR_MERCURY_ISA_VERSION
	.align		4
        /*0010*/ 	.byte	0x03, 0x5f
        /*0012*/ 	.short	0x0101


	//----- nvinfo : EIATTR_VRC_CTA_INIT_COUNT
	.align		4
        /*0014*/ 	.byte	0x02, 0x4a
	.zero		1
	.zero		1


	//----- nvinfo : EIATTR_EXIT_INSTR_OFFSETS
	.align		4
        /*0018*/ 	.byte	0x04, 0x1c
        /*001a*/ 	.short	(.L_300 - .L_299)


	//   ....[0]....
.L_299:
        /*001c*/ 	.word	0x00000010


	//----- nvinfo : EIATTR_SW_WAR
	.align		4
.L_300:
        /*0020*/ 	.byte	0x04, 0x36
        /*0022*/ 	.short	(.L_302 - .L_301)
.L_301:
        /*0024*/ 	.word	0x00000008
.L_302:


//--------------------- .nv.callgraph             --------------------------
	.section	.nv.callgraph,"",@"SHT_CUDA_CALLGRAPH"
	.align	4
	.sectionentsize	8
	.align		4
        /*0000*/ 	.word	0x00000000
	.align		4
        /*0004*/ 	.word	0xffffffff
	.align		4
        /*0008*/ 	.word	0x00000000
	.align		4
        /*000c*/ 	.word	0xfffffffe
	.align		4
        /*0010*/ 	.word	0x00000000
	.align		4
        /*0014*/ 	.word	0xfffffffd
	.align		4
        /*0018*/ 	.word	0x00000000
	.align		4
        /*001c*/ 	.word	0xfffffffc


//--------------------- .nv.constant4             --------------------------
	.section	.nv.constant4,"a",@progbits
	.align	8
	.align		8
.nv.constant4:
        /*0000*/ 	.dword	_ZN34_INTERNAL_7c270725_4_k_cu_747178874cuda3std3__45__cpo5beginE
	.align		8
        /*0008*/ 	.dword	_ZN34_INTERNAL_7c270725_4_k_cu_747178874cuda3std3__45__cpo3endE
	.align		8
        /*0010*/ 	.dword	_ZN34_INTERNAL_7c270725_4_k_cu_747178874cuda3std3__45__cpo6cbeginE
	.align		8
        /*0018*/ 	.dword	_ZN34_INTERNAL_7c270725_4_k_cu_747178874cuda3std3__45__cpo4cendE
	.align		8
        /*0020*/ 	.dword	_ZN34_INTERNAL_7c270725_4_k_cu_747178874cuda3std3__45__cpo6rbeginE
	.align		8
        /*0028*/ 	.dword	_ZN34_INTERNAL_7c270725_4_k_cu_747178874cuda3std3__45__cpo4rendE
	.align		8
        /*0030*/ 	.dword	_ZN34_INTERNAL_7c270725_4_k_cu_747178874cuda3std3__45__cpo7crbeginE
	.align		8
        /*0038*/ 	.dword	_ZN34_INTERNAL_7c270725_4_k_cu_747178874cuda3std3__45__cpo5crendE
	.align		8
        /*0040*/ 	.dword	_ZN34_INTERNAL_7c270725_4_k_cu_747178874cuda3std3__436_GLOBAL__N__7c270725_4_k_cu_747178876ignoreE
	.align		8
        /*0048*/ 	.dword	_ZN34_INTERNAL_7c270725_4_k_cu_747178874cuda3std3__419piecewise_constructE
	.align		8
        /*0050*/ 	.dword	_ZN34_INTERNAL_7c270725_4_k_cu_747178874cuda3std3__48in_placeE
	.align		8
        /*0058*/ 	.dword	_ZN34_INTERNAL_7c270725_4_k_cu_747178874cuda3std3__420unreachable_sentinelE
	.align		8
        /*0060*/ 	.dword	_ZN34_INTERNAL_7c270725_4_k_cu_747178874cuda3std3__47nulloptE
	.align		8
        /*0068*/ 	.dword	_ZN34_INTERNAL_7c270725_4_k_cu_747178874cuda3std3__48unexpectE
	.align		8
        /*0070*/ 	.dword	_ZN34_INTERNAL_7c270725_4_k_cu_747178874cuda3std6ranges3__45__cpo4swapE
	.align		8
        /*0078*/ 	.dword	_ZN34_INTERNAL_7c270725_4_k_cu_747178874cuda3std6ranges3__45__cpo9iter_moveE
	.align		8
        /*0080*/ 	.dword	_ZN34_INTERNAL_7c270725_4_k_cu_747178874cuda3std6ranges3__45__cpo5beginE
	.align		8
        /*0088*/ 	.dword	_ZN34_INTERNAL_7c270725_4_k_cu_747178874cuda3std6ranges3__45__cpo3endE
	.align		8
        /*0090*/ 	.dword	_ZN34_INTERNAL_7c270725_4_k_cu_747178874cuda3std6ranges3__45__cpo6cbeginE
	.align		8
        /*0098*/ 	.dword	_ZN34_INTERNAL_7c270725_4_k_cu_747178874cuda3std6ranges3__45__cpo4cendE
	.align		8
        /*00a0*/ 	.dword	_ZN34_INTERNAL_7c270725_4_k_cu_747178874cuda3std6ranges3__45__cpo7advanceE
	.align		8
        /*00a8*/ 	.dword	_ZN34_INTERNAL_7c270725_4_k_cu_747178874cuda3std6ranges3__45__cpo9iter_swapE
	.align		8
        /*00b0*/ 	.dword	_ZN34_INTERNAL_7c270725_4_k_cu_747178874cuda3std6ranges3__45__cpo4nextE
	.align		8
        /*00b8*/ 	.dword	_ZN34_INTERNAL_7c270725_4_k_cu_747178874cuda3std6ranges3__45__cpo4prevE
	.align		8
        /*00c0*/ 	.dword	_ZN34_INTERNAL_7c270725_4_k_cu_747178874cuda3std6ranges3__45__cpo4dataE
	.align		8
        /*00c8*/ 	.dword	_ZN34_INTERNAL_7c270725_4_k_cu_747178874cuda3std6ranges3__45__cpo5cdataE
	.align		8
        /*00d0*/ 	.dword	_ZN34_INTERNAL_7c270725_4_k_cu_747178874cuda3std6ranges3__45__cpo4sizeE
	.align		8
        /*00d8*/ 	.dword	_ZN34_INTERNAL_7c270725_4_k_cu_747178874cuda3std6ranges3__45__cpo5ssizeE
	.align		8
        /*00e0*/ 	.dword	_ZN34_INTERNAL_7c270725_4_k_cu_747178874cuda3std6ranges3__45__cpo8distanceE
	.align		8
        /*00e8*/ 	.dword	_ZN34_INTERNAL_7c270725_4_k_cu_747178876thrust24THRUST_300001_SM_1000_NS8cuda_cub3parE
	.align		8
        /*00f0*/ 	.dword	_ZN34_INTERNAL_7c270725_4_k_cu_747178876thrust24THRUST_300001_SM_1000_NS8cuda_cub10par_nosyncE
	.align		8
        /*00f8*/ 	.dword	_ZN34_INTERNAL_7c270725_4_k_cu_747178876thrust24THRUST_300001_SM_1000_NS6system6detail10sequential3seqE
	.align		8
        /*0100*/ 	.dword	_ZN34_INTERNAL_7c270725_4_k_cu_747178876thrust24THRUST_300001_SM_1000_NS6system3cpp3parE
	.align		8
        /*0108*/ 	.dword	_ZN34_INTERNAL_7c270725_4_k_cu_747178876thrust24THRUST_300001_SM_1000_NS12placeholders2_1E
	.align		8
        /*0110*/ 	.dword	_ZN34_INTERNAL_7c270725_4_k_cu_747178876thrust24THRUST_300001_SM_1000_NS12placeholders2_2E
	.align		8
        /*0118*/ 	.dword	_ZN34_INTERNAL_7c270725_4_k_cu_747178876thrust24THRUST_300001_SM_1000_NS12placeholders2_3E
	.align		8
        /*0120*/ 	.dword	_ZN34_INTERNAL_7c270725_4_k_cu_747178876thrust24THRUST_300001_SM_1000_NS12placeholders2_4E
	.align		8
        /*0128*/ 	.dword	_ZN34_INTERNAL_7c270725_4_k_cu_747178876thrust24THRUST_300001_SM_1000_NS12placeholders2_5E
	.align		8
        /*0130*/ 	.dword	_ZN34_INTERNAL_7c270725_4_k_cu_747178876thrust24THRUST_300001_SM_1000_NS12placeholders2_6E
	.align		8
        /*0138*/ 	.dword	_ZN34_INTERNAL_7c270725_4_k_cu_747178876thrust24THRUST_300001_SM_1000_NS12placeholders2_7E
	.align		8
        /*0140*/ 	.dword	_ZN34_INTERNAL_7c270725_4_k_cu_747178876thrust24THRUST_300001_SM_1000_NS12placeholders2_8E
	.align		8
        /*0148*/ 	.dword	_ZN34_INTERNAL_7c270725_4_k_cu_747178876thrust24THRUST_300001_SM_1000_NS12placeholders2_9E
	.align		8
        /*0150*/ 	.dword	_ZN34_INTERNAL_7c270725_4_k_cu_747178876thrust24THRUST_300001_SM_1000_NS12placeholders3_10E
	.align		8
        /*0158*/ 	.dword	_ZN34_INTERNAL_7c270725_4_k_cu_747178876thrust24THRUST_300001_SM_1000_NS3seqE
	.align		8
        /*0160*/ 	.dword	_ZN34_INTERNAL_7c270725_4_k_cu_747178876thrust24THRUST_300001_SM_1000_NS6deviceE


//--------------------- .text._ZN3cub18CUB_300001_SM_10006detail6select23DeviceSelectSweepKernelINS2_10policy_hubIiilLb1ELNS0_10SelectImplE2EE10Policy1000EN6thrust24THRUST_300001_SM_1000_NS6detail15normal_iteratorINS9_10device_ptrIiEEEESE_NS2_27partition_distinct_output_tISE_SE_EEPlNS0_13ScanTileStateIiLb1EEE7is_evenNS0_8NullTypeEiNS2_19streaming_context_tIlLb1EEELS5_2EEEvT0_T1_T2_T3_T4_T5_T6_T7_iT8_NS1_7vsmem_tE --------------------------
	.section	.text._ZN3cub18CUB_300001_SM_10006detail6select23DeviceSelectSweepKernelINS2_10policy_hubIiilLb1ELNS0_10SelectImplE2EE10Policy1000EN6thrust24THRUST_300001_SM_1000_NS6detail15normal_iteratorINS9_10device_ptrIiEEEESE_NS2_27partition_distinct_output_tISE_SE_EEPlNS0_13ScanTileStateIiLb1EEE7is_evenNS0_8NullTypeEiNS2_19streaming_context_tIlLb1EEELS5_2EEEvT0_T1_T2_T3_T4_T5_T6_T7_iT8_NS1_7vsmem_tE,"ax",@progbits
	.align	128
        .global         _ZN3cub18CUB_300001_SM_10006detail6select23DeviceSelectSweepKernelINS2_10policy_hubIiilLb1ELNS0_10SelectImplE2EE10Policy1000EN6thrust24THRUST_300001_SM_1000_NS6detail15normal_iteratorINS9_10device_ptrIiEEEESE_NS2_27partition_distinct_output_tISE_SE_EEPlNS0_13ScanTileStateIiLb1EEE7is_evenNS0_8NullTypeEiNS2_19streaming_context_tIlLb1EEELS5_2EEEvT0_T1_T2_T3_T4_T5_T6_T7_iT8_NS1_7vsmem_tE
        .type           _ZN3cub18CUB_300001_SM_10006detail6select23DeviceSelectSweepKernelINS2_10policy_hubIiilLb1ELNS0_10SelectImplE2EE10Policy1000EN6thrust24THRUST_300001_SM_1000_NS6detail15normal_iteratorINS9_10device_ptrIiEEEESE_NS2_27partition_distinct_output_tISE_SE_EEPlNS0_13ScanTileStateIiLb1EEE7is_evenNS0_8NullTypeEiNS2_19streaming_context_tIlLb1EEELS5_2EEEvT0_T1_T2_T3_T4_T5_T6_T7_iT8_NS1_7vsmem_tE,@function
        .size           _ZN3cub18CUB_300001_SM_10006detail6select23DeviceSelectSweepKernelINS2_10policy_hubIiilLb1ELNS0_10SelectImplE2EE10Policy1000EN6thrust24THRUST_300001_SM_1000_NS6detail15normal_iteratorINS9_10device_ptrIiEEEESE_NS2_27partition_distinct_output_tISE_SE_EEPlNS0_13ScanTileStateIiLb1EEE7is_evenNS0_8NullTypeEiNS2_19streaming_context_tIlLb1EEELS5_2EEEvT0_T1_T2_T3_T4_T5_T6_T7_iT8_NS1_7vsmem_tE,(.L_x_1035 - _ZN3cub18CUB_300001_SM_10006detail6select23DeviceSelectSweepKernelINS2_10policy_hubIiilLb1ELNS0_10SelectImplE2EE10Policy1000EN6thrust24THRUST_300001_SM_1000_NS6detail15normal_iteratorINS9_10device_ptrIiEEEESE_NS2_27partition_distinct_output_tISE_SE_EEPlNS0_13ScanTileStateIiLb1EEE7is_evenNS0_8NullTypeEiNS2_19streaming_context_tIlLb1EEELS5_2EEEvT0_T1_T2_T3_T4_T5_T6_T7_iT8_NS1_7vsmem_tE)
        .other          _ZN3cub18CUB_300001_SM_10006detail6select23DeviceSelectSweepKernelINS2_10policy_hubIiilLb1ELNS0_10SelectImplE2EE10Policy1000EN6thrust24THRUST_300001_SM_1000_NS6detail15normal_iteratorINS9_10device_ptrIiEEEESE_NS2_27partition_distinct_output_tISE_SE_EEPlNS0_13ScanTileStateIiLb1EEE7is_evenNS0_8NullTypeEiNS2_19streaming_context_tIlLb1EEELS5_2EEEvT0_T1_T2_T3_T4_T5_T6_T7_iT8_NS1_7vsmem_tE,@"STO_CUDA_ENTRY STV_DEFAULT"
_ZN3cub18CUB_300001_SM_10006detail6select23DeviceSelectSweepKernelINS2_10policy_hubIiilLb1ELNS0_10SelectImplE2EE10Policy1000EN6thrust24THRUST_300001_SM_1000_NS6detail15normal_iteratorINS9_10device_ptrIiEEEESE_NS2_27partition_distinct_output_tISE_SE_EEPlNS0_13ScanTileStateIiLb1EEE7is_evenNS0_8NullTypeEiNS2_19streaming_context_tIlLb1EEELS5_2EEEvT0_T1_T2_T3_T4_T5_T6_T7_iT8_NS1_7vsmem_tE:
.text._ZN3cub18CUB_300001_SM_10006detail6select23DeviceSelectSweepKernelINS2_10policy_hubIiilLb1ELNS0_10SelectImplE2EE10Policy1000EN6thrust24THRUST_300001_SM_1000_NS6detail15normal_iteratorINS9_10device_ptrIiEEEESE_NS2_27partition_distinct_output_tISE_SE_EEPlNS0_13ScanTileStateIiLb1EEE7is_evenNS0_8NullTypeEiNS2_19streaming_context_tIlLb1EEELS5_2EEEvT0_T1_T2_T3_T4_T5_T6_T7_iT8_NS1_7vsmem_tE:
[----:B------:R-:W0:Y:S01]  /*0000*/  LDC R1, c[0x0][0x37c] ;  /* 0x0000df00ff017b82 */ /* 0x000e220000000800 */
[----:B------:R-:W1:Y:S07]  /*0010*/  S2R R2, SR_CTAID.Y ;  /* 0x0000000000027919 */ /* 0x000e6e0000002600 */
[----:B------:R-:W1:Y:S01]  /*0020*/  S2UR UR8, SR_CTAID.X ;  /* 0x00000000000879c3 */ /* 0x000e620000002500 */
[----:B------:R-:W2:Y:S01]  /*0030*/  LDCU UR4, c[0x0][0x3b8] ;  /* 0x00007700ff0477ac */ /* 0x000ea20008000800 */
[----:B0-----:R-:W-:Y:S01]  /*0040*/  VIADD R1, R1, 0xfffffff0 ;  /* 0xfffffff001017836 */ /* 0x001fe20000000000 */
[----:B------:R-:W0:Y:S05]  /*0050*/  LDCU.64 UR6, c[0x0][0x358] ;  /* 0x00006b00ff0677ac */ /* 0x000e2a0008000a00 */
[----:B------:R-:W1:Y:S01]  /*0060*/  LDC R0, c[0x0][0x374] ;  /* 0x0000dd00ff007b82 */ /* 0x000e620000000800 */
[----:B--2---:R-:W-:Y:S01]  /*0070*/  UIADD3 UR4, UPT, UPT, UR4, -0x1, URZ ;  /* 0xffffffff04047890 */ /* 0x004fe2000fffe0ff */
[----:B-1----:R-:W-:-:S04]  /*0080*/  IMAD R0, R0, UR8, R2 ;  /* 0x0000000800007c24 */ /* 0x002fc8000f8e0202 */
[C---:B------:R-:W-:Y:S01]  /*0090*/  IMAD R4, R0.reuse, 0x2300, RZ ;  /* 0x0000230000047824 */ /* 0x040fe200078e02ff */
[----:B------:R-:W-:-:S13]  /*00a0*/  ISETP.GE.AND P0, PT, R0, UR4, PT ;  /* 0x0000000400007c0c */ /* 0x000fda000bf06270 */
[----:B0-----:R-:W-:Y:S05]  /*00b0*/  @P0 BRA `(.L_x_0) ;  /* 0x0000005400440947 */ /* 0x001fea0003800000 */
[----:B------:R-:W-:-:S13]  /*00c0*/  ISETP.NE.AND P0, PT, R0, RZ, PT ;  /* 0x000000ff0000720c */ /* 0x000fda0003f05270 */
[----:B------:R-:W-:Y:S05]  /*00d0*/  @P0 BRA `(.L_x_1) ;  /* 0x00000024008c0947 */ /* 0x000fea0003800000 */
[----:B------:R-:W0:Y:S01]  /*00e0*/  S2R R33, SR_TID.X ;  /* 0x0000000000217919 */ /* 0x000e220000002100 */
[----:B------:R-:W1:Y:S01]  /*00f0*/  LDC R0, c[0x0][0x374] ;  /* 0x0000dd00ff007b82 */ /* 0x000e620000000800 */
[----:B------:R-:W2:Y:S01]  /*0100*/  LDCU.U8 UR4, c[0x0][0x3c0] ;  /* 0x00007800ff0477ac */ /* 0x000ea20008000000 */
[----:B------:R-:W3:Y:S01]  /*0110*/  LDCU.64 UR10, c[0x0][0x3d0] ;  /* 0x00007a00ff0a77ac */ /* 0x000ee20008000a00 */
[----:B------:R-:W4:Y:S01]  /*0120*/  LDCU.64 UR12, c[0x0][0x380] ;  /* 0x00007000ff0c77ac */ /* 0x000f220008000a00 */
[----:B--2---:R-:W-:-:S04]  /*0130*/  UISETP.NE.AND UP0, UPT, UR4, URZ, UPT ;  /* 0x000000ff0400728c */ /* 0x004fc8000bf05270 */
[----:B---3--:R-:W-:Y:S01]  /*0140*/  USEL UR4, UR10, URZ, !UP0 ;  /* 0x000000ff0a047287 */ /* 0x008fe2000c000000 */
[----:B-1----:R-:W-:Y:S01]  /*0150*/  IMAD R0, R0, UR8, R2 ;  /* 0x0000000800007c24 */ /* 0x002fe2000f8e0202 */
[----:B------:R-:W-:Y:S01]  /*0160*/  USEL UR5, UR11, URZ, !UP0 ;  /* 0x000000ff0b057287 */ /* 0x000fe2000c000000 */
[----:B------:R-:W1:Y:S02]  /*0170*/  LDCU.64 UR8, c[0x0][0x388] ;  /* 0x00007100ff0877ac */ /* 0x000e640008000a00 */
[----:B------:R-:W-:Y:S02]  /*0180*/  IMAD R0, R0, 0x2300, RZ ;  /* 0x0000230000007824 */ /* 0x000fe400078e02ff */
[----:B0-----:R-:W-:-:S05]  /*0190*/  IMAD R3, R33, 0xe, RZ ;  /* 0x0000000e21037824 */ /* 0x001fca00078e02ff */
[----:B------:R-:W-:-:S04]  /*01a0*/  IADD3 R0, P0, P1, R3, UR4, R0 ;  /* 0x0000000403007c10 */ /* 0x000fc8000f91e000 */
[----:B------:R-:W-:Y:S01]  /*01b0*/  IADD3.X R3, PT, PT, RZ, UR5, RZ, P0, P1 ;  /* 0x00000005ff037c10 */ /* 0x000fe200087e24ff */
[----:B------:R-:W-:-:S03]  /*01c0*/  IMAD.SHL.U32 R6, R0, 0x4, RZ ;  /* 0x0000000400067824 */ /* 0x000fc600078e00ff */
[----:B------:R-:W-:Y:S02]  /*01d0*/  SHF.L.U64.HI R0, R0, 0x2, R3 ;  /* 0x0000000200007819 */ /* 0x000fe40000010203 */
[C---:B----4-:R-:W-:Y:S02]  /*01e0*/  IADD3 R2, P0, PT, R6.reuse, UR12, RZ ;  /* 0x0000000c06027c10 */ /* 0x050fe4000ff1e0ff */
[----:B-1----:R-:W-:Y:S02]  /*01f0*/  IADD3 R6, P1, PT, R6, UR8, RZ ;  /* 0x0000000806067c10 */ /* 0x002fe4000ff3e0ff */
[C---:B------:R-:W-:Y:S02]  /*0200*/  IADD3.X R3, PT, PT, R0.reuse, UR13, RZ, P0, !PT ;  /* 0x0000000d00037c10 */ /* 0x040fe400087fe4ff */
[----:B------:R-:W-:-:S03]  /*0210*/  IADD3.X R7, PT, PT, R0, UR9, RZ, P1, !PT ;  /* 0x0000000900077c10 */ /* 0x000fc60008ffe4ff */
[----:B------:R-:W2:Y:S04]  /*0220*/  LDG.E R19, desc[UR6][R2.64] ;  /* 0x0000000602137981 */ /* 0x000ea8000c1e1900 */
[----:B------:R-:W3:Y:S04]  /*0230*/  LDG.E R17, desc[UR6][R2.64+0x4] ;  /* 0x0000040602117981 */ /* 0x000ee8000c1e1900 */
[----:B------:R-:W4:Y:S04]  /*0240*/  LDG.E R15, desc[UR6][R2.64+0x8] ;  /* 0x00000806020f7981 */ /* 0x000f28000c1e1900 */
[----:B------:R-:W5:Y:S04]  /*0250*/  LDG.E R14, desc[UR6][R2.64+0xc] ;  /* 0x00000c06020e7981 */ /* 0x000f68000c1e1900 */
        /* <DEDUP_REMOVED lines=9> */
[----:B------:R0:W5:Y:S01]  /*02f0*/  LDG.E R34, desc[UR6][R2.64+0x34] ;  /* 0x0000340602227981 */ /* 0x000162000c1e1900 */
[----:B------:R-:W-:Y:S06]  /*0300*/  BAR.SYNC.DEFER_BLOCKING 0x0 ;  /* 0x0000000000007b1d */ /* 0x000fec0000010000 */
[----:B------:R-:W5:Y:S04]  /*0310*/  LDG.E R16, desc[UR6][R6.64] ;  /* 0x0000000606107981 */ /* 0x000f68000c1e1900 */
[----:B------:R-:W5:Y:S04]  /*0320*/  LDG.E R4, desc[UR6][R6.64+0x4] ;  /* 0x0000040606047981 */ /* 0x000f68000c1e1900 */
[----:B------:R-:W0:Y:S04]  /*0330*/  LDG.E R0, desc[UR6][R6.64+0x8] ;  /* 0x0000080606007981 */ /* 0x000e28000c1e1900 */
        /* <DEDUP_REMOVED lines=11> */
[----:B------:R-:W1:Y:S01]  /*03f0*/  S2R R45, SR_LANEID ;  /* 0x00000000002d7919 */ /* 0x000e620000000000 */
[----:B------:R-:W1:Y:S02]  /*0400*/  S2UR UR5, SR_CgaCtaId ;  /* 0x00000000000579c3 */ /* 0x000e640000008800 */
[----:B--2---:R-:W-:Y:S04]  /*0410*/  STL [R1+0xc], R19 ;  /* 0x00000c1301007387 */ /* 0x004fe80000100800 */
[----:B---3--:R2:W-:Y:S04]  /*0420*/  STL [R1+0x8], R17 ;  /* 0x0000081101007387 */ /* 0x0085e80000100800 */
[----:B----4-:R-:W-:Y:S04]  /*0430*/  STL [R1+0x4], R15 ;  /* 0x0000040f01007387 */ /* 0x010fe80000100800 */
[----:B-----5:R-:W-:Y:S01]  /*0440*/  STL [R1], R14 ;  /* 0x0000000e01007387 */ /* 0x020fe20000100800 */
[----:B------:R-:W-:-:S02]  /*0450*/  LOP3.LUT R16, R16, 0x1, RZ, 0xc0, !PT ;  /* 0x0000000110107812 */ /* 0x000fc400078ec0ff */
[----:B------:R-:W-:Y:S02]  /*0460*/  LOP3.LUT R4, R4, 0x1, RZ, 0xc0, !PT ;  /* 0x0000000104047812 */ /* 0x000fe400078ec0ff */
[----:B0-----:R-:W-:Y:S02]  /*0470*/  LOP3.LUT R3, R0, 0x1, RZ, 0xc0, !PT ;  /* 0x0000000100037812 */ /* 0x001fe400078ec0ff */
[----:B------:R-:W-:Y:S02]  /*0480*/  LOP3.LUT R0, R16, 0x1, RZ, 0x3c, !PT ;  /* 0x0000000110007812 */ /* 0x000fe400078e3cff */
[----:B------:R-:W-:Y:S02]  /*0490*/  LOP3.LUT R11, R11, 0x1, RZ, 0xc0, !PT ;  /* 0x000000010b0b7812 */ /* 0x000fe400078ec0ff */
[----:B--2---:R-:W-:Y:S02]  /*04a0*/  LOP3.LUT R17, R4, 0x1, RZ, 0x3c, !PT ;  /* 0x0000000104117812 */ /* 0x004fe400078e3cff */
[----:B------:R-:W-:-:S02]  /*04b0*/  LOP3.LUT R2, R5, 0x1, RZ, 0xc0, !PT ;  /* 0x0000000105027812 */ /* 0x000fc400078ec0ff */
[----:B-1----:R-:W-:Y:S02]  /*04c0*/  LOP3.LUT R6, R3, 0x1, RZ, 0x3c, !PT ;  /* 0x0000000103067812 */ /* 0x002fe400078e3cff */
[----:B------:R-:W-:Y:S02]  /*04d0*/  LOP3.LUT R5, R9, 0x1, RZ, 0xc0, !PT ;  /* 0x0000000109057812 */ /* 0x000fe400078ec0ff */
[----:B------:R-:W-:Y:S02]  /*04e0*/  LOP3.LUT R31, R11, 0x1, RZ, 0x3c, !PT ;  /* 0x000000010b1f7812 */ /* 0x000fe400078e3cff */
[----:B------:R-:W-:Y:S02]  /*04f0*/  LOP3.LUT R9, R12, 0x1, RZ, 0xc0, !PT ;  /* 0x000000010c097812 */ /* 0x000fe400078ec0ff */
[----:B------:R-:W-:Y:S02]  /*0500*/  LOP3.LUT R30, R2, 0x1, RZ, 0x3c, !PT ;  /* 0x00000001021e7812 */ /* 0x000fe400078e3cff */
[----:B------:R-:W-:-:S02]  /*0510*/  LOP3.LUT R10, R10, 0x1, RZ, 0xc0, !PT ;  /* 0x000000010a0a7812 */ /* 0x000fc400078ec0ff */
[----:B------:R-:W-:Y:S02]  /*0520*/  IADD3 R12, PT, PT, R6, R17, R0 ;  /* 0x00000011060c7210 */ /* 0x000fe40007ffe000 */
[----:B------:R-:W-:Y:S02]  /*0530*/  LOP3.LUT R8, R8, 0x1, RZ, 0xc0, !PT ;  /* 0x0000000108087812 */ /* 0x000fe400078ec0ff */
[----:B------:R-:W-:Y:S02]  /*0540*/  LOP3.LUT R19, R10, 0x1, RZ, 0x3c, !PT ;  /* 0x000000010a137812 */ /* 0x000fe400078e3cff */
[----:B------:R-:W-:Y:S02]  /*0550*/  LOP3.LUT R20, R8, 0x1, RZ, 0x3c, !PT ;  /* 0x0000000108147812 */ /* 0x000fe400078e3cff */
[----:B------:R-:W-:Y:S02]  /*0560*/  IADD3 R12, PT, PT, R30, R31, R12 ;  /* 0x0000001f1e0c7210 */ /* 0x000fe40007ffe00c */
[----:B------:R-:W-:-:S02]  /*0570*/  LOP3.LUT R7, R13, 0x1, RZ, 0xc0, !PT ;  /* 0x000000010d077812 */ /* 0x000fc400078ec0ff */
[----:B------:R-:W-:Y:S02]  /*0580*/  LOP3.LUT R18, R18, 0x1, RZ, 0xc0, !PT ;  /* 0x0000000112127812 */ /* 0x000fe400078ec0ff */
[----:B------:R-:W-:Y:S02]  /*0590*/  LOP3.LUT R22, R5, 0x1, RZ, 0x3c, !PT ;  /* 0x0000000105167812 */ /* 0x000fe400078e3cff */
[----:B------:R-:W-:Y:S02]  /*05a0*/  LOP3.LUT R23, R9, 0x1, RZ, 0x3c, !PT ;  /* 0x0000000109177812 */ /* 0x000fe400078e3cff */
[----:B------:R-:W-:Y:S02]  /*05b0*/  IADD3 R12, PT, PT, R20, R19, R12 ;  /* 0x00000013140c7210 */ /* 0x000fe40007ffe00c */
[----:B------:R-:W-:Y:S02]  /*05c0*/  LOP3.LUT R21, R21, 0x1, RZ, 0xc0, !PT ;  /* 0x0000000115157812 */ /* 0x000fe400078ec0ff */
[----:B------:R-:W-:-:S02]  /*05d0*/  LOP3.LUT R24, R24, 0x1, RZ, 0xc0, !PT ;  /* 0x0000000118187812 */ /* 0x000fc400078ec0ff */
[----:B------:R-:W-:Y:S02]  /*05e0*/  LOP3.LUT R25, R7, 0x1, RZ, 0x3c, !PT ;  /* 0x0000000107197812 */ /* 0x000fe400078e3cff */
[----:B------:R-:W-:Y:S02]  /*05f0*/  LOP3.LUT R26, R18, 0x1, RZ, 0x3c, !PT ;  /* 0x00000001121a7812 */ /* 0x000fe400078e3cff */
[----:B------:R-:W-:Y:S02]  /*0600*/  IADD3 R12, PT, PT, R23, R22, R12 ;  /* 0x00000016170c7210 */ /* 0x000fe40007ffe00c */
[----:B------:R-:W-:Y:S02]  /*0610*/  LOP3.LUT R27, R27, 0x1, RZ, 0xc0, !PT ;  /* 0x000000011b1b7812 */ /* 0x000fe400078ec0ff */
[----:B------:R-:W-:Y:S02]  /*0620*/  LOP3.LUT R32, R21, 0x1, RZ, 0x3c, !PT ;  /* 0x0000000115207812 */ /* 0x000fe400078e3cff */
[----:B------:R-:W-:-:S02]  /*0630*/  LOP3.LUT R13, R24, 0x1, RZ, 0x3c, !PT ;  /* 0x00000001180d7812 */ /* 0x000fc400078e3cff */
[----:B------:R-:W-:Y:S02]  /*0640*/  IADD3 R12, PT, PT, R26, R25, R12 ;  /* 0x000000191a0c7210 */ /* 0x000fe40007ffe00c */
[----:B------:R-:W-:Y:S02]  /*0650*/  LOP3.LUT R28, R27, 0x1, RZ, 0x3c, !PT ;  /* 0x000000011b1c7812 */ /* 0x000fe400078e3cff */
[----:B------:R-:W-:-:S05]  /*0660*/  IADD3 R13, PT, PT, R13, R32, R12 ;  /* 0x000000200d0d7210 */ /* 0x000fca0007ffe00c */
[----:B------:R-:W-:Y:S01]  /*0670*/  IMAD.IADD R28, R28, 0x1, R13 ;  /* 0x000000011c1c7824 */ /* 0x000fe200078e020d */
[----:B------:R-:W-:Y:S06]  /*0680*/  BAR.SYNC.DEFER_BLOCKING 0x0 ;  /* 0x0000000000007b1d */ /* 0x000fec0000010000 */
[----:B------:R-:W0:Y:S02]  /*0690*/  SHFL.UP P0, R13, R28, 0x1, RZ ;  /* 0x042000001c0d7989 */ /* 0x000e2400000000ff */
[----:B0-----:R-:W-:-:S05]  /*06a0*/  @P0 IMAD.IADD R13, R28, 0x1, R13 ;  /* 0x000000011c0d0824 */ /* 0x001fca00078e020d */
[----:B------:R-:W0:Y:S02]  /*06b0*/  SHFL.UP P0, R14, R13, 0x2, RZ ;  /* 0x044000000d0e7989 */ /* 0x000e2400000000ff */
[----:B0-----:R-:W-:-:S05]  /*06c0*/  @P0 IMAD.IADD R14, R13, 0x1, R14 ;  /* 0x000000010d0e0824 */ /* 0x001fca00078e020e */
[----:B------:R-:W0:Y:S02]  /*06d0*/  SHFL.UP P0, R15, R14, 0x4, RZ ;  /* 0x048000000e0f7989 */ /* 0x000e2400000000ff */
[----:B0-----:R-:W-:-:S05]  /*06e0*/  @P0 IMAD.IADD R15, R14, 0x1, R15 ;  /* 0x000000010e0f0824 */ /* 0x001fca00078e020f */
[----:B------:R-:W0:Y:S01]  /*06f0*/  SHFL.UP P0, R12, R15, 0x8, RZ ;  /* 0x050000000f0c7989 */ /* 0x000e2200000000ff */
[----:B------:R-:W-:Y:S01]  /*0700*/  ISETP.NE.AND P1, PT, R45, 0x1f, PT ;  /* 0x0000001f2d00780c */ /* 0x000fe20003f25270 */
[----:B0-----:R-:W-:-:S05]  /*0710*/  @P0 IMAD.IADD R12, R15, 0x1, R12 ;  /* 0x000000010f0c0824 */ /* 0x001fca00078e020c */
[----:B------:R-:W0:Y:S01]  /*0720*/  SHFL.UP P0, R29, R12, 0x10, RZ ;  /* 0x060000000c1d7989 */ /* 0x000e2200000000ff */
[----:B------:R-:W-:-:S06]  /*0730*/  UMOV UR4, 0x400 ;  /* 0x0000040000047882 */ /* 0x000fcc0000000000 */
[----:B------:R-:W-:Y:S01]  /*0740*/  @!P1 SHF.R.U32.HI R13, RZ, 0x3, R33 ;  /* 0x00000003ff0d9819 */ /* 0x000fe20000011621 */
[----:B------:R-:W-:Y:S01]  /*0750*/  ULEA UR4, UR5, UR4, 0x18 ;  /* 0x0000000405047291 */ /* 0x000fe2000f8ec0ff */
[----:B0-----:R-:W-:Y:S02]  /*0760*/  @P0 IMAD.IADD R29, R12, 0x1, R29 ;  /* 0x000000010c1d0824 */ /* 0x001fe400078e021d */
[----:B------:R-:W-:Y:S01]  /*0770*/  @!P1 LOP3.LUT R13, R13, 0x7c, RZ, 0xc0, !PT ;  /* 0x0000007c0d0d9812 */ /* 0x000fe200078ec0ff */
[----:B------:R-:W0:Y:S05]  /*0780*/  LDCU.U8 UR5, c[0x0][0x3c0] ;  /* 0x00007800ff0577ac */ /* 0x000e2a0008000000 */
[----:B------:R-:W-:Y:S01]  /*0790*/  @!P1 STS [R13+UR4], R29 ;  /* 0x0000001d0d009988 */ /* 0x000fe20008000804 */
[----:B------:R-:W-:Y:S06]  /*07a0*/  BAR.SYNC.DEFER_BLOCKING 0x0 ;  /* 0x0000000000007b1d */ /* 0x000fec0000010000 */
[----:B------:R-:W1:Y:S01]  /*07b0*/  LDS.128 R12, [UR4] ;  /* 0x00000004ff0c7984 */ /* 0x000e620008000c00 */
[----:B------:R-:W-:-:S04]  /*07c0*/  SHF.R.U32.HI R33, RZ, 0x5, R33 ;  /* 0x00000005ff217819 */ /* 0x000fc80000011621 */
[C---:B------:R-:W-:Y:S02]  /*07d0*/  ISETP.NE.AND P0, PT, R33.reuse, 0x2, PT ;  /* 0x000000022100780c */ /* 0x040fe40003f05270 */
[----:B------:R-:W-:Y:S01]  /*07e0*/  ISETP.NE.AND P1, PT, R33, 0x3, PT ;  /* 0x000000032100780c */ /* 0x000fe20003f25270 */
[----:B-1----:R-:W-:-:S04]  /*07f0*/  IMAD.IADD R13, R12, 0x1, R13 ;  /* 0x000000010c0d7824 */ /* 0x002fc800078e020d */
[----:B------:R-:W-:Y:S01]  /*0800*/  IMAD.IADD R14, R14, 0x1, R13 ;  /* 0x000000010e0e7824 */ /* 0x000fe200078e020d */
[----:B------:R-:W-:Y:S02]  /*0810*/  SEL R44, R13, R12, !P0 ;  /* 0x0000000c0d2c7207 */ /* 0x000fe40004000000 */
[----:B------:R-:W-:Y:S01]  /*0820*/  ISETP.NE.AND P0, PT, R45, RZ, PT ;  /* 0x000000ff2d00720c */ /* 0x000fe20003f05270 */
[----:B------:R-:W-:Y:S01]  /*0830*/  IMAD.IADD R45, R15, 0x1, R14 ;  /* 0x000000010f2d7824 */ /* 0x000fe200078e020e */
[----:B------:R-:W-:Y:S02]  /*0840*/  SEL R44, R14, R44, !P1 ;  /* 0x0000002c0e2c7207 */ /* 0x000fe40004800000 */
[----:B------:R-:W1:Y:S01]  /*0850*/  LDS.128 R12, [UR4+0x10] ;  /* 0x00001004ff0c7984 */ /* 0x000e620008000c00 */
[----:B------:R-:W-:-:S04]  /*0860*/  ISETP.NE.AND P1, PT, R33, 0x4, PT ;  /* 0x000000042100780c */ /* 0x000fc80003f25270 */
[----:B------:R-:W-:Y:S02]  /*0870*/  SEL R44, R45, R44, !P1 ;  /* 0x0000002c2d2c7207 */ /* 0x000fe40004800000 */
[----:B------:R-:W-:Y:S01]  /*0880*/  ISETP.NE.AND P1, PT, R33, 0x5, PT ;  /* 0x000000052100780c */ /* 0x000fe20003f25270 */
[----:B-1----:R-:W-:-:S04]  /*0890*/  IMAD.IADD R12, R45, 0x1, R12 ;  /* 0x000000012d0c7824 */ /* 0x002fc800078e020c */
[----:B------:R-:W-:Y:S01]  /*08a0*/  IMAD.IADD R13, R13, 0x1, R12 ;  /* 0x000000010d0d7824 */ /* 0x000fe200078e020c */
[----:B------:R-:W-:Y:S02]  /*08b0*/  SEL R44, R12, R44, !P1 ;  /* 0x0000002c0c2c7207 */ /* 0x000fe40004800000 */
[----:B------:R-:W-:Y:S01]  /*08c0*/  ISETP.NE.AND P1, PT, R33, 0x6, PT ;  /* 0x000000062100780c */ /* 0x000fe20003f25270 */
[----:B------:R-:W-:-:S03]  /*08d0*/  IMAD.IADD R14, R14, 0x1, R13 ;  /* 0x000000010e0e7824 */ /* 0x000fc600078e020d */
[----:B------:R-:W-:Y:S02]  /*08e0*/  SEL R44, R13, R44, !P1 ;  /* 0x0000002c0d2c7207 */ /* 0x000fe40004800000 */
[----:B------:R-:W-:Y:S01]  /*08f0*/  ISETP.NE.AND P1, PT, R33, 0x7, PT ;  /* 0x000000072100780c */ /* 0x000fe20003f25270 */
[----:B------:R-:W-:-:S03]  /*0900*/  IMAD.IADD R45, R15, 0x1, R14 ;  /* 0x000000010f2d7824 */ /* 0x000fc600078e020e */
        /* <DEDUP_REMOVED lines=28> */
[----:B------:R-:W-:Y:S02]  /*0ad0*/  ISETP.NE.AND P1, PT, R33, 0x10, PT ;  /* 0x000000102100780c */ /* 0x000fe40003f25270 */
[----:B------:R-:W2:Y:S02]  /*0ae0*/  S2R R33, SR_TID.X ;  /* 0x0000000000217919 */ /* 0x000ea40000002100 */
[----:B------:R-:W-:Y:S01]  /*0af0*/  SEL R44, R45, R44, !P1 ;  /* 0x0000002c2d2c7207 */ /* 0x000fe20004800000 */
[----:B------:R-:W-:-:S05]  /*0b00*/  IMAD.IADD R28, R29, 0x1, -R28 ;  /* 0x000000011d1c7824 */ /* 0x000fca00078e0a1c */
[----:B------:R-:W-:Y:S01]  /*0b10*/  SEL R28, R28, RZ, P0 ;  /* 0x000000ff1c1c7207 */ /* 0x000fe20000000000 */
[----:B-1----:R-:W-:Y:S01]  /*0b20*/  IMAD.IADD R12, R45, 0x1, R12 ;  /* 0x000000012d0c7824 */ /* 0x002fe200078e020c */
[----:B--2---:R-:W-:-:S04]  /*0b30*/  SHF.R.U32.HI R45, RZ, 0x5, R33 ;  /* 0x00000005ff2d7819 */ /* 0x004fc80000011621 */
[----:B------:R-:W-:Y:S01]  /*0b40*/  ISETP.NE.AND P1, PT, R45, 0x11, PT ;  /* 0x000000112d00780c */ /* 0x000fe20003f25270 */
[----:B------:R-:W-:-:S03]  /*0b50*/  IMAD.IADD R13, R13, 0x1, R12 ;  /* 0x000000010d0d7824 */ /* 0x000fc600078e020c */
[----:B------:R-:W-:Y:S02]  /*0b60*/  SEL R44, R12, R44, !P1 ;  /* 0x0000002c0c2c7207 */ /* 0x000fe40004800000 */
[C---:B------:R-:W-:Y:S01]  /*0b70*/  ISETP.NE.AND P1, PT, R45.reuse, 0x12, PT ;  /* 0x000000122d00780c */ /* 0x040fe20003f25270 */
[----:B------:R-:W-:Y:S01]  /*0b80*/  IMAD.IADD R14, R14, 0x1, R13 ;  /* 0x000000010e0e7824 */ /* 0x000fe200078e020d */
[----:B------:R-:W-:Y:S02]  /*0b90*/  ISETP.NE.AND P2, PT, R45, 0x13, PT ;  /* 0x000000132d00780c */ /* 0x000fe40003f45270 */
[----:B------:R-:W-:Y:S01]  /*0ba0*/  SEL R44, R13, R44, !P1 ;  /* 0x0000002c0d2c7207 */ /* 0x000fe20004800000 */
[----:B------:R-:W2:Y:S01]  /*0bb0*/  LDL.LU R45, [R1] ;  /* 0x00000000012d7983 */ /* 0x000ea20000300800 */
[----:B------:R-:W-:Y:S02]  /*0bc0*/  ISETP.GE.U32.AND P3, PT, R33, 0x20, PT ;  /* 0x000000202100780c */ /* 0x000fe40003f66070 */
[----:B------:R-:W-:Y:S01]  /*0bd0*/  SEL R44, R14, R44, !P2 ;  /* 0x0000002c0e2c7207 */ /* 0x000fe20005000000 */
[----:B------:R-:W3:Y:S03]  /*0be0*/  LDL.LU R29, [R1+0x4] ;  /* 0x00000400011d7983 */ /* 0x000ee60000300800 */
[----:B------:R-:W-:-:S02]  /*0bf0*/  SEL R13, R44, RZ, P3 ;  /* 0x000000ff2c0d7207 */ /* 0x000fc40001800000 */
[----:B------:R-:W4:Y:S03]  /*0c00*/  LDL.LU R44, [R1+0x8] ;  /* 0x00000800012c7983 */ /* 0x000f260000300800 */
[----:B------:R-:W-:Y:S02]  /*0c10*/  IMAD.IADD R13, R13, 0x1, R28 ;  /* 0x000000010d0d7824 */ /* 0x000fe400078e021c */
[----:B------:R-:W5:Y:S01]  /*0c20*/  LDL.LU R28, [R1+0xc] ;  /* 0x00000c00011c7983 */ /* 0x000f620000300800 */
[----:B------:R-:W-:Y:S01]  /*0c30*/  IMAD.IADD R15, R15, 0x1, R14 ;  /* 0x000000010f0f7824 */ /* 0x000fe200078e020e */
[----:B------:R-:W-:-:S04]  /*0c40*/  ISETP.NE.AND P0, PT, R4, RZ, PT ;  /* 0x000000ff0400720c */ /* 0x000fc80003f05270 */
[----:B------:R-:W-:Y:S01]  /*0c50*/  IADD3 R4, PT, PT, -R15, 0x2300, RZ ;  /* 0x000023000f047810 */ /* 0x000fe20007ffe1ff */
[--C-:B------:R-:W-:Y:S01]  /*0c60*/  IMAD.IADD R12, R0, 0x1, R13.reuse ;  /* 0x00000001000c7824 */ /* 0x100fe200078e020d */
[----:B------:R-:W-:Y:S01]  /*0c70*/  ISETP.NE.AND P6, PT, R3, RZ, PT ;  /* 0x000000ff0300720c */ /* 0x000fe20003fc5270 */
[----:B------:R-:W-:Y:S01]  /*0c80*/  IMAD R3, R33, 0xe, -R13 ;  /* 0x0000000e21037824 */ /* 0x000fe200078e0a0d */
[----:B------:R-:W-:Y:S01]  /*0c90*/  ISETP.NE.AND P4, PT, R10, RZ, PT ;  /* 0x000000ff0a00720c */ /* 0x000fe20003f85270 */
[----:B------:R-:W-:Y:S01]  /*0ca0*/  IMAD.IADD R10, R13, 0x1, R4 ;  /* 0x000000010d0a7824 */ /* 0x000fe200078e0204 */
[----:B------:R-:W-:Y:S01]  /*0cb0*/  ISETP.NE.AND P1, PT, R16, RZ, PT ;  /* 0x000000ff1000720c */ /* 0x000fe20003f25270 */
[----:B------:R-:W-:Y:S01]  /*0cc0*/  IMAD R12, R33, 0xe, -R12 ;  /* 0x0000000e210c7824 */ /* 0x000fe200078e0a0c */
[----:B------:R-:W-:Y:S02]  /*0cd0*/  ISETP.NE.AND P3, PT, R2, RZ, PT ;  /* 0x000000ff0200720c */ /* 0x000fe40003f65270 */
[----:B------:R-:W-:-:S02]  /*0ce0*/  IADD3 R2, PT, PT, R13, R17, R0 ;  /* 0x000000110d027210 */ /* 0x000fc40007ffe000 */
[----:B------:R-:W-:Y:S02]  /*0cf0*/  ISETP.NE.AND P2, PT, R8, RZ, PT ;  /* 0x000000ff0800720c */ /* 0x000fe40003f45270 */
[----:B------:R-:W-:Y:S01]  /*0d00*/  SEL R8, R10, R3, !P1 ;  /* 0x000000030a087207 */ /* 0x000fe20004800000 */
[----:B------:R-:W-:Y:S02]  /*0d10*/  IMAD.IADD R10, R0, 0x1, R10 ;  /* 0x00000001000a7824 */ /* 0x000fe400078e020a */
[----:B------:R-:W-:Y:S02]  /*0d20*/  VIADD R0, R12, 0x1 ;  /* 0x000000010c007836 */ /* 0x000fe40000000000 */
[--C-:B------:R-:W-:Y:S02]  /*0d30*/  IMAD R3, R33, 0xe, -R2.reuse ;  /* 0x0000000e21037824 */ /* 0x100fe400078e0a02 */
[----:B------:R-:W-:Y:S01]  /*0d40*/  IMAD.IADD R2, R6, 0x1, R2 ;  /* 0x0000000106027824 */ /* 0x000fe200078e0202 */
[----:B------:R-:W-:Y:S01]  /*0d50*/  SEL R0, R10, R0, !P0 ;  /* 0x000000000a007207 */ /* 0x000fe20004000000 */
[----:B------:R-:W-:-:S02]  /*0d60*/  IMAD.IADD R17, R17, 0x1, R10 ;  /* 0x0000000111117824 */ /* 0x000fc400078e020a */
[--C-:B------:R-:W-:Y:S02]  /*0d70*/  IMAD R10, R33, 0xe, -R2.reuse ;  /* 0x0000000e210a7824 */ /* 0x100fe400078e0a02 */
[----:B------:R-:W-:Y:S01]  /*0d80*/  IMAD.IADD R2, R31, 0x1, R2 ;  /* 0x000000011f027824 */ /* 0x000fe200078e0202 */
[----:B------:R-:W-:Y:S01]  /*0d90*/  ISETP.NE.AND P0, PT, R9, RZ, PT ;  /* 0x000000ff0900720c */ /* 0x000fe20003f05270 */
[----:B------:R-:W-:Y:S02]  /*0da0*/  VIADD R9, R10, 0x3 ;  /* 0x000000030a097836 */ /* 0x000fe40000000000 */
[----:B------:R-:W-:Y:S02]  /*0db0*/  VIADD R3, R3, 0x2 ;  /* 0x0000000203037836 */ /* 0x000fe40000000000 */
[----:B------:R-:W-:Y:S02]  /*0dc0*/  IMAD.IADD R10, R30, 0x1, R2 ;  /* 0x000000011e0a7824 */ /* 0x000fe400078e0202 */
[----:B------:R-:W-:-:S02]  /*0dd0*/  IMAD.IADD R6, R6, 0x1, R17 ;  /* 0x0000000106067824 */ /* 0x000fc400078e0211 */
[----:B------:R-:W-:Y:S01]  /*0de0*/  IMAD R2, R33, 0xe, -R2 ;  /* 0x0000000e21027824 */ /* 0x000fe200078e0a02 */
[----:B------:R-:W-:Y:S01]  /*0df0*/  ISETP.NE.AND P1, PT, R5, RZ, PT ;  /* 0x000000ff0500720c */ /* 0x000fe20003f25270 */
[----:B------:R-:W-:Y:S01]  /*0e00*/  IMAD.IADD R31, R31, 0x1, R6 ;  /* 0x000000011f1f7824 */ /* 0x000fe200078e0206 */
[----:B------:R-:W-:Y:S01]  /*0e10*/  ISETP.NE.AND P5, PT, R11, RZ, PT ;  /* 0x000000ff0b00720c */ /* 0x000fe20003fa5270 */
[----:B------:R-:W-:Y:S01]  /*0e20*/  VIADD R2, R2, 0x4 ;  /* 0x0000000402027836 */ /* 0x000fe20000000000 */
[----:B------:R-:W-:Y:S01]  /*0e30*/  SEL R5, R17, R3, !P6 ;  /* 0x0000000311057207 */ /* 0x000fe20007000000 */
[--C-:B------:R-:W-:Y:S02]  /*0e40*/  IMAD R3, R33, 0xe, -R10.reuse ;  /* 0x0000000e21037824 */ /* 0x100fe400078e0a0a */
[----:B------:R-:W-:Y:S01]  /*0e50*/  IMAD.IADD R10, R19, 0x1, R10 ;  /* 0x00000001130a7824 */ /* 0x000fe200078e020a */
[----:B------:R-:W-:Y:S02]  /*0e60*/  SEL R9, R6, R9, !P5 ;  /* 0x0000000906097207 */ /* 0x000fe40006800000 */
[----:B------:R-:W-:Y:S01]  /*0e70*/  SEL R6, R31, R2, !P3 ;  /* 0x000000021f067207 */ /* 0x000fe20005800000 */
[----:B------:R-:W-:Y:S01]  /*0e80*/  IMAD.IADD R2, R20, 0x1, R10 ;  /* 0x0000000114027824 */ /* 0x000fe200078e020a */
[----:B------:R-:W-:Y:S01]  /*0e90*/  ISETP.NE.AND P3, PT, R33, RZ, PT ;  /* 0x000000ff2100720c */ /* 0x000fe20003f65270 */
[----:B------:R-:W-:-:S02]  /*0ea0*/  IMAD.IADD R30, R30, 0x1, R31 ;  /* 0x000000011e1e7824 */ /* 0x000fc400078e021f */
[----:B------:R-:W-:Y:S02]  /*0eb0*/  VIADD R3, R3, 0x5 ;  /* 0x0000000503037836 */ /* 0x000fe40000000000 */
[----:B------:R-:W-:Y:S02]  /*0ec0*/  IMAD.IADD R14, R22, 0x1, R2 ;  /* 0x00000001160e7824 */ /* 0x000fe400078e0202 */
[----:B------:R-:W-:Y:S02]  /*0ed0*/  IMAD.IADD R19, R19, 0x1, R30 ;  /* 0x0000000113137824 */ /* 0x000fe400078e021e */
[----:B------:R-:W-:Y:S01]  /*0ee0*/  IMAD R2, R33, 0xe, -R2 ;  /* 0x0000000e21027824 */ /* 0x000fe200078e0a02 */
[----:B------:R-:W-:Y:S02]  /*0ef0*/  ISETP.NE.AND P6, PT, R7, RZ, PT ;  /* 0x000000ff0700720c */ /* 0x000fe40003fc5270 */
[----:B------:R-:W-:Y:S01]  /*0f00*/  SEL R7, R30, R3, !P4 ;  /* 0x000000031e077207 */ /* 0x000fe20006000000 */
[----:B------:R-:W-:-:S02]  /*0f10*/  IMAD.IADD R3, R20, 0x1, R19 ;  /* 0x0000000114037824 */ /* 0x000fc400078e0213 */
[----:B------:R-:W-:Y:S02]  /*0f20*/  VIADD R2, R2, 0x7 ;  /* 0x0000000702027836 */ /* 0x000fe40000000000 */
[--C-:B------:R-:W-:Y:S02]  /*0f30*/  IMAD R11, R33, 0xe, -R14.reuse ;  /* 0x0000000e210b7824 */ /* 0x100fe400078e0a0e */
[----:B------:R-:W-:Y:S01]  /*0f40*/  IMAD.IADD R14, R23, 0x1, R14 ;  /* 0x00000001170e7824 */ /* 0x000fe200078e020e */
[----:B------:R-:W-:Y:S01]  /*0f50*/  SEL R12, R3, R2, !P1 ;  /* 0x00000002030c7207 */ /* 0x000fe20004800000 */
[----:B------:R-:W-:Y:S02]  /*0f60*/  IMAD.IADD R22, R22, 0x1, R3 ;  /* 0x0000000116167824 */ /* 0x000fe400078e0203 */
[----:B------:R-:W1:Y:S01]  /*0f70*/  @!P3 LDC.64 R2, c[0x0][0x3a8] ;  /* 0x0000ea00ff02bb82 */ /* 0x000e620000000a00 */
[----:B------:R-:W-:Y:S02]  /*0f80*/  VIADD R11, R11, 0x8 ;  /* 0x000000080b0b7836 */ /* 0x000fe40000000000 */
[----:B------:R-:W-:-:S02]  /*0f90*/  IMAD.IADD R13, R25, 0x1, R14 ;  /* 0x00000001190d7824 */ /* 0x000fc400078e020e */
[----:B------:R-:W-:Y:S01]  /*0fa0*/  IMAD R14, R33, 0xe, -R14 ;  /* 0x0000000e210e7824 */ /* 0x000fe200078e0a0e */
[----:B------:R-:W-:Y:S01]  /*0fb0*/  SEL R11, R22, R11, !P0 ;  /* 0x0000000b160b7207 */ /* 0x000fe20004000000 */
[----:B------:R-:W-:Y:S01]  /*0fc0*/  IMAD.IADD R17, R26, 0x1, R13 ;  /* 0x000000011a117824 */ /* 0x000fe200078e020d */
[----:B------:R-:W-:Y:S01]  /*0fd0*/  ISETP.NE.AND P0, PT, R24, RZ, PT ;  /* 0x000000ff1800720c */ /* 0x000fe20003f05270 */
[----:B------:R-:W-:Y:S01]  /*0fe0*/  IMAD.IADD R16, R23, 0x1, R22 ;  /* 0x0000000117107824 */ /* 0x000fe200078e0216 */
[----:B------:R-:W-:Y:S01]  /*0ff0*/  ISETP.NE.AND P5, PT, R18, RZ, PT ;  /* 0x000000ff1200720c */ /* 0x000fe20003fa5270 */
[----:B------:R-:W-:Y:S01]  /*1000*/  VIADD R14, R14, 0x9 ;  /* 0x000000090e0e7836 */ /* 0x000fe20000000000 */
[----:B------:R-:W-:Y:S01]  /*1010*/  LOP3.LUT R24, R24, 0x1, RZ, 0x3c, !PT ;  /* 0x0000000118187812 */ /* 0x000fe200078e3cff */
[----:B------:R-:W-:Y:S02]  /*1020*/  IMAD.IADD R18, R32, 0x1, R17 ;  /* 0x0000000120127824 */ /* 0x000fe400078e0211 */
[----:B------:R-:W-:Y:S01]  /*1030*/  IMAD.IADD R25, R25, 0x1, R16 ;  /* 0x0000000119197824 */ /* 0x000fe200078e0210 */
[----:B------:R-:W-:Y:S01]  /*1040*/  SEL R16, R16, R14, !P6 ;  /* 0x0000000e10107207 */ /* 0x000fe20007000000 */
[----:B------:R-:W-:-:S04]  /*1050*/  IMAD.IADD R14, R24, 0x1, R18 ;  /* 0x00000001180e7824 */ /* 0x000fc800078e0212 */
[C---:B------:R-:W-:Y:S02]  /*1060*/  IMAD R20, R33.reuse, 0xe, -R14 ;  /* 0x0000000e21147824 */ /* 0x040fe400078e0a0e */
[----:B------:R-:W-:Y:S02]  /*1070*/  @!P3 IMAD.MOV.U32 R14, RZ, RZ, 0x65 ;  /* 0x00000065ff0eb424 */ /* 0x000fe400078e00ff */
[----:B------:R-:W-:-:S03]  /*1080*/  IMAD R10, R33, 0xe, -R10 ;  /* 0x0000000e210a7824 */ /* 0x000fc600078e0a0a */
[----:B-1----:R1:W-:Y:S01]  /*1090*/  @!P3 ST.E.64.STRONG.GPU desc[UR6][R2.64+0x100], R14 ;  /* 0x0001000e0200b985 */ /* 0x0023e2000c10fb06 */
[----:B------:R-:W-:Y:S02]  /*10a0*/  VIADD R10, R10, 0x6 ;  /* 0x000000060a0a7836 */ /* 0x000fe40000000000 */
[----:B------:R-:W-:-:S03]  /*10b0*/  IMAD R13, R33, 0xe, -R13 ;  /* 0x0000000e210d7824 */ /* 0x000fc600078e0a0d */
[----:B------:R-:W-:Y:S01]  /*10c0*/  SEL R10, R19, R10, !P2 ;  /* 0x0000000a130a7207 */ /* 0x000fe20005000000 */
[----:B------:R-:W-:Y:S01]  /*10d0*/  VIADD R13, R13, 0xa ;  /* 0x0000000a0d0d7836 */ /* 0x000fe20000000000 */
[----:B------:R-:W-:Y:S01]  /*10e0*/  ISETP.NE.AND P2, PT, R27, RZ, PT ;  /* 0x000000ff1b00720c */ /* 0x000fe20003f45270 */
[----:B------:R-:W-:-:S03]  /*10f0*/  IMAD R18, R33, 0xe, -R18 ;  /* 0x0000000e21127824 */ /* 0x000fc600078e0a12 */
[----:B------:R-:W-:Y:S01]  /*1100*/  SEL R13, R25, R13, !P5 ;  /* 0x0000000d190d7207 */ /* 0x000fe20006800000 */
[----:B------:R-:W-:Y:S02]  /*1110*/  IMAD.IADD R25, R26, 0x1, R25 ;  /* 0x000000011a197824 */ /* 0x000fe400078e0219 */
[----:B------:R-:W-:Y:S01]  /*1120*/  IMAD R17, R33, 0xe, -R17 ;  /* 0x0000000e21117824 */ /* 0x000fe200078e0a11 */
[----:B------:R-:W-:Y:S01]  /*1130*/  ISETP.NE.AND P4, PT, R21, RZ, PT ;  /* 0x000000ff1500720c */ /* 0x000fe20003f85270 */
[----:B------:R-:W-:Y:S02]  /*1140*/  IMAD.IADD R21, R32, 0x1, R25 ;  /* 0x0000000120157824 */ /* 0x000fe400078e0219 */
[----:B------:R-:W-:Y:S02]  /*1150*/  VIADD R18, R18, 0xc ;  /* 0x0000000c12127836 */ /* 0x000fe40000000000 */
[----:B------:R-:W-:Y:S02]  /*1160*/  VIADD R19, R17, 0xb ;  /* 0x0000000b11137836 */ /* 0x000fe40000000000 */
[----:B------:R-:W-:Y:S01]  /*1170*/  VIADD R17, R20, 0xd ;  /* 0x0000000d14117836 */ /* 0x000fe20000000000 */
[----:B------:R-:W-:Y:S01]  /*1180*/  LEA R20, R8, UR4, 0x2 ;  /* 0x0000000408147c11 */ /* 0x000fe2000f8e10ff */
[----:B------:R-:W-:Y:S01]  /*1190*/  BAR.SYNC.DEFER_BLOCKING 0x0 ;  /* 0x0000000000007b1d */ /* 0x000fe20000010000 */
[----:B------:R-:W-:Y:S01]  /*11a0*/  LEA R0, R0, UR4, 0x2 ;  /* 0x0000000400007c11 */ /* 0x000fe2000f8e10ff */
[----:B------:R-:W-:Y:S01]  /*11b0*/  @!P2 IMAD.IADD R17, R24, 0x1, R21 ;  /* 0x000000011811a824 */ /* 0x000fe200078e0215 */
[----:B------:R-:W-:-:S02]  /*11c0*/  SEL R18, R21, R18, !P0 ;  /* 0x0000001215127207 */ /* 0x000fc40004000000 */
[----:B------:R-:W-:Y:S02]  /*11d0*/  LEA R5, R5, UR4, 0x2 ;  /* 0x0000000405057c11 */ /* 0x000fe4000f8e10ff */
[----:B------:R-:W-:Y:S02]  /*11e0*/  LEA R21, R9, UR4, 0x2 ;  /* 0x0000000409157c11 */ /* 0x000fe4000f8e10ff */
[----:B------:R-:W-:Y:S02]  /*11f0*/  LEA R6, R6, UR4, 0x2 ;  /* 0x0000000406067c11 */ /* 0x000fe4000f8e10ff */
[----:B------:R-:W-:Y:S02]  /*1200*/  LEA R7, R7, UR4, 0x2 ;  /* 0x0000000407077c11 */ /* 0x000fe4000f8e10ff */
[----:B0-----:R-:W-:Y:S02]  /*1210*/  ISETP.NE.AND P1, PT, RZ, UR5, PT ;  /* 0x00000005ff007c0c */ /* 0x001fe4000bf25270 */
[----:B------:R-:W-:-:S02]  /*1220*/  LEA R10, R10, UR4, 0x2 ;  /* 0x000000040a0a7c11 */ /* 0x000fc4000f8e10ff */
[----:B------:R-:W-:Y:S02]  /*1230*/  SEL R19, R25, R19, !P4 ;  /* 0x0000001319137207 */ /* 0x000fe40006000000 */
[----:B-1----:R-:W-:Y:S02]  /*1240*/  LEA R15, R12, UR4, 0x2 ;  /* 0x000000040c0f7c11 */ /* 0x002fe4000f8e10ff */
[----:B------:R-:W-:Y:S02]  /*1250*/  LEA R12, R11, UR4, 0x2 ;  /* 0x000000040b0c7c11 */ /* 0x000fe4000f8e10ff */
[----:B------:R-:W-:Y:S02]  /*1260*/  LEA R14, R13, UR4, 0x2 ;  /* 0x000000040d0e7c11 */ /* 0x000fe4000f8e10ff */
[----:B------:R-:W-:Y:S02]  /*1270*/  LEA R19, R19, UR4, 0x2 ;  /* 0x0000000413137c11 */ /* 0x000fe4000f8e10ff */
[----:B------:R-:W-:-:S02]  /*1280*/  LEA R18, R18, UR4, 0x2 ;  /* 0x0000000412127c11 */ /* 0x000fc4000f8e10ff */
[----:B------:R-:W-:Y:S01]  /*1290*/  LEA R17, R17, UR4, 0x2 ;  /* 0x0000000411117c11 */ /* 0x000fe2000f8e10ff */
[----:B------:R-:W0:Y:S08]  /*12a0*/  @!P1 LDC.64 R8, c[0x0][0x3d8] ;  /* 0x0000f600ff089b82 */ /* 0x000e300000000a00 */
[----:B------:R-:W1:Y:S01]  /*12b0*/  @!P1 LDC.64 R2, c[0x0][0x3d8] ;  /* 0x0000f600ff029b82 */ /* 0x000e620000000a00 */
[----:B-----5:R-:W-:Y:S04]  /*12c0*/  STS [R20], R28 ;  /* 0x0000001c14007388 */ /* 0x020fe80000000800 */
[----:B----4-:R-:W-:Y:S04]  /*12d0*/  STS [R0], R44 ;  /* 0x0000002c00007388 */ /* 0x010fe80000000800 */
[----:B---3--:R3:W-:Y:S04]  /*12e0*/  STS [R5], R29 ;  /* 0x0000001d05007388 */ /* 0x0087e80000000800 */
[----:B--2---:R-:W-:Y:S04]  /*12f0*/  STS [R21], R45 ;  /* 0x0000002d15007388 */ /* 0x004fe80000000800 */
[----:B------:R-:W-:Y:S01]  /*1300*/  STS [R6], R43 ;  /* 0x0000002b06007388 */ /* 0x000fe20000000800 */
[----:B---3--:R-:W-:-:S03]  /*1310*/  LEA R5, R16, UR4, 0x2 ;  /* 0x0000000410057c11 */ /* 0x008fc6000f8e10ff */
[----:B------:R2:W-:Y:S04]  /*1320*/  STS [R7], R42 ;  /* 0x0000002a07007388 */ /* 0x0005e80000000800 */
[----:B------:R-:W-:Y:S04]  /*1330*/  STS [R10], R41 ;  /* 0x000000290a007388 */ /* 0x000fe80000000800 */
[----:B------:R-:W-:Y:S04]  /*1340*/  STS [R15], R40 ;  /* 0x000000280f007388 */ /* 0x000fe80000000800 */
[----:B------:R3:W-:Y:S04]  /*1350*/  STS [R12], R39 ;  /* 0x000000270c007388 */ /* 0x0007e80000000800 */
[----:B------:R4:W-:Y:S04]  /*1360*/  STS [R5], R38 ;  /* 0x0000002605007388 */ /* 0x0009e80000000800 */
[----:B------:R5:W-:Y:S04]  /*1370*/  STS [R14], R37 ;  /* 0x000000250e007388 */ /* 0x000be80000000800 */
[----:B------:R-:W-:Y:S04]  /*1380*/  STS [R19], R36 ;  /* 0x0000002413007388 */ /* 0x000fe80000000800 */
[----:B------:R-:W-:Y:S04]  /*1390*/  STS [R18], R35 ;  /* 0x0000002312007388 */ /* 0x000fe80000000800 */
[----:B------:R-:W-:Y:S01]  /*13a0*/  STS [R17], R34 ;  /* 0x0000002211007388 */ /* 0x000fe20000000800 */
[----:B------:R-:W-:Y:S01]  /*13b0*/  BAR.SYNC.DEFER_BLOCKING 0x0 ;  /* 0x0000000000007b1d */ /* 0x000fe20000010000 */
[----:B--2---:R-:W-:-:S05]  /*13c0*/  CS2R R6, SRZ ;  /* 0x0000000000067805 */ /* 0x004fca000001ff00 */
[----:B0-----:R-:W2:Y:S04]  /*13d0*/  @!P1 LDG.E.64 R8, desc[UR6][R8.64] ;  /* 0x0000000608089981 */ /* 0x001ea8000c1e1b00 */
[----:B-1----:R-:W5:Y:S01]  /*13e0*/  @!P1 LDG.E.64 R6, desc[UR6][R2.64] ;  /* 0x0000000602069981 */ /* 0x002f62000c1e1b00 */
[C---:B------:R-:W-:Y:S02]  /*13f0*/  ISETP.GE.AND P0, PT, R33.reuse, R4, PT ;  /* 0x000000042100720c */ /* 0x040fe40003f06270 */
[----:B------:R-:W-:-:S05]  /*1400*/  LEA R0, R33, UR4, 0x2 ;  /* 0x0000000421007c11 */ /* 0x000fca000f8e10ff */
[----:B------:R-:W0:Y:S01]  /*1410*/  LDS R13, [R0] ;  /* 0x00000000000d7984 */ /* 0x000e220000000800 */
[----:B---3--:R-:W-:Y:S01]  /*1420*/  SEL R12, R4, RZ, P0 ;  /* 0x000000ff040c7207 */ /* 0x008fe20000000000 */
[----:B------:R-:W-:Y:S02]  /*1430*/  IMAD.MOV.U32 R10, RZ, RZ, RZ ;  /* 0x000000ffff0a7224 */ /* 0x000fe400078e00ff */
[----:B------:R1:W3:Y:S02]  /*1440*/  LDS R15, [R0+0xa00] ;  /* 0x000a0000000f7984 */ /* 0x0002e40000000800 */
[----:B------:R-:W1:Y:S08]  /*1450*/  @P0 LDC.64 R20, c[0x0][0x390] ;  /* 0x0000e400ff140b82 */ /* 0x000e700000000a00 */
[----:B------:R-:W0:Y:S01]  /*1460*/  @!P0 LDC.64 R22, c[0x0][0x398] ;  /* 0x0000e600ff168b82 */ /* 0x000e220000000a00 */
[----:B------:R-:W-:-:S02]  /*1470*/  IMAD.IADD R11, R33, 0x1, -R12 ;  /* 0x00000001210b7824 */ /* 0x000fc400078e0a0c */
[----:B----4-:R-:W-:Y:S01]  /*1480*/  IMAD.MOV.U32 R5, RZ, RZ, RZ ;  /* 0x000000ffff057224 */ /* 0x010fe200078e00ff */
[----:B------:R-:W-:Y:S01]  /*1490*/  BSSY.RECONVERGENT B0, `(.L_x_2) ;  /* 0x0000020000007945 */ /* 0x000fe20003800200 */
[----:B--2---:R-:W-:-:S04]  /*14a0*/  @!P1 IADD3 R10, P2, PT, -R8, UR10, RZ ;  /* 0x0000000a080a9c10 */ /* 0x004fc8000ff5e1ff */
[----:B------:R-:W-:Y:S02]  /*14b0*/  @!P1 IADD3.X R5, PT, PT, ~R9, UR11, RZ, P2, !PT ;  /* 0x0000000b09059c10 */ /* 0x000fe400097fe5ff */
[C---:B-----5:R-:W-:Y:S02]  /*14c0*/  @P0 IADD3 R3, P1, PT, R11.reuse, R6, RZ ;  /* 0x000000060b030210 */ /* 0x060fe40007f3e0ff */
[C---:B------:R-:W-:Y:S02]  /*14d0*/  @!P0 IADD3 R9, P2, PT, R11.reuse, R10, RZ ;  /* 0x0000000a0b098210 */ /* 0x040fe40007f5e0ff */
[----:B------:R-:W-:Y:S02]  /*14e0*/  @P0 LEA.HI.X.SX32 R14, R11, R7, 0x1, P1 ;  /* 0x000000070b0e0211 */ /* 0x000fe400008f0eff */
[----:B-1----:R-:W-:Y:S02]  /*14f0*/  @P0 LEA R2, P1, R3, R20, 0x2 ;  /* 0x0000001403020211 */ /* 0x002fe400078210ff */
[----:B------:R-:W-:-:S02]  /*1500*/  @!P0 LEA.HI.X.SX32 R12, R11, R5, 0x1, P2 ;  /* 0x000000050b0c8211 */ /* 0x000fc400010f0eff */
[----:B0-----:R-:W-:Y:S02]  /*1510*/  @!P0 LEA R8, P2, R9, R22, 0x2 ;  /* 0x0000001609088211 */ /* 0x001fe400078410ff */
[----:B------:R-:W-:Y:S01]  /*1520*/  @P0 LEA.HI.X R3, R3, R21, R14, 0x2, P1 ;  /* 0x0000001503030211 */ /* 0x000fe200008f140e */
[----:B------:R-:W-:Y:S01]  /*1530*/  VIADD R11, R33, 0x280 ;  /* 0x00000280210b7836 */ /* 0x000fe20000000000 */
[----:B------:R-:W-:-:S03]  /*1540*/  @!P0 LEA.HI.X R9, R9, R23, R12, 0x2, P2 ;  /* 0x0000001709098211 */ /* 0x000fc600010f140c */
[----:B------:R0:W-:Y:S04]  /*1550*/  @P0 STG.E desc[UR6][R2.64], R13 ;  /* 0x0000000d02000986 */ /* 0x0001e8000c101906 */
[----:B------:R0:W-:Y:S01]  /*1560*/  @!P0 STG.E desc[UR6][R8.64], R13 ;  /* 0x0000000d08008986 */ /* 0x0001e2000c101906 */
[----:B------:R-:W-:-:S04]  /*1570*/  ISETP.GE.AND P0, PT, R11, R4, PT ;  /* 0x000000040b00720c */ /* 0x000fc80003f06270 */
[----:B------:R-:W-:-:S09]  /*1580*/  SEL R11, R4, RZ, P0 ;  /* 0x000000ff040b7207 */ /* 0x000fd20000000000 */
[----:B0--3--:R-:W-:Y:S05]  /*1590*/  @!P0 BRA `(.L_x_3) ;  /* 0x0000000000208947 */ /* 0x009fea0003800000 */
[----:B------:R-:W0:Y:S01]  /*15a0*/  LDCU.64 UR4, c[0x0][0x390] ;  /* 0x00007200ff0477ac */ /* 0x000e220008000a00 */
[--C-:B------:R-:W-:Y:S02]  /*15b0*/  SHF.R.S32.HI R3, RZ, 0x1f, R11.reuse ;  /* 0x0000001fff037819 */ /* 0x100fe4000001140b */
[----:B------:R-:W-:-:S04]  /*15c0*/  IADD3 R11, P0, P1, R6, R33, -R11 ;  /* 0x00000021060b7210 */ /* 0x000fc8000791e80b */
[----:B------:R-:W-:Y:S02]  /*15d0*/  IADD3.X R8, PT, PT, R7, RZ, ~R3, P0, P1 ;  /* 0x000000ff07087210 */ /* 0x000fe400007e2c03 */
[----:B0-----:R-:W-:-:S04]  /*15e0*/  LEA R2, P0, R11, UR4, 0x2 ;  /* 0x000000040b027c11 */ /* 0x001fc8000f8010ff */
[----:B------:R-:W-:-:S05]  /*15f0*/  LEA.HI.X R3, R11, UR5, R8, 0x2, P0 ;  /* 0x000000050b037c11 */ /* 0x000fca00080f1408 */
[----:B------:R0:W-:Y:S01]  /*1600*/  STG.E desc[UR6][R2.64+0xa00], R15 ;  /* 0x000a000f02007986 */ /* 0x0001e2000c101906 */
[----:B------:R-:W-:Y:S05]  /*1610*/  BRA `(.L_x_4) ;  /* 0x00000000001c7947 */ /* 0x000fea0003800000 */
.L_x_3:
[----:B------:R-:W0:Y:S01]  /*1620*/  LDCU.64 UR4, c[0x0][0x398] ;  /* 0x00007300ff0477ac */ /* 0x000e220008000a00 */
[--C-:B------:R-:W-:Y:S02]  /*1630*/  SHF.R.S32.HI R8, RZ, 0x1f, R11.reuse ;  /* 0x0000001fff087819 */ /* 0x100fe4000001140b */
[----:B------:R-:W-:-:S04]  /*1640*/  IADD3 R11, P0, P1, R10, R33, -R11 ;  /* 0x000000210a0b7210 */ /* 0x000fc8000791e80b */
[----:B------:R-:W-:Y:S02]  /*1650*/  IADD3.X R8, PT, PT, R5, RZ, ~R8, P0, P1 ;  /* 0x000000ff05087210 */ /* 0x000fe400007e2c08 */
[----:B0-----:R-:W-:-:S04]  /*1660*/  LEA R2, P0, R11, UR4, 0x2 ;  /* 0x000000040b027c11 */ /* 0x001fc8000f8010ff */
[----:B------:R-:W-:-:S05]  /*1670*/  LEA.HI.X R3, R11, UR5, R8, 0x2, P0 ;  /* 0x000000050b037c11 */ /* 0x000fca00080f1408 */
[----:B------:R1:W-:Y:S04]  /*1680*/  STG.E desc[UR6][R2.64+0xa00], R15 ;  /* 0x000a000f02007986 */ /* 0x0003e8000c101906 */
.L_x_4:
[----:B------:R-:W-:Y:S05]  /*1690*/  BSYNC.RECONVERGENT B0 ;  /* 0x0000000000007941 */ /* 0x000fea0003800200 */
.L_x_2:
[----:B------:R2:W3:Y:S01]  /*16a0*/  LDS R9, [R0+0x1400] ;  /* 0x0014000000097984 */ /* 0x0004e20000000800 */
[----:B01----:R-:W-:Y:S01]  /*16b0*/  VIADD R3, R33, 0x500 ;  /* 0x0000050021037836 */ /* 0x003fe20000000000 */
[----:B------:R-:W-:Y:S04]  /*16c0*/  BSSY.RECONVERGENT B0, `(.L_x_5) ;  /* 0x0000013000007945 */ /* 0x000fe80003800200 */
[----:B------:R-:W-:-:S04]  /*16d0*/  ISETP.GE.AND P0, PT, R3, R4, PT ;  /* 0x000000040300720c */ /* 0x000fc80003f06270 */
[----:B------:R-:W-:-:S09]  /*16e0*/  SEL R2, R4, RZ, P0 ;  /* 0x000000ff04027207 */ /* 0x000fd20000000000 */
[----:B--2---:R-:W-:Y:S05]  /*16f0*/  @!P0 BRA `(.L_x_6) ;  /* 0x0000000000208947 */ /* 0x004fea0003800000 */
[----:B------:R-:W0:Y:S01]  /*1700*/  LDCU.64 UR4, c[0x0][0x390] ;  /* 0x00007200ff0477ac */ /* 0x000e220008000a00 */
[--C-:B------:R-:W-:Y:S02]  /*1710*/  SHF.R.S32.HI R3, RZ, 0x1f, R2.reuse ;  /* 0x0000001fff037819 */ /* 0x100fe40000011402 */
[----:B------:R-:W-:-:S04]  /*1720*/  IADD3 R8, P0, P1, R6, R33, -R2 ;  /* 0x0000002106087210 */ /* 0x000fc8000791e802 */
[----:B------:R-:W-:Y:S02]  /*1730*/  IADD3.X R3, PT, PT, R7, RZ, ~R3, P0, P1 ;  /* 0x000000ff07037210 */ /* 0x000fe400007e2c03 */
[----:B0-----:R-:W-:-:S04]  /*1740*/  LEA R2, P0, R8, UR4, 0x2 ;  /* 0x0000000408027c11 */ /* 0x001fc8000f8010ff */
[----:B------:R-:W-:-:S05]  /*1750*/  LEA.HI.X R3, R8, UR5, R3, 0x2, P0 ;  /* 0x0000000508037c11 */ /* 0x000fca00080f1403 */
[----:B---3--:R1:W-:Y:S01]  /*1760*/  STG.E desc[UR6][R2.64+0x1400], R9 ;  /* 0x0014000902007986 */ /* 0x0083e2000c101906 */
[----:B------:R-:W-:Y:S05]  /*1770*/  BRA `(.L_x_7) ;  /* 0x00000000001c7947 */ /* 0x000fea0003800000 */
.L_x_6:
[----:B------:R-:W0:Y:S01]  /*1780*/  LDCU.64 UR4, c[0x0][0x398] ;  /* 0x00007300ff0477ac */ /* 0x000e220008000a00 */
[--C-:B------:R-:W-:Y:S02]  /*1790*/  SHF.R.S32.HI R8, RZ, 0x1f, R2.reuse ;  /* 0x0000001fff087819 */ /* 0x100fe40000011402 */
[----:B------:R-:W-:-:S04]  /*17a0*/  IADD3 R3, P0, P1, R10, R33, -R2 ;  /* 0x000000210a037210 */ /* 0x000fc8000791e802 */
[----:B------:R-:W-:Y:S02]  /*17b0*/  IADD3.X R8, PT, PT, R5, RZ, ~R8, P0, P1 ;  /* 0x000000ff05087210 */ /* 0x000fe400007e2c08 */
[----:B0-----:R-:W-:-:S04]  /*17c0*/  LEA R2, P0, R3, UR4, 0x2 ;  /* 0x0000000403027c11 */ /* 0x001fc8000f8010ff */
[----:B------:R-:W-:-:S05]  /*17d0*/  LEA.HI.X R3, R3, UR5, R8, 0x2, P0 ;  /* 0x0000000503037c11 */ /* 0x000fca00080f1408 */
[----:B---3--:R0:W-:Y:S04]  /*17e0*/  STG.E desc[UR6][R2.64+0x1400], R9 ;  /* 0x0014000902007986 */ /* 0x0081e8000c101906 */
.L_x_7:
[----:B------:R-:W-:Y:S05]  /*17f0*/  BSYNC.RECONVERGENT B0 ;  /* 0x0000000000007941 */ /* 0x000fea0003800200 */
.L_x_5:
[----:B01----:R0:W1:Y:S01]  /*1800*/  LDS R9, [R0+0x1e00] ;  /* 0x001e000000097984 */ /* 0x0030620000000800 */
[----:B------:R-:W-:Y:S01]  /*1810*/  VIADD R3, R33, 0x780 ;  /* 0x0000078021037836 */ /* 0x000fe20000000000 */
[----:B------:R-:W-:Y:S04]  /*1820*/  BSSY.RECONVERGENT B0, `(.L_x_8) ;  /* 0x0000013000007945 */ /* 0x000fe80003800200 */
[----:B------:R-:W-:-:S04]  /*1830*/  ISETP.GE.AND P0, PT, R3, R4, PT ;  /* 0x000000040300720c */ /* 0x000fc80003f06270 */
[----:B------:R-:W-:-:S09]  /*1840*/  SEL R2, R4, RZ, P0 ;  /* 0x000000ff04027207 */ /* 0x000fd20000000000 */
[----:B0-----:R-:W-:Y:S05]  /*1850*/  @!P0 BRA `(.L_x_9) ;  /* 0x0000000000208947 */ /* 0x001fea0003800000 */
[----:B------:R-:W0:Y:S01]  /*1860*/  LDCU.64 UR4, c[0x0][0x390] ;  /* 0x00007200ff0477ac */ /* 0x000e220008000a00 */
[--C-:B------:R-:W-:Y:S02]  /*1870*/  SHF.R.S32.HI R3, RZ, 0x1f, R2.reuse ;  /* 0x0000001fff037819 */ /* 0x100fe40000011402 */
[----:B------:R-:W-:-:S04]  /*1880*/  IADD3 R8, P0, P1, R6, R33, -R2 ;  /* 0x0000002106087210 */ /* 0x000fc8000791e802 */
[----:B------:R-:W-:Y:S02]  /*1890*/  IADD3.X R3, PT, PT, R7, RZ, ~R3, P0, P1 ;  /* 0x000000ff07037210 */ /* 0x000fe400007e2c03 */
[----:B0-----:R-:W-:-:S04]  /*18a0*/  LEA R2, P0, R8, UR4, 0x2 ;  /* 0x0000000408027c11 */ /* 0x001fc8000f8010ff */
[----:B------:R-:W-:-:S05]  /*18b0*/  LEA.HI.X R3, R8, UR5, R3, 0x2, P0 ;  /* 0x0000000508037c11 */ /* 0x000fca00080f1403 */
[----:B-1----:R0:W-:Y:S01]  /*18c0*/  STG.E desc[UR6][R2.64+0x1e00], R9 ;  /* 0x001e000902007986 */ /* 0x0021e2000c101906 */
[----:B------:R-:W-:Y:S05]  /*18d0*/  BRA `(.L_x_10) ;  /* 0x00000000001c7947 */ /* 0x000fea0003800000 */
.L_x_9:
[----:B------:R-:W0:Y:S01]  /*18e0*/  LDCU.64 UR4, c[0x0][0x398] ;  /* 0x00007300ff0477ac */ /* 0x000e220008000a00 */
[--C-:B------:R-:W-:Y:S02]  /*18f0*/  SHF.R.S32.HI R8, RZ, 0x1f, R2.reuse ;  /* 0x0000001fff087819 */ /* 0x100fe40000011402 */
[----:B------:R-:W-:-:S04]  /*1900*/  IADD3 R3, P0, P1, R10, R33, -R2 ;  /* 0x000000210a037210 */ /* 0x000fc8000791e802 */
[----:B------:R-:W-:Y:S02]  /*1910*/  IADD3.X R8, PT, PT, R5, RZ, ~R8, P0, P1 ;  /* 0x000000ff05087210 */ /* 0x000fe400007e2c08 */
[----:B0-----:R-:W-:-:S04]  /*1920*/  LEA R2, P0, R3, UR4, 0x2 ;  /* 0x0000000403027c11 */ /* 0x001fc8000f8010ff */
[----:B------:R-:W-:-:S05]  /*1930*/  LEA.HI.X R3, R3, UR5, R8, 0x2, P0 ;  /* 0x0000000503037c11 */ /* 0x000fca00080f1408 */
[----:B-1----:R1:W-:Y:S04]  /*1940*/  STG.E desc[UR6][R2.64+0x1e00], R9 ;  /* 0x001e000902007986 */ /* 0x0023e8000c101906 */
.L_x_10:
[----:B------:R-:W-:Y:S05]  /*1950*/  BSYNC.RECONVERGENT B0 ;  /* 0x0000000000007941 */ /* 0x000fea0003800200 */
.L_x_8:
        /* <DEDUP_REMOVED lines=14> */
.L_x_12:
[----:B------:R-:W0:Y:S01]  /*1a40*/  LDCU.64 UR4, c[0x0][0x398] ;  /* 0x00007300ff0477ac */ /* 0x000e220008000a00 */
[--C-:B------:R-:W-:Y:S02]  /*1a50*/  SHF.R.S32.HI R8, RZ, 0x1f, R2.reuse ;  /* 0x0000001fff087819 */ /* 0x100fe40000011402 */
[----:B------:R-:W-:-:S04]  /*1a60*/  IADD3 R3, P0, P1, R10, R33, -R2 ;  /* 0x000000210a037210 */ /* 0x000fc8000791e802 */
[----:B------:R-:W-:Y:S02]  /*1a70*/  IADD3.X R8, PT, PT, R5, RZ, ~R8, P0, P1 ;  /* 0x000000ff05087210 */ /* 0x000fe400007e2c08 */
[----:B0-----:R-:W-:-:S04]  /*1a80*/  LEA R2, P0, R3, UR4, 0x2 ;  /* 0x0000000403027c11 */ /* 0x001fc8000f8010ff */
[----:B------:R-:W-:-:S05]  /*1a90*/  LEA.HI.X R3, R3, UR5, R8, 0x2, P0 ;  /* 0x0000000503037c11 */ /* 0x000fca00080f1408 */
[----:B-1----:R0:W-:Y:S04]  /*1aa0*/  STG.E desc[UR6][R2.64+0x2800], R9 ;  /* 0x0028000902007986 */ /* 0x0021e8000c101906 */
.L_x_13:
[----:B------:R-:W-:Y:S05]  /*1ab0*/  BSYNC.RECONVERGENT B0 ;  /* 0x0000000000007941 */ /* 0x000fea0003800200 */
.L_x_11:
        /* <DEDUP_REMOVED lines=14> */
.L_x_15:
[----:B------:R-:W0:Y:S01]  /*1ba0*/  LDCU.64 UR4, c[0x0][0x398] ;  /* 0x00007300ff0477ac */ /* 0x000e220008000a00 */
[--C-:B------:R-:W-:Y:S02]  /*1bb0*/  SHF.R.S32.HI R8, RZ, 0x1f, R2.reuse ;  /* 0x0000001fff087819 */ /* 0x100fe40000011402 */
[----:B------:R-:W-:-:S04]  /*1bc0*/  IADD3 R3, P0, P1, R10, R33, -R2 ;  /* 0x000000210a037210 */ /* 0x000fc8000791e802 */
[----:B------:R-:W-:Y:S02]  /*1bd0*/  IADD3.X R8, PT, PT, R5, RZ, ~R8, P0, P1 ;  /* 0x000000ff05087210 */ /* 0x000fe400007e2c08 */
[----:B0-----:R-:W-:-:S04]  /*1be0*/  LEA R2, P0, R3, UR4, 0x2 ;  /* 0x0000000403027c11 */ /* 0x001fc8000f8010ff */
[----:B------:R-:W-:-:S05]  /*1bf0*/  LEA.HI.X R3, R3, UR5, R8, 0x2, P0 ;  /* 0x0000000503037c11 */ /* 0x000fca00080f1408 */
[----:B-1----:R1:W-:Y:S04]  /*1c00*/  STG.E desc[UR6][R2.64+0x3200], R9 ;  /* 0x0032000902007986 */ /* 0x0023e8000c101906 */
.L_x_16:
[----:B------:R-:W-:Y:S05]  /*1c10*/  BSYNC.RECONVERGENT B0 ;  /* 0x0000000000007941 */ /* 0x000fea0003800200 */
.L_x_14:
        /* <DEDUP_REMOVED lines=14> */
.L_x_18:
[----:B------:R-:W0:Y:S01]  /*1d00*/  LDCU.64 UR4, c[0x0][0x398] ;  /* 0x00007300ff0477ac */ /* 0x000e220008000a00 */
[--C-:B------:R-:W-:Y:S02]  /*1d10*/  SHF.R.S32.HI R8, RZ, 0x1f, R2.reuse ;  /* 0x0000001fff087819 */ /* 0x100fe40000011402 */
[----:B------:R-:W-:-:S04]  /*1d20*/  IADD3 R3, P0, P1, R10, R33, -R2 ;  /* 0x000000210a037210 */ /* 0x000fc8000791e802 */
[----:B------:R-:W-:Y:S02]  /*1d30*/  IADD3.X R8, PT, PT, R5, RZ, ~R8, P0, P1 ;  /* 0x000000ff05087210 */ /* 0x000fe400007e2c08 */
[----:B0-----:R-:W-:-:S04]  /*1d40*/  LEA R2, P0, R3, UR4, 0x2 ;  /* 0x0000000403027c11 */ /* 0x001fc8000f8010ff */
[----:B------:R-:W-:-:S05]  /*1d50*/  LEA.HI.X R3, R3, UR5, R8, 0x2, P0 ;  /* 0x0000000503037c11 */ /* 0x000fca00080f1408 */
[----:B-1----:R0:W-:Y:S04]  /*1d60*/  STG.E desc[UR6][R2.64+0x3c00], R9 ;  /* 0x003c000902007986 */ /* 0x0021e8000c101906 */
.L_x_19:
[----:B------:R-:W-:Y:S05]  /*1d70*/  BSYNC.RECONVERGENT B0 ;  /* 0x0000000000007941 */ /* 0x000fea0003800200 */
.L_x_17:
        /* <DEDUP_REMOVED lines=14> */
.L_x_21:
[----:B------:R-:W0:Y:S01]  /*1e60*/  LDCU.64 UR4, c[0x0][0x398] ;  /* 0x00007300ff0477ac */ /* 0x000e220008000a00 */
[--C-:B------:R-:W-:Y:S02]  /*1e70*/  SHF.R.S32.HI R8, RZ, 0x1f, R2.reuse ;  /* 0x0000001fff087819 */ /* 0x100fe40000011402 */
[----:B------:R-:W-:-:S04]  /*1e80*/  IADD3 R3, P0, P1, R10, R33, -R2 ;  /* 0x000000210a037210 */ /* 0x000fc8000791e802 */
[----:B------:R-:W-:Y:S02]  /*1e90*/  IADD3.X R8, PT, PT, R5, RZ, ~R8, P0, P1 ;  /* 0x000000ff05087210 */ /* 0x000fe400007e2c08 */
[----:B0-----:R-:W-:-:S04]  /*1ea0*/  LEA R2, P0, R3, UR4, 0x2 ;  /* 0x0000000403027c11 */ /* 0x001fc8000f8010ff */
[----:B------:R-:W-:-:S05]  /*1eb0*/  LEA.HI.X R3, R3, UR5, R8, 0x2, P0 ;  /* 0x0000000503037c11 */ /* 0x000fca00080f1408 */
[----:B-1----:R1:W-:Y:S04]  /*1ec0*/  STG.E desc[UR6][R2.64+0x4600], R9 ;  /* 0x0046000902007986 */ /* 0x0023e8000c101906 */
.L_x_22:
[----:B------:R-:W-:Y:S05]  /*1ed0*/  BSYNC.RECONVERGENT B0 ;  /* 0x0000000000007941 */ /* 0x000fea0003800200 */
.L_x_20:
[----:B01----:R0:W1:Y:S01]  /*1ee0*/  LDS R9, [R0+0x5000] ;  /* 0x0050000000097984 */ /* 0x0030620000000800 */
[----:B------:R-:W-:Y:S01]  /*1ef0*/  LOP3.LUT R3, R33, 0x1400, RZ, 0xfc, !PT ;  /* 0x0000140021037812 */ /* 0x000fe200078efcff */
[----:B------:R-:W-:Y:S03]  /*1f00*/  BSSY.RECONVERGENT B0, `(.L_x_23) ;  /* 0x0000013000007945 */ /* 0x000fe60003800200 */
        /* <DEDUP_REMOVED lines=11> */
.L_x_24:
[----:B------:R-:W0:Y:S01]  /*1fc0*/  LDCU.64 UR4, c[0x0][0x398] ;  /* 0x00007300ff0477ac */ /* 0x000e220008000a00 */
[--C-:B------:R-:W-:Y:S02]  /*1fd0*/  SHF.R.S32.HI R8, RZ, 0x1f, R2.reuse ;  /* 0x0000001fff087819 */ /* 0x100fe40000011402 */
[----:B------:R-:W-:-:S04]  /*1fe0*/  IADD3 R3, P0, P1, R10, R33, -R2 ;  /* 0x000000210a037210 */ /* 0x000fc8000791e802 */
[----:B------:R-:W-:Y:S02]  /*1ff0*/  IADD3.X R8, PT, PT, R5, RZ, ~R8, P0, P1 ;  /* 0x000000ff05087210 */ /* 0x000fe400007e2c08 */
[----:B0-----:R-:W-:-:S04]  /*2000*/  LEA R2, P0, R3, UR4, 0x2 ;  /* 0x0000000403027c11 */ /* 0x001fc8000f8010ff */
[----:B------:R-:W-:-:S05]  /*2010*/  LEA.HI.X R3, R3, UR5, R8, 0x2, P0 ;  /* 0x0000000503037c11 */ /* 0x000fca00080f1408 */
[----:B-1----:R0:W-:Y:S04]  /*2020*/  STG.E desc[UR6][R2.64+0x5000], R9 ;  /* 0x0050000902007986 */ /* 0x0021e8000c101906 */
.L_x_25:
[----:B------:R-:W-:Y:S05]  /*2030*/  BSYNC.RECONVERGENT B0 ;  /* 0x0000000000007941 */ /* 0x000fea0003800200 */
.L_x_23:
        /* <DEDUP_REMOVED lines=14> */
.L_x_27:
[----:B------:R-:W0:Y:S01]  /*2120*/  LDCU.64 UR4, c[0x0][0x398] ;  /* 0x00007300ff0477ac */ /* 0x000e220008000a00 */
[--C-:B------:R-:W-:Y:S02]  /*2130*/  SHF.R.S32.HI R8, RZ, 0x1f, R2.reuse ;  /* 0x0000001fff087819 */ /* 0x100fe40000011402 */
[----:B------:R-:W-:-:S04]  /*2140*/  IADD3 R3, P0, P1, R10, R33, -R2 ;  /* 0x000000210a037210 */ /* 0x000fc8000791e802 */
[----:B------:R-:W-:Y:S02]  /*2150*/  IADD3.X R8, PT, PT, R5, RZ, ~R8, P0, P1 ;  /* 0x000000ff05087210 */ /* 0x000fe400007e2c08 */
[----:B0-----:R-:W-:-:S04]  /*2160*/  LEA R2, P0, R3, UR4, 0x2 ;  /* 0x0000000403027c11 */ /* 0x001fc8000f8010ff */
[----:B------:R-:W-:-:S05]  /*2170*/  LEA.HI.X R3, R3, UR5, R8, 0x2, P0 ;  /* 0x0000000503037c11 */ /* 0x000fca00080f1408 */
[----:B-1----:R1:W-:Y:S04]  /*2180*/  STG.E desc[UR6][R2.64+0x5a00], R9 ;  /* 0x005a000902007986 */ /* 0x0023e8000c101906 */
.L_x_28:
[----:B------:R-:W-:Y:S05]  /*2190*/  BSYNC.RECONVERGENT B0 ;  /* 0x0000000000007941 */ /* 0x000fea0003800200 */
.L_x_26:
        /* <DEDUP_REMOVED lines=14> */
.L_x_30:
[----:B------:R-:W0:Y:S01]  /*2280*/  LDCU.64 UR4, c[0x0][0x398] ;  /* 0x00007300ff0477ac */ /* 0x000e220008000a00 */
[--C-:B------:R-:W-:Y:S02]  /*2290*/  SHF.R.S32.HI R8, RZ, 0x1f, R2.reuse ;  /* 0x0000001fff087819 */ /* 0x100fe40000011402 */
[----:B------:R-:W-:-:S04]  /*22a0*/  IADD3 R3, P0, P1, R10, R33, -R2 ;  /* 0x000000210a037210 */ /* 0x000fc8000791e802 */
[----:B------:R-:W-:Y:S02]  /*22b0*/  IADD3.X R8, PT, PT, R5, RZ, ~R8, P0, P1 ;  /* 0x000000ff05087210 */ /* 0x000fe400007e2c08 */
[----:B0-----:R-:W-:-:S04]  /*22c0*/  LEA R2, P0, R3, UR4, 0x2 ;  /* 0x0000000403027c11 */ /* 0x001fc8000f8010ff */
[----:B------:R-:W-:-:S05]  /*22d0*/  LEA.HI.X R3, R3, UR5, R8, 0x2, P0 ;  /* 0x0000000503037c11 */ /* 0x000fca00080f1408 */
[----:B-1----:R0:W-:Y:S04]  /*22e0*/  STG.E desc[UR6][R2.64+0x6400], R9 ;  /* 0x0064000902007986 */ /* 0x0021e8000c101906 */
.L_x_31:
[----:B------:R-:W-:Y:S05]  /*22f0*/  BSYNC.RECONVERGENT B0 ;  /* 0x0000000000007941 */ /* 0x000fea0003800200 */
.L_x_29:
        /* <DEDUP_REMOVED lines=14> */
.L_x_33:
[----:B------:R-:W0:Y:S01]  /*23e0*/  LDCU.64 UR4, c[0x0][0x398] ;  /* 0x00007300ff0477ac */ /* 0x000e220008000a00 */
[--C-:B------:R-:W-:Y:S02]  /*23f0*/  SHF.R.S32.HI R8, RZ, 0x1f, R2.reuse ;  /* 0x0000001fff087819 */ /* 0x100fe40000011402 */
[----:B------:R-:W-:-:S04]  /*2400*/  IADD3 R3, P0, P1, R10, R33, -R2 ;  /* 0x000000210a037210 */ /* 0x000fc8000791e802 */
[----:B------:R-:W-:Y:S02]  /*2410*/  IADD3.X R8, PT, PT, R5, RZ, ~R8, P0, P1 ;  /* 0x000000ff05087210 */ /* 0x000fe400007e2c08 */
[----:B0-----:R-:W-:-:S04]  /*2420*/  LEA R2, P0, R3, UR4, 0x2 ;  /* 0x0000000403027c11 */ /* 0x001fc8000f8010ff */
[----:B------:R-:W-:-:S05]  /*2430*/  LEA.HI.X R3, R3, UR5, R8, 0x2, P0 ;  /* 0x0000000503037c11 */ /* 0x000fca00080f1408 */
[----:B-1----:R1:W-:Y:S04]  /*2440*/  STG.E desc[UR6][R2.64+0x6e00], R9 ;  /* 0x006e000902007986 */ /* 0x0023e8000c101906 */
.L_x_34:
[----:B------:R-:W-:Y:S05]  /*2450*/  BSYNC.RECONVERGENT B0 ;  /* 0x0000000000007941 */ /* 0x000fea0003800200 */
.L_x_32:
        /* <DEDUP_REMOVED lines=14> */
.L_x_36:
[----:B------:R-:W0:Y:S01]  /*2540*/  LDCU.64 UR4, c[0x0][0x398] ;  /* 0x00007300ff0477ac */ /* 0x000e220008000a00 */
[--C-:B------:R-:W-:Y:S02]  /*2550*/  SHF.R.S32.HI R8, RZ, 0x1f, R2.reuse ;  /* 0x0000001fff087819 */ /* 0x100fe40000011402 */
[----:B------:R-:W-:-:S04]  /*2560*/  IADD3 R3, P0, P1, R10, R33, -R2 ;  /* 0x000000210a037210 */ /* 0x000fc8000791e802 */
[----:B------:R-:W-:Y:S02]  /*2570*/  IADD3.X R8, PT, PT, R5, RZ, ~R8, P0, P1 ;  /* 0x000000ff05087210 */ /* 0x000fe400007e2c08 */
[----:B0-----:R-:W-:-:S04]  /*2580*/  LEA R2, P0, R3, UR4, 0x2 ;  /* 0x0000000403027c11 */ /* 0x001fc8000f8010ff */
[----:B------:R-:W-:-:S05]  /*2590*/  LEA.HI.X R3, R3, UR5, R8, 0x2, P0 ;  /* 0x0000000503037c11 */ /* 0x000fca00080f1408 */
[----:B-1----:R0:W-:Y:S04]  /*25a0*/  STG.E desc[UR6][R2.64+0x7800], R9 ;  /* 0x0078000902007986 */ /* 0x0021e8000c101906 */
.L_x_37:
[----:B------:R-:W-:Y:S05]  /*25b0*/  BSYNC.RECONVERGENT B0 ;  /* 0x0000000000007941 */ /* 0x000fea0003800200 */
.L_x_35:
[----:B01----:R0:W1:Y:S01]  /*25c0*/  LDS R9, [R0+0x8200] ;  /* 0x0082000000097984 */ /* 0x0030620000000800 */
[----:B------:R-:W-:-:S05]  /*25d0*/  VIADD R3, R33, 0x2080 ;  /* 0x0000208021037836 */ /* 0x000fca0000000000 */
[----:B------:R-:W-:-:S04]  /*25e0*/  ISETP.GE.AND P0, PT, R3, R4, PT ;  /* 0x000000040300720c */ /* 0x000fc80003f06270 */
[----:B------:R-:W-:-:S09]  /*25f0*/  SEL R4, R4, RZ, P0 ;  /* 0x000000ff04047207 */ /* 0x000fd20000000000 */
[----:B0-----:R-:W-:Y:S05]  /*2600*/  @!P0 BRA `(.L_x_38) ;  /* 0x0000000000208947 */ /* 0x001fea0003800000 */
[----:B------:R-:W0:Y:S01]  /*2610*/  LDCU.64 UR4, c[0x0][0x390] ;  /* 0x00007200ff0477ac */ /* 0x000e220008000a00 */
[--C-:B------:R-:W-:Y:S02]  /*2620*/  IADD3 R33, P0, P1, R6, R33, -R4.reuse ;  /* 0x0000002106217210 */ /* 0x100fe4000791e804 */
[----:B------:R-:W-:-:S04]  /*2630*/  SHF.R.S32.HI R3, RZ, 0x1f, R4 ;  /* 0x0000001fff037819 */ /* 0x000fc80000011404 */
[----:B------:R-:W-:Y:S02]  /*2640*/  IADD3.X R6, PT, PT, R7, RZ, ~R3, P0, P1 ;  /* 0x000000ff07067210 */ /* 0x000fe400007e2c03 */
[----:B0-----:R-:W-:-:S04]  /*2650*/  LEA R2, P0, R33, UR4, 0x2 ;  /* 0x0000000421027c11 */ /* 0x001fc8000f8010ff */
[----:B------:R-:W-:-:S05]  /*2660*/  LEA.HI.X R3, R33, UR5, R6, 0x2, P0 ;  /* 0x0000000521037c11 */ /* 0x000fca00080f1406 */
[----:B-1----:R-:W-:Y:S01]  /*2670*/  STG.E desc[UR6][R2.64+0x8200], R9 ;  /* 0x0082000902007986 */ /* 0x002fe2000c101906 */
[----:B------:R-:W-:Y:S05]  /*2680*/  EXIT ;  /* 0x000000000000794d */ /* 0x000fea0003800000 */
.L_x_38:
        /* <DEDUP_REMOVED lines=8> */
.L_x_1:
[----:B------:R-:W0:Y:S01]  /*2710*/  S2R R0, SR_CTAID.Y ;  /* 0x0000000000007919 */ /* 0x000e220000002600 */
[----:B------:R-:W0:Y:S01]  /*2720*/  LDC R33, c[0x0][0x374] ;  /* 0x0000dd00ff217b82 */ /* 0x000e220000000800 */
[----:B------:R-:W1:Y:S01]  /*2730*/  LDCU.U8 UR9, c[0x0][0x3c0] ;  /* 0x00007800ff0977ac */ /* 0x000e620008000000 */
[----:B------:R-:W2:Y:S01]  /*2740*/  S2R R32, SR_TID.X ;  /* 0x0000000000207919 */ /* 0x000ea20000002100 */
[----:B------:R-:W3:Y:S01]  /*2750*/  LDCU.64 UR4, c[0x0][0x3d0] ;  /* 0x00007a00ff0477ac */ /* 0x000ee20008000a00 */
[----:B------:R-:W4:Y:S01]  /*2760*/  LDCU.64 UR10, c[0x0][0x380] ;  /* 0x00007000ff0a77ac */ /* 0x000f220008000a00 */
[----:B------:R-:W4:Y:S01]  /*2770*/  LDCU.64 UR12, c[0x0][0x388] ;  /* 0x00007100ff0c77ac */ /* 0x000f220008000a00 */
[----:B-1----:R-:W-:-:S04]  /*2780*/  UISETP.NE.AND UP0, UPT, UR9, URZ, UPT ;  /* 0x000000ff0900728c */ /* 0x002fc8000bf05270 */
[----:B---3--:R-:W-:Y:S02]  /*2790*/  USEL UR4, UR4, URZ, !UP0 ;  /* 0x000000ff04047287 */ /* 0x008fe4000c000000 */
[----:B------:R-:W-:Y:S01]  /*27a0*/  USEL UR5, UR5, URZ, !UP0 ;  /* 0x000000ff05057287 */ /* 0x000fe2000c000000 */
[----:B0-----:R-:W-:Y:S02]  /*27b0*/  IMAD R33, R33, UR8, R0 ;  /* 0x0000000821217c24 */ /* 0x001fe4000f8e0200 */
[----:B--2---:R-:W-:Y:S02]  /*27c0*/  IMAD R3, R32, 0xe, RZ ;  /* 0x0000000e20037824 */ /* 0x004fe400078e02ff */
[----:B------:R-:W-:-:S05]  /*27d0*/  IMAD R0, R33, 0x2300, RZ ;  /* 0x0000230021007824 */ /* 0x000fca00078e02ff */
[--C-:B------:R-:W-:Y:S02]  /*27e0*/  IADD3 R3, P0, P1, R3, UR4, R0.reuse ;  /* 0x0000000403037c10 */ /* 0x100fe4000f91e000 */
[----:B------:R-:W-:-:S03]  /*27f0*/  SHF.R.S32.HI R0, RZ, 0x1f, R0 ;  /* 0x0000001fff007819 */ /* 0x000fc60000011400 */
[----:B------:R-:W-:Y:S01]  /*2800*/  IMAD.SHL.U32 R2, R3, 0x4, RZ ;  /* 0x0000000403027824 */ /* 0x000fe200078e00ff */
[----:B------:R-:W-:-:S04]  /*2810*/  IADD3.X R0, PT, PT, RZ, UR5, R0, P0, P1 ;  /* 0x00000005ff007c10 */ /* 0x000fc800087e2400 */
[----:B------:R-:W-:Y:S02]  /*2820*/  SHF.L.U64.HI R0, R3, 0x2, R0 ;  /* 0x0000000203007819 */ /* 0x000fe40000010200 */
[C---:B----4-:R-:W-:Y:S02]  /*2830*/  IADD3 R4, P0, PT, R2.reuse, UR10, RZ ;  /* 0x0000000a02047c10 */ /* 0x050fe4000ff1e0ff */
[----:B------:R-:W-:Y:S02]  /*2840*/  IADD3 R2, P1, PT, R2, UR12, RZ ;  /* 0x0000000c02027c10 */ /* 0x000fe4000ff3e0ff */
[C---:B------:R-:W-:Y:S02]  /*2850*/  IADD3.X R5, PT, PT, R0.reuse, UR11, RZ, P0, !PT ;  /* 0x0000000b00057c10 */ /* 0x040fe400087fe4ff */
[----:B------:R-:W-:-:S03]  /*2860*/  IADD3.X R3, PT, PT, R0, UR13, RZ, P1, !PT ;  /* 0x0000000d00037c10 */ /* 0x000fc60008ffe4ff */
[----:B------:R-:W2:Y:S04]  /*2870*/  LDG.E R10, desc[UR6][R4.64] ;  /* 0x00000006040a7981 */ /* 0x000ea8000c1e1900 */
[----:B------:R-:W3:Y:S04]  /*2880*/  LDG.E R9, desc[UR6][R4.64+0x4] ;  /* 0x0000040604097981 */ /* 0x000ee8000c1e1900 */
        /* <DEDUP_REMOVED lines=11> */
[----:B------:R-:W5:Y:S01]  /*2940*/  LDG.E R28, desc[UR6][R4.64+0x34] ;  /* 0x00003406041c7981 */ /* 0x000f62000c1e1900 */
[----:B------:R-:W-:Y:S06]  /*2950*/  BAR.SYNC.DEFER_BLOCKING 0x0 ;  /* 0x0000000000007b1d */ /* 0x000fec0000010000 */
[----:B------:R-:W4:Y:S04]  /*2960*/  LDG.E R27, desc[UR6][R2.64] ;  /* 0x00000006021b7981 */ /* 0x000f28000c1e1900 */
        /* <DEDUP_REMOVED lines=12> */
[----:B------:R0:W4:Y:S01]  /*2a30*/  LDG.E R8, desc[UR6][R2.64+0x34] ;  /* 0x0000340602087981 */ /* 0x000122000c1e1900 */
[----:B------:R-:W1:Y:S01]  /*2a40*/  S2UR UR5, SR_CgaCtaId ;  /* 0x00000000000579c3 */ /* 0x000e620000008800 */
[----:B------:R-:W-:Y:S01]  /*2a50*/  UMOV UR4, 0x400 ;  /* 0x0000040000047882 */ /* 0x000fe20000000000 */
[----:B------:R-:W-:Y:S01]  /*2a60*/  SHF.R.U32.HI R37, RZ, 0x5, R32 ;  /* 0x00000005ff257819 */ /* 0x000fe20000011620 */
[----:B-1----:R-:W-:-:S05]  /*2a70*/  ULEA UR4, UR5, UR4, 0x18 ;  /* 0x0000000405047291 */ /* 0x002fca000f8ec0ff */
[----:B------:R-:W-:Y:S06]  /*2a80*/  BAR.SYNC.DEFER_BLOCKING 0x0 ;  /* 0x0000000000007b1d */ /* 0x000fec0000010000 */
[----:B--2---:R-:W-:Y:S04]  /*2a90*/  STL [R1+0x4], R10 ;  /* 0x0000040a01007387 */ /* 0x004fe80000100800 */
[----:B---3--:R1:W-:Y:S01]  /*2aa0*/  STL [R1], R9 ;  /* 0x0000000901007387 */ /* 0x0083e20000100800 */
[----:B----4-:R-:W-:-:S02]  /*2ab0*/  LOP3.LUT R27, R27, 0x1, RZ, 0xc0, !PT ;  /* 0x000000011b1b7812 */ /* 0x010fc400078ec0ff */
[----:B------:R-:W-:Y:S02]  /*2ac0*/  LOP3.LUT R26, R26, 0x1, RZ, 0xc0, !PT ;  /* 0x000000011a1a7812 */ /* 0x000fe400078ec0ff */
[----:B-1----:R-:W-:Y:S02]  /*2ad0*/  LOP3.LUT R9, R27, 0x1, RZ, 0x3c, !PT ;  /* 0x000000011b097812 */ /* 0x002fe400078e3cff */
[----:B------:R-:W-:Y:S02]  /*2ae0*/  LOP3.LUT R25, R25, 0x1, RZ, 0xc0, !PT ;  /* 0x0000000119197812 */ /* 0x000fe400078ec0ff */
[----:B------:R-:W-:Y:S02]  /*2af0*/  LOP3.LUT R10, R26, 0x1, RZ, 0x3c, !PT ;  /* 0x000000011a0a7812 */ /* 0x000fe400078e3cff */
[----:B------:R-:W-:Y:S02]  /*2b00*/  LOP3.LUT R11, R25, 0x1, RZ, 0x3c, !PT ;  /* 0x00000001190b7812 */ /* 0x000fe400078e3cff */
[----:B------:R-:W-:-:S02]  /*2b10*/  LOP3.LUT R24, R24, 0x1, RZ, 0xc0, !PT ;  /* 0x0000000118187812 */ /* 0x000fc400078ec0ff */
[----:B------:R-:W-:Y:S02]  /*2b20*/  LOP3.LUT R23, R23, 0x1, RZ, 0xc0, !PT ;  /* 0x0000000117177812 */ /* 0x000fe400078ec0ff */
[----:B------:R-:W-:Y:S02]  /*2b30*/  IADD3 R10, PT, PT, R11, R10, R9 ;  /* 0x0000000a0b0a7210 */ /* 0x000fe40007ffe009 */
[----:B------:R-:W-:Y:S02]  /*2b40*/  LOP3.LUT R9, R24, 0x1, RZ, 0x3c, !PT ;  /* 0x0000000118097812 */ /* 0x000fe400078e3cff */
[----:B0-----:R-:W-:Y:S02]  /*2b50*/  LOP3.LUT R2, R23, 0x1, RZ, 0x3c, !PT ;  /* 0x0000000117027812 */ /* 0x001fe400078e3cff */
[----:B------:R-:W-:Y:S02]  /*2b60*/  LOP3.LUT R22, R22, 0x1, RZ, 0xc0, !PT ;  /* 0x0000000116167812 */ /* 0x000fe400078ec0ff */
[----:B------:R-:W-:-:S02]  /*2b70*/  LOP3.LUT R21, R21, 0x1, RZ, 0xc0, !PT ;  /* 0x0000000115157812 */ /* 0x000fc400078ec0ff */
[----:B------:R-:W-:Y:S02]  /*2b80*/  IADD3 R9, PT, PT, R2, R9, R10 ;  /* 0x0000000902097210 */ /* 0x000fe40007ffe00a */
[----:B------:R-:W-:Y:S02]  /*2b90*/  LOP3.LUT R2, R22, 0x1, RZ, 0x3c, !PT ;  /* 0x0000000116027812 */ /* 0x000fe400078e3cff */
[----:B------:R-:W-:Y:S02]  /*2ba0*/  LOP3.LUT R3, R21, 0x1, RZ, 0x3c, !PT ;  /* 0x0000000115037812 */ /* 0x000fe400078e3cff */
[----:B------:R-:W-:Y:S02]  /*2bb0*/  LOP3.LUT R20, R20, 0x1, RZ, 0xc0, !PT ;  /* 0x0000000114147812 */ /* 0x000fe400078ec0ff */
[----:B------:R-:W-:Y:S02]  /*2bc0*/  LOP3.LUT R7, R7, 0x1, RZ, 0xc0, !PT ;  /* 0x0000000107077812 */ /* 0x000fe400078ec0ff */
[----:B------:R-:W-:-:S02]  /*2bd0*/  IADD3 R9, PT, PT, R3, R2, R9 ;  /* 0x0000000203097210 */ /* 0x000fc40007ffe009 */
[----:B------:R-:W-:Y:S02]  /*2be0*/  LOP3.LUT R2, R20, 0x1, RZ, 0x3c, !PT ;  /* 0x0000000114027812 */ /* 0x000fe400078e3cff */
        /* <DEDUP_REMOVED lines=14> */
[----:B------:R-:W0:Y:S03]  /*2cd0*/  S2R R0, SR_LANEID ;  /* 0x0000000000007919 */ /* 0x000e260000000000 */
[----:B------:R-:W-:-:S05]  /*2ce0*/  IMAD.IADD R8, R34, 0x1, R35 ;  /* 0x0000000122087824 */ /* 0x000fca00078e0223 */
[----:B------:R-:W1:Y:S02]  /*2cf0*/  SHFL.UP P0, R9, R8, 0x1, RZ ;  /* 0x0420000008097989 */ /* 0x000e6400000000ff */
[----:B-1----:R-:W-:Y:S01]  /*2d00*/  @P0 IMAD.IADD R9, R8, 0x1, R9 ;  /* 0x0000000108090824 */ /* 0x002fe200078e0209 */
[C---:B0-----:R-:W-:Y:S02]  /*2d10*/  ISETP.NE.AND P1, PT, R0.reuse, 0x1f, PT ;  /* 0x0000001f0000780c */ /* 0x041fe40003f25270 */
[----:B------:R-:W-:Y:S02]  /*2d20*/  ISETP.NE.AND P2, PT, R0, RZ, PT ;  /* 0x000000ff0000720c */ /* 0x000fe40003f45270 */
[----:B------:R-:W0:Y:S09]  /*2d30*/  SHFL.UP P0, R10, R9, 0x2, RZ ;  /* 0x04400000090a7989 */ /* 0x000e3200000000ff */
[----:B------:R-:W-:Y:S01]  /*2d40*/  @!P1 SHF.R.U32.HI R8, RZ, 0x3, R32 ;  /* 0x00000003ff089819 */ /* 0x000fe20000011620 */
[----:B0-----:R-:W-:-:S03]  /*2d50*/  @P0 IMAD.IADD R10, R9, 0x1, R10 ;  /* 0x00000001090a0824 */ /* 0x001fc600078e020a */
[----:B------:R-:W-:Y:S02]  /*2d60*/  @!P1 LOP3.LUT R9, R8, 0x7c, RZ, 0xc0, !PT ;  /* 0x0000007c08099812 */ /* 0x000fe400078ec0ff */
[----:B------:R-:W0:Y:S02]  /*2d70*/  SHFL.UP P0, R11, R10, 0x4, RZ ;  /* 0x048000000a0b7989 */ /* 0x000e2400000000ff */
[----:B0-----:R-:W-:-:S05]  /*2d80*/  @P0 IMAD.IADD R11, R10, 0x1, R11 ;  /* 0x000000010a0b0824 */ /* 0x001fca00078e020b */
[----:B------:R-:W0:Y:S02]  /*2d90*/  SHFL.UP P0, R12, R11, 0x8, RZ ;  /* 0x050000000b0c7989 */ /* 0x000e2400000000ff */
[----:B0-----:R-:W-:-:S05]  /*2da0*/  @P0 IMAD.IADD R12, R11, 0x1, R12 ;  /* 0x000000010b0c0824 */ /* 0x001fca00078e020c */
[----:B------:R-:W0:Y:S02]  /*2db0*/  SHFL.UP P0, R36, R12, 0x10, RZ ;  /* 0x060000000c247989 */ /* 0x000e2400000000ff */
[----:B0-----:R-:W-:Y:S01]  /*2dc0*/  @P0 IMAD.IADD R36, R12, 0x1, R36 ;  /* 0x000000010c240824 */ /* 0x001fe200078e0224 */
[----:B------:R-:W-:-:S04]  /*2dd0*/  ISETP.NE.AND P0, PT, R37, 0x2, PT ;  /* 0x000000022500780c */ /* 0x000fc80003f05270 */
[----:B------:R-:W-:Y:S01]  /*2de0*/  @!P1 STS [R9+UR4], R36 ;  /* 0x0000002409009988 */ /* 0x000fe20008000804 */
[----:B------:R-:W-:Y:S01]  /*2df0*/  BAR.SYNC.DEFER_BLOCKING 0x0 ;  /* 0x0000000000007b1d */ /* 0x000fe20000010000 */
[----:B------:R-:W-:-:S05]  /*2e00*/  ISETP.NE.AND P1, PT, R37, 0x11, PT ;  /* 0x000000112500780c */ /* 0x000fca0003f25270 */
[----:B------:R-:W0:Y:S04]  /*2e10*/  LDS.128 R16, [UR4] ;  /* 0x00000004ff107984 */ /* 0x000e280008000c00 */
[----:B------:R-:W1:Y:S04]  /*2e20*/  LDS.128 R8, [UR4+0x10] ;  /* 0x00001004ff087984 */ /* 0x000e680008000c00 */
[----:B------:R-:W2:Y:S01]  /*2e30*/  LDS.128 R12, [UR4+0x20] ;  /* 0x00002004ff0c7984 */ /* 0x000ea20008000c00 */
[----:B0-----:R-:W-:-:S04]  /*2e40*/  IMAD.IADD R17, R16, 0x1, R17 ;  /* 0x0000000110117824 */ /* 0x001fc800078e0211 */
[----:B------:R-:W-:Y:S01]  /*2e50*/  IMAD.IADD R18, R18, 0x1, R17 ;  /* 0x0000000112127824 */ /* 0x000fe200078e0211 */
[----:B------:R-:W-:Y:S02]  /*2e60*/  SEL R16, R17, R16, !P0 ;  /* 0x0000001011107207 */ /* 0x000fe40004000000 */
[----:B------:R-:W-:Y:S01]  /*2e70*/  ISETP.NE.AND P0, PT, R37, 0x3, PT ;  /* 0x000000032500780c */ /* 0x000fe20003f05270 */
[----:B------:R-:W-:-:S03]  /*2e80*/  IMAD.IADD R19, R19, 0x1, R18 ;  /* 0x0000000113137824 */ /* 0x000fc600078e0212 */
[----:B------:R-:W-:Y:S02]  /*2e90*/  SEL R16, R18, R16, !P0 ;  /* 0x0000001012107207 */ /* 0x000fe40004000000 */
[----:B------:R-:W-:-:S04]  /*2ea0*/  ISETP.NE.AND P0, PT, R37, 0x4, PT ;  /* 0x000000042500780c */ /* 0x000fc80003f05270 */
[C---:B------:R-:W-:Y:S01]  /*2eb0*/  SEL R16, R19.reuse, R16, !P0 ;  /* 0x0000001013107207 */ /* 0x040fe20004000000 */
[----:B-1----:R-:W-:Y:S01]  /*2ec0*/  IMAD.IADD R19, R19, 0x1, R8 ;  /* 0x0000000113137824 */ /* 0x002fe200078e0208 */
[----:B------:R-:W-:-:S03]  /*2ed0*/  ISETP.NE.AND P0, PT, R37, 0x5, PT ;  /* 0x000000052500780c */ /* 0x000fc60003f05270 */
[----:B------:R-:W-:Y:S01]  /*2ee0*/  IMAD.IADD R9, R9, 0x1, R19 ;  /* 0x0000000109097824 */ /* 0x000fe200078e0213 */
[----:B------:R-:W-:Y:S02]  /*2ef0*/  SEL R8, R19, R16, !P0 ;  /* 0x0000001013087207 */ /* 0x000fe40004000000 */
[----:B------:R-:W-:Y:S01]  /*2f00*/  ISETP.NE.AND P0, PT, R37, 0x6, PT ;  /* 0x000000062500780c */ /* 0x000fe20003f05270 */
[----:B------:R-:W0:Y:S01]  /*2f10*/  LDS.128 R16, [UR4+0x30] ;  /* 0x00003004ff107984 */ /* 0x000e220008000c00 */
[----:B------:R-:W-:Y:S02]  /*2f20*/  IMAD.IADD R10, R10, 0x1, R9 ;  /* 0x000000010a0a7824 */ /* 0x000fe400078e0209 */
[----:B------:R-:W-:Y:S02]  /*2f30*/  SEL R8, R9, R8, !P0 ;  /* 0x0000000809087207 */ /* 0x000fe40004000000 */
[----:B------:R-:W-:Y:S01]  /*2f40*/  ISETP.NE.AND P0, PT, R37, 0x7, PT ;  /* 0x000000072500780c */ /* 0x000fe20003f05270 */
[----:B------:R-:W-:-:S03]  /*2f50*/  IMAD.IADD R11, R11, 0x1, R10 ;  /* 0x000000010b0b7824 */ /* 0x000fc600078e020a */
[----:B------:R-:W-:Y:S02]  /*2f60*/  SEL R8, R10, R8, !P0 ;  /* 0x000000080a087207 */ /* 0x000fe40004000000 */
[----:B------:R-:W-:-:S04]  /*2f70*/  ISETP.NE.AND P0, PT, R37, 0x8, PT ;  /* 0x000000082500780c */ /* 0x000fc80003f05270 */
[C---:B------:R-:W-:Y:S01]  /*2f80*/  SEL R8, R11.reuse, R8, !P0 ;  /* 0x000000080b087207 */ /* 0x040fe20004000000 */
[----:B--2---:R-:W-:Y:S01]  /*2f90*/  IMAD.IADD R11, R11, 0x1, R12 ;  /* 0x000000010b0b7824 */ /* 0x004fe200078e020c */
[----:B------:R-:W-:-:S03]  /*2fa0*/  ISETP.NE.AND P0, PT, R37, 0x9, PT ;  /* 0x000000092500780c */ /* 0x000fc60003f05270 */
[----:B------:R-:W-:Y:S01]  /*2fb0*/  IMAD.IADD R13, R13, 0x1, R11 ;  /* 0x000000010d0d7824 */ /* 0x000fe200078e020b */
[----:B------:R-:W-:Y:S02]  /*2fc0*/  SEL R12, R11, R8, !P0 ;  /* 0x000000080b0c7207 */ /* 0x000fe40004000000 */
[----:B------:R-:W1:Y:S01]  /*2fd0*/  LDS.128 R8, [UR4+0x40] ;  /* 0x00004004ff087984 */ /* 0x000e620008000c00 */
[----:B------:R-:W-:Y:S01]  /*2fe0*/  ISETP.NE.AND P0, PT, R37, 0xa, PT ;  /* 0x0000000a2500780c */ /* 0x000fe20003f05270 */
[----:B------:R-:W-:-:S03]  /*2ff0*/  IMAD.IADD R14, R14, 0x1, R13 ;  /* 0x000000010e0e7824 */ /* 0x000fc600078e020d */
[----:B------:R-:W-:Y:S01]  /*3000*/  SEL R12, R13, R12, !P0 ;  /* 0x0000000c0d0c7207 */ /* 0x000fe20004000000 */
[----:B------:R-:W-:Y:S01]  /*3010*/  IMAD.IADD R15, R15, 0x1, R14 ;  /* 0x000000010f0f7824 */ /* 0x000fe200078e020e */
[----:B------:R-:W-:-:S04]  /*3020*/  ISETP.NE.AND P0, PT, R37, 0xb, PT ;  /* 0x0000000b2500780c */ /* 0x000fc80003f05270 */
[----:B------:R-:W-:Y:S02]  /*3030*/  SEL R12, R14, R12, !P0 ;  /* 0x0000000c0e0c7207 */ /* 0x000fe40004000000 */
[----:B------:R-:W-:-:S04]  /*3040*/  ISETP.NE.AND P0, PT, R37, 0xc, PT ;  /* 0x0000000c2500780c */ /* 0x000fc80003f05270 */
[C---:B------:R-:W-:Y:S01]  /*3050*/  SEL R12, R15.reuse, R12, !P0 ;  /* 0x0000000c0f0c7207 */ /* 0x040fe20004000000 */
[----:B0-----:R-:W-:Y:S01]  /*3060*/  IMAD.IADD R16, R15, 0x1, R16 ;  /* 0x000000010f107824 */ /* 0x001fe200078e0210 */
[----:B------:R-:W-:-:S03]  /*3070*/  ISETP.NE.AND P0, PT, R37, 0xd, PT ;  /* 0x0000000d2500780c */ /* 0x000fc60003f05270 */
[----:B------:R-:W-:Y:S01]  /*3080*/  IMAD.IADD R17, R17, 0x1, R16 ;  /* 0x0000000111117824 */ /* 0x000fe200078e0210 */
[----:B------:R-:W-:Y:S02]  /*3090*/  SEL R12, R16, R12, !P0 ;  /* 0x0000000c100c7207 */ /* 0x000fe40004000000 */
[----:B------:R-:W-:Y:S01]  /*30a0*/  ISETP.NE.AND P0, PT, R37, 0xe, PT ;  /* 0x0000000e2500780c */ /* 0x000fe20003f05270 */
[----:B------:R-:W-:-:S03]  /*30b0*/  IMAD.IADD R18, R18, 0x1, R17 ;  /* 0x0000000112127824 */ /* 0x000fc600078e0211 */
[----:B------:R-:W-:Y:S01]  /*30c0*/  SEL R12, R17, R12, !P0 ;  /* 0x0000000c110c7207 */ /* 0x000fe20004000000 */
[----:B------:R-:W-:Y:S01]  /*30d0*/  IMAD.IADD R19, R19, 0x1, R18 ;  /* 0x0000000113137824 */ /* 0x000fe200078e0212 */
[C---:B------:R-:W-:Y:S02]  /*30e0*/  ISETP.NE.AND P0, PT, R37.reuse, 0xf, PT ;  /* 0x0000000f2500780c */ /* 0x040fe40003f05270 */
[----:B------:R-:W-:Y:S02]  /*30f0*/  IADD3 R17, PT, PT, R36, -R34, -R35 ;  /* 0x8000002224117210 */ /* 0x000fe40007ffe823 */
[----:B------:R-:W-:Y:S02]  /*3100*/  SEL R12, R18, R12, !P0 ;  /* 0x0000000c120c7207 */ /* 0x000fe40004000000 */
[----:B------:R-:W-:Y:S01]  /*3110*/  ISETP.NE.AND P0, PT, R37, 0x10, PT ;  /* 0x000000102500780c */ /* 0x000fe20003f05270 */
[----:B-1----:R-:W-:-:S03]  /*3120*/  IMAD.IADD R8, R19, 0x1, R8 ;  /* 0x0000000113087824 */ /* 0x002fc600078e0208 */
[----:B------:R-:W-:Y:S02]  /*3130*/  SEL R12, R19, R12, !P0 ;  /* 0x0000000c130c7207 */ /* 0x000fe40004000000 */
[----:B------:R-:W-:Y:S01]  /*3140*/  ISETP.NE.AND P0, PT, R37, 0x12, PT ;  /* 0x000000122500780c */ /* 0x000fe20003f05270 */
[----:B------:R-:W-:Y:S01]  /*3150*/  IMAD.IADD R9, R9, 0x1, R8 ;  /* 0x0000000109097824 */ /* 0x000fe200078e0208 */
[----:B------:R-:W-:Y:S02]  /*3160*/  SEL R12, R8, R12, !P1 ;  /* 0x0000000c080c7207 */ /* 0x000fe40004800000 */
[----:B------:R-:W-:Y:S01]  /*3170*/  ISETP.NE.AND P1, PT, R37, 0x13, PT ;  /* 0x000000132500780c */ /* 0x000fe20003f25270 */
[----:B------:R-:W-:Y:S01]  /*3180*/  IMAD.IADD R10, R10, 0x1, R9 ;  /* 0x000000010a0a7824 */ /* 0x000fe200078e0209 */
[----:B------:R-:W-:Y:S02]  /*3190*/  SEL R12, R9, R12, !P0 ;  /* 0x0000000c090c7207 */ /* 0x000fe40004000000 */
[----:B------:R-:W-:Y:S01]  /*31a0*/  ISETP.GT.U32.AND P0, PT, R32, 0x1f, PT ;  /* 0x0000001f2000780c */ /* 0x000fe20003f04070 */
[----:B------:R-:W-:Y:S01]  /*31b0*/  IMAD.IADD R11, R11, 0x1, R10 ;  /* 0x000000010b0b7824 */ /* 0x000fe200078e020a */
[----:B------:R-:W-:-:S02]  /*31c0*/  SEL R9, R17, RZ, P2 ;  /* 0x000000ff11097207 */ /* 0x000fc40001000000 */
[----:B------:R-:W-:Y:S02]  /*31d0*/  SEL R12, R10, R12, !P1 ;  /* 0x0000000c0a0c7207 */ /* 0x000fe40004800000 */
[----:B------:R-:W-:-:S03]  /*31e0*/  ISETP.GE.U32.AND P1, PT, R32, 0x20, PT ;  /* 0x000000202000780c */ /* 0x000fc60003f26070 */
[----:B------:R-:W-:-:S05]  /*31f0*/  IMAD.IADD R8, R12, 0x1, R9 ;  /* 0x000000010c087824 */ /* 0x000fca00078e0209 */
[----:B------:R-:W-:Y:S01]  /*3200*/  SEL R17, R17, R8, !P1 ;  /* 0x0000000811117207 */ /* 0x000fe20004800000 */
[----:B------:R-:W-:Y:S06]  /*3210*/  @P0 BRA `(.L_x_39) ;  /* 0x0000000800ec0947 */ /* 0x000fec0003800000 */
[----:B------:R-:W0:Y:S01]  /*3220*/  LDC.64 R8, c[0x0][0x3a8] ;  /* 0x0000ea00ff087b82 */ /* 0x000e220000000a00 */
[----:B------:R-:W-:Y:S01]  /*3230*/  ISETP.NE.AND P0, PT, R32, RZ, PT ;  /* 0x000000ff2000720c */ /* 0x000fe20003f05270 */
[----:B------:R-:W-:Y:S01]  /*3240*/  IMAD.MOV.U32 R18, RZ, RZ, R33 ;  /* 0x000000ffff127224 */ /* 0x000fe200078e0021 */
[----:B------:R-:W-:-:S05]  /*3250*/  LOP3.LUT R32, RZ, R32, RZ, 0x33, !PT ;  /* 0x00000020ff207212 */ /* 0x000fca00078e33ff */
[----:B------:R-:W-:-:S06]  /*3260*/  IMAD.IADD R15, R18, 0x1, R32 ;  /* 0x00000001120f7824 */ /* 0x000fcc00078e0220 */
[----:B------:R-:W-:Y:S01]  /*3270*/  @!P0 IMAD.MOV.U32 R10, RZ, RZ, 0x64 ;  /* 0x00000064ff0a8424 */ /* 0x000fe200078e00ff */
[----:B------:R1:W-:Y:S01]  /*3280*/  @!P0 STS [UR4+0x8c], R11 ;  /* 0x00008c0bff008988 */ /* 0x0003e20008000804 */
[----:B0-----:R-:W-:-:S04]  /*3290*/  IMAD.WIDE R12, R18, 0x8, R8 ;  /* 0x00000008120c7825 */ /* 0x001fc800078e0208 */
[----:B------:R-:W-:Y:S01]  /*32a0*/  IMAD.WIDE R8, R15, 0x8, R8 ;  /* 0x000000080f087825 */ /* 0x000fe200078e0208 */
[----:B------:R1:W-:Y:S01]  /*32b0*/  @!P0 ST.E.64.STRONG.GPU desc[UR6][R12.64+0x100], R10 ;  /* 0x0001000a0c008985 */ /* 0x0003e2000c10fb06 */
[----:B------:R-:W-:Y:S05]  /*32c0*/  NANOSLEEP 0x27b ;  /* 0x0000027b0000795d */ /* 0x000fea0003800000 */
[----:B------:R-:W2:Y:S01]  /*32d0*/  LD.E.64.STRONG.GPU R14, desc[UR6][R8.64+0x100] ;  /* 0x00010006080e7980 */ /* 0x000ea2000c10fb00 */
[----:B------:R-:W-:Y:S01]  /*32e0*/  UMOV UR5, 0xffffffff ;  /* 0xffffffff00057882 */ /* 0x000fe20000000000 */
[----:B--2---:R-:W-:Y:S02]  /*32f0*/  ISETP.NE.AND P0, PT, R14, 0x63, PT ;  /* 0x000000630e00780c */ /* 0x004fe40003f05270 */
[----:B-1----:R-:W-:Y:S11]  /*3300*/  BRA.DIV UR5, `(.L_x_40) ;  /* 0x0000008605147947 */ /* 0x002ff6000b800000 */
[----:B------:R-:W-:-:S13]  /*3310*/  VOTE.ANY P0, !P0 ;  /* 0x0000000000ff7806 */ /* 0x000fda0004000100 */
.L_x_188:
[----:B------:R-:W-:Y:S05]  /*3320*/  @!P0 BRA `(.L_x_41) ;  /* 0x00000000007c8947 */ /* 0x000fea0003800000 */
[----:B------:R-:W-:-:S07]  /*3330*/  IMAD.MOV.U32 R19, RZ, RZ, 0x25a ;  /* 0x0000025aff137424 */ /* 0x000fce00078e00ff */
.L_x_43:
[----:B------:R-:W-:Y:S01]  /*3340*/  SHF.R.U32.HI R10, RZ, 0x1, R19 ;  /* 0x00000001ff0a7819 */ /* 0x000fe20000011613 */
[----:B------:R-:W-:-:S03]  /*3350*/  IMAD R18, R18, 0x41a7, RZ ;  /* 0x000041a712127824 */ /* 0x000fc600078e02ff */
[----:B------:R-:W-:Y:S02]  /*3360*/  IADD3 R19, PT, PT, R19, 0x1, -R10 ;  /* 0x0000000113137810 */ /* 0x000fe40007ffe80a */
[----:B------:R-:W-:Y:S02]  /*3370*/  LOP3.LUT R18, R18, 0x7fffffff, RZ, 0xc0, !PT ;  /* 0x7fffffff12127812 */ /* 0x000fe400078ec0ff */
[----:B------:R-:W0:Y:S01]  /*3380*/  I2F.U32.RP R16, R19 ;  /* 0x0000001300107306 */ /* 0x000e220000209000 */
[----:B------:R-:W-:Y:S01]  /*3390*/  IMAD.MOV R33, RZ, RZ, -R19 ;  /* 0x000000ffff217224 */ /* 0x000fe200078e0a13 */
[----:B------:R-:W-:-:S06]  /*33a0*/  ISETP.NE.U32.AND P1, PT, R19, RZ, PT ;  /* 0x000000ff1300720c */ /* 0x000fcc0003f25070 */
[----:B0-----:R-:W0:Y:S02]  /*33b0*/  MUFU.RCP R16, R16 ;  /* 0x0000001000107308 */ /* 0x001e240000001000 */
[----:B0-----:R-:W-:-:S06]  /*33c0*/  VIADD R14, R16, 0xffffffe ;  /* 0x0ffffffe100e7836 */ /* 0x001fcc0000000000 */
[----:B------:R0:W1:Y:S02]  /*33d0*/  F2I.FTZ.U32.TRUNC.NTZ R15, R14 ;  /* 0x0000000e000f7305 */ /* 0x000064000021f000 */
[----:B0-----:R-:W-:Y:S02]  /*33e0*/  IMAD.MOV.U32 R14, RZ, RZ, RZ ;  /* 0x000000ffff0e7224 */ /* 0x001fe400078e00ff */
[----:B-1----:R-:W-:-:S04]  /*33f0*/  IMAD R33, R33, R15, RZ ;  /* 0x0000000f21217224 */ /* 0x002fc800078e02ff */
[----:B------:R-:W-:-:S06]  /*3400*/  IMAD.HI.U32 R15, R15, R33, R14 ;  /* 0x000000210f0f7227 */ /* 0x000fcc00078e000e */
[----:B------:R-:W-:-:S04]  /*3410*/  IMAD.HI.U32 R15, R15, R18, RZ ;  /* 0x000000120f0f7227 */ /* 0x000fc800078e00ff */
[----:B------:R-:W-:-:S04]  /*3420*/  IMAD.MOV R15, RZ, RZ, -R15 ;  /* 0x000000ffff0f7224 */ /* 0x000fc800078e0a0f */
[----:B------:R-:W-:-:S05]  /*3430*/  IMAD R16, R19, R15, R18 ;  /* 0x0000000f13107224 */ /* 0x000fca00078e0212 */
[----:B------:R-:W-:-:S13]  /*3440*/  ISETP.GE.U32.AND P0, PT, R16, R19, PT ;  /* 0x000000131000720c */ /* 0x000fda0003f06070 */
[----:B------:R-:W-:-:S05]  /*3450*/  @P0 IMAD.IADD R16, R16, 0x1, -R19 ;  /* 0x0000000110100824 */ /* 0x000fca00078e0a13 */
[----:B------:R-:W-:-:S13]  /*3460*/  ISETP.GE.U32.AND P0, PT, R16, R19, PT ;  /* 0x000000131000720c */ /* 0x000fda0003f06070 */
[----:B------:R-:W-:Y:S01]  /*3470*/  @P0 IMAD.IADD R16, R16, 0x1, -R19 ;  /* 0x0000000110100824 */ /* 0x000fe200078e0a13 */
[----:B------:R-:W-:-:S05]  /*3480*/  @!P1 LOP3.LUT R16, RZ, R19, RZ, 0x33, !PT ;  /* 0x00000013ff109212 */ /* 0x000fca00078e33ff */
[----:B------:R-:W-:-:S04]  /*3490*/  IMAD.IADD R16, R10, 0x1, R16 ;  /* 0x000000010a107824 */ /* 0x000fc800078e0210 */
[----:B------:R-:W-:Y:S05]  /*34a0*/  NANOSLEEP R16 ;  /* 0x000000100000735d */ /* 0x000fea0003800000 */
[----:B------:R-:W2:Y:S01]  /*34b0*/  LD.E.64.STRONG.GPU R14, desc[UR6][R8.64+0x100] ;  /* 0x00010006080e7980 */ /* 0x000ea2000c10fb00 */
[----:B------:R-:W-:Y:S01]  /*34c0*/  UMOV UR5, 0xffffffff ;  /* 0xffffffff00057882 */ /* 0x000fe20000000000 */
[----:B------:R-:W-:Y:S01]  /*34d0*/  IMAD.MOV.U32 R19, RZ, RZ, R10 ;  /* 0x000000ffff137224 */ /* 0x000fe200078e000a */
[----:B--2---:R-:W-:Y:S01]  /*34e0*/  ISETP.NE.AND P0, PT, R14, 0x63, PT ;  /* 0x000000630e00780c */ /* 0x004fe20003f05270 */
[----:B------:R-:W-:-:S12]  /*34f0*/  BRA.DIV UR5, `(.L_x_42) ;  /* 0x0000008205b87947 */ /* 0x000fd8000b800000 */
[----:B------:R-:W-:-:S13]  /*3500*/  VOTE.ANY P0, !P0 ;  /* 0x0000000000ff7806 */ /* 0x000fda0004000100 */
.L_x_191:
[----:B------:R-:W-:Y:S05]  /*3510*/  @P0 BRA `(.L_x_43) ;  /* 0xfffffffc00880947 */ /* 0x000fea000383ffff */
.L_x_41:
[----:B------:R-:W0:Y:S01]  /*3520*/  S2R R8, SR_CTAID.Y ;  /* 0x0000000000087919 */ /* 0x000e220000002600 */
[----:B------:R-:W0:Y:S01]  /*3530*/  LDC R9, c[0x0][0x374] ;  /* 0x0000dd00ff097b82 */ /* 0x000e220000000800 */
[----:B------:R-:W-:Y:S01]  /*3540*/  UMOV UR5, 0xffffffff ;  /* 0xffffffff00057882 */ /* 0x000fe20000000000 */
[----:B------:R-:W-:Y:S01]  /*3550*/  ISETP.NE.AND P0, PT, R14, 0x65, PT ;  /* 0x000000650e00780c */ /* 0x000fe20003f05270 */
[----:B0-----:R-:W-:-:S04]  /*3560*/  IMAD R9, R9, UR8, R8 ;  /* 0x0000000809097c24 */ /* 0x001fc8000f8e0208 */
[----:B------:R-:W-:Y:S01]  /*3570*/  IMAD.IADD R34, R32, 0x1, R9 ;  /* 0x0000000120227824 */ /* 0x000fe200078e0209 */
[----:B------:R-:W-:Y:S07]  /*3580*/  BRA.DIV UR5, `(.L_x_44) ;  /* 0x0000008205b47947 */ /* 0x000fee000b800000 */
[----:B------:R-:W0:Y:S01]  /*3590*/  S2R R37, SR_GEMASK ;  /* 0x0000000000257919 */ /* 0x000e220000003c00 */
[----:B------:R-:W-:Y:S01]  /*35a0*/  VOTE.ANY R10, PT, !P0 ;  /* 0x00000000000a7806 */ /* 0x000fe200040e0100 */
[----:B------:R-:W-:-:S03]  /*35b0*/  VIADD R33, R0, 0x2 ;  /* 0x0000000200217836 */ /* 0x000fc60000000000 */
[----:B0-----:R-:W-:-:S05]  /*35c0*/  LOP3.LUT R10, R10, 0x80000000, R37, 0xec, !PT ;  /* 0x800000000a0a7812 */ /* 0x001fca00078eec25 */
[----:B------:R-:W-:-:S05]  /*35d0*/  VIADD R9, R10, 0xffffffff ;  /* 0xffffffff0a097836 */ /* 0x000fca0000000000 */
[----:B------:R-:W-:-:S04]  /*35e0*/  LOP3.LUT R9, R10, R9, RZ, 0xc, !PT ;  /* 0x000000090a097212 */ /* 0x000fc800078e0cff */
[----:B------:R0:W1:Y:S02]  /*35f0*/  POPC R32, R9 ;  /* 0x0000000900207309 */ /* 0x0000640000000000 */
[C---:B0-----:R-:W-:Y:S01]  /*3600*/  VIADD R9, R0.reuse, 0x4 ;  /* 0x0000000400097836 */ /* 0x041fe20000000000 */
[----:B-1----:R-:W0:Y:S01]  /*3610*/  SHFL.DOWN PT, R16, R15, 0x1, R32 ;  /* 0x082000000f107989 */ /* 0x002e2200000e0020 */
[----:B------:R-:W-:-:S04]  /*3620*/  ISETP.GE.AND P0, PT, R0, R32, PT ;  /* 0x000000200000720c */ /* 0x000fc80003f06270 */
[----:B0-----:R-:W-:Y:S02]  /*3630*/  SEL R16, R16, RZ, !P0 ;  /* 0x000000ff10107207 */ /* 0x001fe40004000000 */
[----:B------:R-:W-:-:S03]  /*3640*/  ISETP.GT.AND P0, PT, R33, R32, PT ;  /* 0x000000202100720c */ /* 0x000fc60003f04270 */
[----:B------:R-:W-:Y:S02]  /*3650*/  IMAD.IADD R19, R16, 0x1, R15 ;  /* 0x0000000110137824 */ /* 0x000fe400078e020f */
[----:B------:R-:W-:-:S03]  /*3660*/  VIADD R15, R0, 0x10 ;  /* 0x00000010000f7836 */ /* 0x000fc60000000000 */
[----:B------:R-:W0:Y:S02]  /*3670*/  SHFL.DOWN PT, R16, R19, 0x2, R32 ;  /* 0x0840000013107989 */ /* 0x000e2400000e0020 */
[-C--:B------:R-:W-:Y:S02]  /*3680*/  ISETP.GT.AND P1, PT, R15, R32.reuse, PT ;  /* 0x000000200f00720c */ /* 0x080fe40003f24270 */
[----:B0-----:R-:W-:Y:S02]  /*3690*/  SEL R16, R16, RZ, !P0 ;  /* 0x000000ff10107207 */ /* 0x001fe40004000000 */
[----:B------:R-:W-:Y:S01]  /*36a0*/  ISETP.GT.AND P0, PT, R9, R32, PT ;  /* 0x000000200900720c */ /* 0x000fe20003f04270 */
[----:B------:R-:W-:Y:S02]  /*36b0*/  VIADD R9, R0, 0x8 ;  /* 0x0000000800097836 */ /* 0x000fe40000000000 */
[----:B------:R-:W-:-:S05]  /*36c0*/  IMAD.IADD R33, R19, 0x1, R16 ;  /* 0x0000000113217824 */ /* 0x000fca00078e0210 */
[----:B------:R-:W0:Y:S02]  /*36d0*/  SHFL.DOWN PT, R16, R33, 0x4, R32 ;  /* 0x0880000021107989 */ /* 0x000e2400000e0020 */
[----:B0-----:R-:W-:Y:S02]  /*36e0*/  SEL R16, R16, RZ, !P0 ;  /* 0x000000ff10107207 */ /* 0x001fe40004000000 */
[----:B------:R-:W-:Y:S02]  /*36f0*/  ISETP.GT.AND P0, PT, R9, R32, PT ;  /* 0x000000200900720c */ /* 0x000fe40003f04270 */
[----:B------:R-:W0:Y:S01]  /*3700*/  LDC.64 R8, c[0x0][0x3a8] ;  /* 0x0000ea00ff087b82 */ /* 0x000e220000000a00 */
[----:B------:R-:W-:-:S05]  /*3710*/  IMAD.IADD R35, R33, 0x1, R16 ;  /* 0x0000000121237824 */ /* 0x000fca00078e0210 */
[----:B------:R-:W1:Y:S02]  /*3720*/  SHFL.DOWN PT, R16, R35, 0x8, R32 ;  /* 0x0900000023107989 */ /* 0x000e6400000e0020 */
[----:B-1----:R-:W-:Y:S02]  /*3730*/  SEL R16, R16, RZ, !P0 ;  /* 0x000000ff10107207 */ /* 0x002fe40004000000 */
[----:B------:R-:W-:-:S03]  /*3740*/  ISETP.NE.AND P0, PT, R14, 0x65, PT ;  /* 0x000000650e00780c */ /* 0x000fc60003f05270 */
[----:B------:R-:W-:-:S05]  /*3750*/  IMAD.IADD R19, R35, 0x1, R16 ;  /* 0x0000000123137824 */ /* 0x000fca00078e0210 */
[----:B------:R0:W1:Y:S05]  /*3760*/  SHFL.DOWN PT, R16, R19, 0x10, R32 ;  /* 0x0a00000013107989 */ /* 0x00006a00000e0020 */
[----:B------:R-:W-:Y:S02]  /*3770*/  VOTE.ALL P0, P0 ;  /* 0x0000000000ff7806 */ /* 0x000fe40000000000 */
[----:B0-----:R-:W-:-:S05]  /*3780*/  IADD3 R32, P2, PT, R8, 0x100, RZ ;  /* 0x0000010008207810 */ /* 0x001fca0007f5e0ff */
[----:B------:R-:W-:Y:S01]  /*3790*/  IMAD.X R33, RZ, RZ, R9, P2 ;  /* 0x000000ffff217224 */ /* 0x000fe200010e0609 */
[----:B-1----:R-:W-:-:S05]  /*37a0*/  SEL R16, R16, RZ, !P1 ;  /* 0x000000ff10107207 */ /* 0x002fca0004800000 */
[----:B------:R-:W-:-:S07]  /*37b0*/  IMAD.IADD R19, R19, 0x1, R16 ;  /* 0x0000000113137824 */ /* 0x000fce00078e0210 */
.L_x_200:
[----:B------:R-:W-:Y:S05]  /*37c0*/  @!P0 BRA `(.L_x_45) ;  /* 0x00000004003c8947 */ /* 0x000fea0003800000 */
[----:B------:R-:W-:-:S07]  /*37d0*/  IMAD.MOV.U32 R35, RZ, RZ, 0x25a ;  /* 0x0000025aff237424 */ /* 0x000fce00078e00ff */
.L_x_51:
[----:B------:R-:W-:Y:S02]  /*37e0*/  IMAD.MOV.U32 R8, RZ, RZ, R32 ;  /* 0x000000ffff087224 */ /* 0x000fe400078e0020 */
[----:B------:R-:W-:Y:S02]  /*37f0*/  IMAD.MOV.U32 R9, RZ, RZ, R33 ;  /* 0x000000ffff097224 */ /* 0x000fe400078e0021 */
[----:B------:R-:W-:-:S05]  /*3800*/  IMAD.WIDE R8, R34, 0x8, R8 ;  /* 0x0000000822087825 */ /* 0x000fca00078e0208 */
[----:B------:R-:W2:Y:S01]  /*3810*/  LD.E.64.STRONG.GPU R14, desc[UR6][R8.64+-0x100] ;  /* 0xffff0006080e7980 */ /* 0x000ea2000c10fb00 */
[----:B------:R-:W-:Y:S05]  /*3820*/  YIELD ;  /* 0x0000000000007946 */ /* 0x000fea0003800000 */
[----:B------:R-:W-:Y:S01]  /*3830*/  UMOV UR5, 0xffffffff ;  /* 0xffffffff00057882 */ /* 0x000fe20000000000 */
[----:B------:R-:W-:Y:S02]  /*3840*/  SHF.R.U32.HI R35, RZ, 0x1, R35 ;  /* 0x00000001ff237819 */ /* 0x000fe40000011623 */
[----:B--2---:R-:W-:Y:S01]  /*3850*/  ISETP.NE.AND P0, PT, R14, 0x63, PT ;  /* 0x000000630e00780c */ /* 0x004fe20003f05270 */
[----:B------:R-:W-:-:S12]  /*3860*/  BRA.DIV UR5, `(.L_x_46) ;  /* 0x0000008605007947 */ /* 0x000fd8000b800000 */
[----:B------:R-:W-:-:S13]  /*3870*/  VOTE.ANY P0, !P0 ;  /* 0x0000000000ff7806 */ /* 0x000fda0004000100 */
.L_x_203:
[----:B------:R-:W-:Y:S05]  /*3880*/  @!P0 BRA `(.L_x_47) ;  /* 0x00000000007c8947 */ /* 0x000fea0003800000 */
[----:B------:R-:W-:-:S07]  /*3890*/  IMAD.MOV.U32 R16, RZ, RZ, R35 ;  /* 0x000000ffff107224 */ /* 0x000fce00078e0023 */
.L_x_49:
        /* <DEDUP_REMOVED lines=9> */
[----:B------:R-:W0:Y:S02]  /*3930*/  F2I.FTZ.U32.TRUNC.NTZ R15, R15 ;  /* 0x0000000f000f7305 */ /* 0x000e24000021f000 */
[----:B0-----:R-:W-:Y:S02]  /*3940*/  IMAD R36, R14, R15, RZ ;  /* 0x0000000f0e247224 */ /* 0x001fe400078e02ff */
[----:B------:R-:W-:-:S04]  /*3950*/  IMAD.MOV.U32 R14, RZ, RZ, RZ ;  /* 0x000000ffff0e7224 */ /* 0x000fc800078e00ff */
        /* <DEDUP_REMOVED lines=17> */
.L_x_206:
[----:B------:R-:W-:Y:S05]  /*3a70*/  @P0 BRA `(.L_x_49) ;  /* 0xfffffffc00880947 */ /* 0x000fea000383ffff */
.L_x_47:
[----:B------:R-:W-:Y:S01]  /*3a80*/  UMOV UR5, 0xffffffff ;  /* 0xffffffff00057882 */ /* 0x000fe20000000000 */
[----:B------:R-:W-:Y:S02]  /*3a90*/  ISETP.NE.AND P0, PT, R14, 0x65, PT ;  /* 0x000000650e00780c */ /* 0x000fe40003f05270 */
[----:B------:R-:W-:Y:S11]  /*3aa0*/  BRA.DIV UR5, `(.L_x_50) ;  /* 0x0000008205b07947 */ /* 0x000ff6000b800000 */
[----:B------:R-:W-:Y:S01]  /*3ab0*/  VOTE.ANY R10, PT, !P0 ;  /* 0x00000000000a7806 */ /* 0x000fe200040e0100 */
[----:B------:R-:W-:-:S03]  /*3ac0*/  VIADD R34, R34, 0xffffffe0 ;  /* 0xffffffe022227836 */ /* 0x000fc60000000000 */
[----:B------:R-:W-:-:S05]  /*3ad0*/  LOP3.LUT R10, R10, 0x80000000, R37, 0xec, !PT ;  /* 0x800000000a0a7812 */ /* 0x000fca00078eec25 */
[----:B------:R-:W-:-:S05]  /*3ae0*/  VIADD R9, R10, 0xffffffff ;  /* 0xffffffff0a097836 */ /* 0x000fca0000000000 */
[----:B------:R-:W-:Y:S01]  /*3af0*/  LOP3.LUT R9, R10, R9, RZ, 0xc, !PT ;  /* 0x000000090a097212 */ /* 0x000fe200078e0cff */
[----:B------:R-:W-:-:S03]  /*3b00*/  VIADD R10, R0, 0x2 ;  /* 0x00000002000a7836 */ /* 0x000fc60000000000 */
[----:B------:R0:W1:Y:S02]  /*3b10*/  POPC R8, R9 ;  /* 0x0000000900087309 */ /* 0x0000640000000000 */
[C---:B0-----:R-:W-:Y:S01]  /*3b20*/  VIADD R9, R0.reuse, 0x4 ;  /* 0x0000000400097836 */ /* 0x041fe20000000000 */
[----:B-1----:R-:W0:Y:S01]  /*3b30*/  SHFL.DOWN PT, R16, R15, 0x1, R8 ;  /* 0x082000000f107989 */ /* 0x002e2200000e0008 */
[----:B------:R-:W-:-:S04]  /*3b40*/  ISETP.GE.AND P0, PT, R0, R8, PT ;  /* 0x000000080000720c */ /* 0x000fc80003f06270 */
[----:B0-----:R-:W-:Y:S02]  /*3b50*/  SEL R16, R16, RZ, !P0 ;  /* 0x000000ff10107207 */ /* 0x001fe40004000000 */
[----:B------:R-:W-:-:S03]  /*3b60*/  ISETP.GT.AND P0, PT, R10, R8, PT ;  /* 0x000000080a00720c */ /* 0x000fc60003f04270 */
[----:B------:R-:W-:-:S05]  /*3b70*/  IMAD.IADD R15, R16, 0x1, R15 ;  /* 0x00000001100f7824 */ /* 0x000fca00078e020f */
[----:B------:R-:W0:Y:S02]  /*3b80*/  SHFL.DOWN PT, R16, R15, 0x2, R8 ;  /* 0x084000000f107989 */ /* 0x000e2400000e0008 */
[----:B0-----:R-:W-:Y:S02]  /*3b90*/  SEL R16, R16, RZ, !P0 ;  /* 0x000000ff10107207 */ /* 0x001fe40004000000 */
[----:B------:R-:W-:Y:S01]  /*3ba0*/  ISETP.GT.AND P0, PT, R9, R8, PT ;  /* 0x000000080900720c */ /* 0x000fe20003f04270 */
[----:B------:R-:W-:Y:S02]  /*3bb0*/  VIADD R9, R0, 0x8 ;  /* 0x0000000800097836 */ /* 0x000fe40000000000 */
[----:B------:R-:W-:-:S05]  /*3bc0*/  IMAD.IADD R15, R15, 0x1, R16 ;  /* 0x000000010f0f7824 */ /* 0x000fca00078e0210 */
[----:B------:R-:W0:Y:S02]  /*3bd0*/  SHFL.DOWN PT, R16, R15, 0x4, R8 ;  /* 0x088000000f107989 */ /* 0x000e2400000e0008 */
[----:B0-----:R-:W-:Y:S02]  /*3be0*/  SEL R16, R16, RZ, !P0 ;  /* 0x000000ff10107207 */ /* 0x001fe40004000000 */
[----:B------:R-:W-:Y:S01]  /*3bf0*/  ISETP.GT.AND P0, PT, R9, R8, PT ;  /* 0x000000080900720c */ /* 0x000fe20003f04270 */
[----:B------:R-:W-:Y:S02]  /*3c00*/  VIADD R9, R0, 0x10 ;  /* 0x0000001000097836 */ /* 0x000fe40000000000 */
[----:B------:R-:W-:-:S03]  /*3c10*/  IMAD.IADD R15, R15, 0x1, R16 ;  /* 0x000000010f0f7824 */ /* 0x000fc600078e0210 */
[----:B------:R-:W-:Y:S02]  /*3c20*/  ISETP.GT.AND P1, PT, R9, R8, PT ;  /* 0x000000080900720c */ /* 0x000fe40003f24270 */
[----:B------:R-:W0:Y:S02]  /*3c30*/  SHFL.DOWN PT, R16, R15, 0x8, R8 ;  /* 0x090000000f107989 */ /* 0x000e2400000e0008 */
[----:B0-----:R-:W-:Y:S02]  /*3c40*/  SEL R16, R16, RZ, !P0 ;  /* 0x000000ff10107207 */ /* 0x001fe40004000000 */
[----:B------:R-:W-:-:S03]  /*3c50*/  ISETP.NE.AND P0, PT, R14, 0x65, PT ;  /* 0x000000650e00780c */ /* 0x000fc60003f05270 */
[----:B------:R-:W-:-:S05]  /*3c60*/  IMAD.IADD R15, R15, 0x1, R16 ;  /* 0x000000010f0f7824 */ /* 0x000fca00078e0210 */
[----:B------:R-:W0:Y:S05]  /*3c70*/  SHFL.DOWN PT, R16, R15, 0x10, R8 ;  /* 0x0a0000000f107989 */ /* 0x000e2a00000e0008 */
[----:B------:R-:W-:Y:S02]  /*3c80*/  VOTE.ALL P0, P0 ;  /* 0x0000000000ff7806 */ /* 0x000fe40000000000 */
[----:B0-----:R-:W-:-:S04]  /*3c90*/  SEL R16, R16, RZ, !P1 ;  /* 0x000000ff10107207 */ /* 0x001fc80004800000 */
[----:B------:R-:W-:-:S07]  /*3ca0*/  IADD3 R19, PT, PT, R15, R16, R19 ;  /* 0x000000100f137210 */ /* 0x000fce0007ffe013 */
.L_x_215:
[----:B------:R-:W-:Y:S05]  /*3cb0*/  @P0 BRA `(.L_x_51) ;  /* 0xfffffff800c80947 */ /* 0x000fea000383ffff */
.L_x_45:
[----:B------:R-:W0:Y:S01]  /*3cc0*/  S2R R32, SR_TID.X ;  /* 0x0000000000207919 */ /* 0x000e220000002100 */
[----:B------:R-:W-:-:S13]  /*3cd0*/  ISETP.NE.AND P0, PT, R0, RZ, PT ;  /* 0x000000ff0000720c */ /* 0x000fda0003f05270 */
[----:B------:R-:W1:Y:S01]  /*3ce0*/  @!P0 S2R R15, SR_CgaCtaId ;  /* 0x00000000000f8919 */ /* 0x000e620000008800 */
[----:B------:R-:W-:Y:S02]  /*3cf0*/  @!P0 MOV R8, 0x400 ;  /* 0x0000040000088802 */ /* 0x000fe40000000f00 */
[----:B0-----:R-:W-:-:S13]  /*3d00*/  ISETP.NE.AND P1, PT, R32, RZ, PT ;  /* 0x000000ff2000720c */ /* 0x001fda0003f25270 */
[----:B------:R-:W0:Y:S01]  /*3d10*/  @!P1 S2R R9, SR_CgaCtaId ;  /* 0x0000000000099919 */ /* 0x000e220000008800 */
[----:B------:R-:W-:Y:S01]  /*3d20*/  @!P1 MOV R0, 0x400 ;  /* 0x0000040000009802 */ /* 0x000fe20000000f00 */
[----:B------:R-:W-:Y:S01]  /*3d30*/  @!P1 IMAD.IADD R11, R11, 0x1, R19 ;  /* 0x000000010b0b9824 */ /* 0x000fe200078e0213 */
[----:B-1----:R-:W-:Y:S01]  /*3d40*/  @!P0 LEA R14, R15, R8, 0x18 ;  /* 0x000000080f0e8211 */ /* 0x002fe200078ec0ff */
[----:B------:R-:W-:Y:S02]  /*3d50*/  @!P1 IMAD.MOV.U32 R10, RZ, RZ, 0x65 ;  /* 0x00000065ff0a9424 */ /* 0x000fe400078e00ff */
[----:B------:R-:W-:Y:S02]  /*3d60*/  IMAD.MOV.U32 R8, RZ, RZ, R17 ;  /* 0x000000ffff087224 */ /* 0x000fe400078e0011 */
[----:B------:R-:W-:Y:S01]  /*3d70*/  @!P0 IMAD.MOV.U32 R8, RZ, RZ, R19 ;  /* 0x000000ffff088224 */ /* 0x000fe200078e0013 */
[----:B------:R1:W-:Y:S01]  /*3d80*/  @!P1 ST.E.64.STRONG.GPU desc[UR6][R12.64+0x100], R10 ;  /* 0x0001000a0c009985 */ /* 0x0003e2000c10fb06 */
[----:B0-----:R-:W-:-:S05]  /*3d90*/  @!P1 LEA R0, R9, R0, 0x18 ;  /* 0x0000000009009211 */ /* 0x001fca00078ec0ff */
[----:B------:R1:W-:Y:S04]  /*3da0*/  @!P1 STS [R0+0x88], R11 ;  /* 0x0000880b00009388 */ /* 0x0003e80000000800 */
[----:B------:R1:W-:Y:S04]  /*3db0*/  @!P1 STS [R0+0x84], R19 ;  /* 0x0000841300009388 */ /* 0x0003e80000000800 */
[----:B------:R1:W-:Y:S02]  /*3dc0*/  @!P0 STS [R14+0x64], R19 ;  /* 0x000064130e008388 */ /* 0x0003e40000000800 */
.L_x_39:
[----:B------:R-:W-:Y:S05]  /*3dd0*/  WARPSYNC.ALL ;  /* 0x0000000000007948 */ /* 0x000fea0003800000 */
[----:B------:R-:W2:Y:S04]  /*3de0*/  LDL.LU R16, [R1+0x4] ;  /* 0x0000040001107983 */ /* 0x000ea80000300800 */
[----:B-1----:R-:W3:Y:S01]  /*3df0*/  LDL.LU R14, [R1] ;  /* 0x00000000010e7983 */ /* 0x002ee20000300800 */
[----:B------:R-:W0:Y:S01]  /*3e00*/  S2UR UR5, SR_CgaCtaId ;  /* 0x00000000000579c3 */ /* 0x000e220000008800 */
[----:B------:R-:W-:-:S07]  /*3e10*/  UMOV UR4, 0x400 ;  /* 0x0000040000047882 */ /* 0x000fce0000000000 */
[----:B------:R-:W-:Y:S01]  /*3e20*/  BAR.SYNC.DEFER_BLOCKING 0x0 ;  /* 0x0000000000007b1d */ /* 0x000fe20000010000 */
[----:B------:R-:W-:Y:S02]  /*3e30*/  ISETP.NE.AND P0, PT, R32, RZ, PT ;  /* 0x000000ff2000720c */ /* 0x000fe40003f05270 */
[C---:B------:R-:W-:Y:S02]  /*3e40*/  ISETP.NE.AND P1, PT, R27.reuse, RZ, PT ;  /* 0x000000ff1b00720c */ /* 0x040fe40003f25270 */
[----:B------:R-:W-:Y:S02]  /*3e50*/  LOP3.LUT R27, R27, 0x1, RZ, 0x3c, !PT ;  /* 0x000000011b1b7812 */ /* 0x000fe400078e3cff */
[C---:B------:R-:W-:Y:S02]  /*3e60*/  ISETP.NE.AND P2, PT, R26.reuse, RZ, PT ;  /* 0x000000ff1a00720c */ /* 0x040fe40003f45270 */
[----:B------:R-:W-:Y:S02]  /*3e70*/  LOP3.LUT R26, R26, 0x1, RZ, 0x3c, !PT ;  /* 0x000000011a1a7812 */ /* 0x000fe400078e3cff */
[----:B------:R-:W-:-:S02]  /*3e80*/  ISETP.NE.AND P4, PT, R3, RZ, PT ;  /* 0x000000ff0300720c */ /* 0x000fc40003f85270 */
[----:B------:R-:W-:Y:S01]  /*3e90*/  ISETP.NE.AND P3, PT, R5, RZ, PT ;  /* 0x000000ff0500720c */ /* 0x000fe20003f65270 */
[----:B0-----:R-:W-:Y:S01]  /*3ea0*/  ULEA UR4, UR5, UR4, 0x18 ;  /* 0x0000000405047291 */ /* 0x001fe2000f8ec0ff */
[----:B------:R-:W0:Y:S08]  /*3eb0*/  LDCU.U8 UR5, c[0x0][0x3c0] ;  /* 0x00007800ff0577ac */ /* 0x000e300008000000 */
[----:B------:R-:W1:Y:S04]  /*3ec0*/  LDS R9, [UR4+0x64] ;  /* 0x00006404ff097984 */ /* 0x000e680008000800 */
[----:B------:R-:W4:Y:S04]  /*3ed0*/  LDS R0, [UR4+0x8c] ;  /* 0x00008c04ff007984 */ /* 0x000f280008000800 */
[----:B------:R-:W0:Y:S01]  /*3ee0*/  LDS R11, [UR4+0x84] ;  /* 0x00008404ff0b7984 */ /* 0x000e220008000800 */
[----:B-1----:R-:W-:Y:S01]  /*3ef0*/  SEL R9, R9, RZ, P0 ;  /* 0x000000ff09097207 */ /* 0x002fe20000000000 */
[----:B------:R-:W-:Y:S01]  /*3f00*/  BAR.SYNC.DEFER_BLOCKING 0x0 ;  /* 0x0000000000007b1d */ /* 0x000fe20000010000 */
[----:B------:R-:W-:-:S03]  /*3f10*/  ISETP.NE.AND P0, PT, R2, RZ, PT ;  /* 0x000000ff0200720c */ /* 0x000fc60003f05270 */
[----:B------:R-:W-:Y:S01]  /*3f20*/  IMAD.IADD R8, R9, 0x1, R8 ;  /* 0x0000000109087824 */ /* 0x000fe200078e0208 */
[----:B----4-:R-:W-:-:S03]  /*3f30*/  IADD3 R9, PT, PT, -R0, 0x2300, RZ ;  /* 0x0000230000097810 */ /* 0x010fc60007ffe1ff */
[C---:B0-----:R-:W-:Y:S01]  /*3f40*/  IMAD.IADD R10, R8.reuse, 0x1, -R11 ;  /* 0x00000001080a7824 */ /* 0x041fe200078e0a0b */
[--C-:B------:R-:W-:Y:S02]  /*3f50*/  IADD3 R15, PT, PT, R11, -R8, -R27.reuse ;  /* 0x800000080b0f7210 */ /* 0x100fe40007ffe81b */
[----:B------:R-:W-:Y:S01]  /*3f60*/  IADD3 R8, PT, PT, R8, R26, R27 ;  /* 0x0000001a08087210 */ /* 0x000fe20007ffe01b */
[C-C-:B------:R-:W-:Y:S02]  /*3f70*/  IMAD R12, R32.reuse, 0xe, -R10.reuse ;  /* 0x0000000e200c7824 */ /* 0x140fe400078e0a0a */
[----:B------:R-:W-:Y:S02]  /*3f80*/  IMAD.IADD R13, R9, 0x1, R10 ;  /* 0x00000001090d7824 */ /* 0x000fe400078e020a */
[C---:B------:R-:W-:Y:S02]  /*3f90*/  IMAD R15, R32.reuse, 0xe, R15 ;  /* 0x0000000e200f7824 */ /* 0x040fe400078e020f */
[--C-:B------:R-:W-:Y:S01]  /*3fa0*/  IMAD.IADD R17, R11, 0x1, -R8.reuse ;  /* 0x000000010b117824 */ /* 0x100fe200078e0a08 */
[----:B------:R-:W-:Y:S01]  /*3fb0*/  SEL R12, R13, R12, !P1 ;  /* 0x0000000c0d0c7207 */ /* 0x000fe20004800000 */
[----:B------:R-:W-:Y:S01]  /*3fc0*/  IMAD.IADD R13, R27, 0x1, R13 ;  /* 0x000000011b0d7824 */ /* 0x000fe200078e020d */
[----:B------:R-:W-:Y:S01]  /*3fd0*/  ISETP.NE.AND P1, PT, R25, RZ, PT ;  /* 0x000000ff1900720c */ /* 0x000fe20003f25270 */
[----:B------:R-:W-:Y:S01]  /*3fe0*/  VIADD R15, R15, 0x1 ;  /* 0x000000010f0f7836 */ /* 0x000fe20000000000 */
[----:B------:R-:W-:Y:S01]  /*3ff0*/  LOP3.LUT R25, R25, 0x1, RZ, 0x3c, !PT ;  /* 0x0000000119197812 */ /* 0x000fe200078e3cff */
[----:B------:R-:W-:Y:S01]  /*4000*/  IMAD R17, R32, 0xe, R17 ;  /* 0x0000000e20117824 */ /* 0x000fe200078e0211 */
[----:B------:R-:W-:Y:S01]  /*4010*/  LOP3.LUT R27, R24, 0x1, RZ, 0x3c, !PT ;  /* 0x00000001181b7812 */ /* 0x000fe200078e3cff */
[----:B------:R-:W-:Y:S01]  /*4020*/  IMAD.IADD R26, R26, 0x1, R13 ;  /* 0x000000011a1a7824 */ /* 0x000fe200078e020d */
[----:B------:R-:W-:Y:S01]  /*4030*/  SEL R15, R13, R15, !P2 ;  /* 0x0000000f0d0f7207 */ /* 0x000fe20005000000 */
[----:B------:R-:W-:Y:S01]  /*4040*/  IMAD.IADD R8, R25, 0x1, R8 ;  /* 0x0000000119087824 */ /* 0x000fe200078e0208 */
[----:B------:R-:W-:Y:S01]  /*4050*/  ISETP.NE.AND P2, PT, R24, RZ, PT ;  /* 0x000000ff1800720c */ /* 0x000fe20003f45270 */
[----:B------:R-:W-:Y:S01]  /*4060*/  VIADD R17, R17, 0x2 ;  /* 0x0000000211117836 */ /* 0x000fe20000000000 */
[----:B------:R-:W-:Y:S01]  /*4070*/  LEA R12, R12, UR4, 0x2 ;  /* 0x000000040c0c7c11 */ /* 0x000fe2000f8e10ff */
[--C-:B------:R-:W-:Y:S01]  /*4080*/  IMAD.IADD R13, R11, 0x1, -R8.reuse ;  /* 0x000000010b0d7824 */ /* 0x100fe200078e0a08 */
[----:B------:R-:W-:Y:S01]  /*4090*/  LEA R15, R15, UR4, 0x2 ;  /* 0x000000040f0f7c11 */ /* 0x000fe2000f8e10ff */
[----:B------:R-:W-:Y:S01]  /*40a0*/  IMAD.IADD R8, R27, 0x1, R8 ;  /* 0x000000011b087824 */ /* 0x000fe200078e0208 */
[----:B------:R-:W-:Y:S01]  /*40b0*/  SEL R17, R26, R17, !P1 ;  /* 0x000000111a117207 */ /* 0x000fe20004800000 */
[----:B------:R-:W-:Y:S01]  /*40c0*/  IMAD R13, R32, 0xe, R13 ;  /* 0x0000000e200d7824 */ /* 0x000fe200078e020d */
[----:B------:R-:W-:Y:S01]  /*40d0*/  ISETP.NE.AND P1, PT, R23, RZ, PT ;  /* 0x000000ff1700720c */ /* 0x000fe20003f25270 */
[----:B------:R-:W-:Y:S01]  /*40e0*/  IMAD.IADD R19, R11, 0x1, -R8 ;  /* 0x000000010b137824 */ /* 0x000fe200078e0a08 */
[----:B------:R-:W-:Y:S01]  /*40f0*/  LOP3.LUT R23, R23, 0x1, RZ, 0x3c, !PT ;  /* 0x0000000117177812 */ /* 0x000fe200078e3cff */
[----:B------:R-:W-:Y:S01]  /*4100*/  IMAD.IADD R26, R25, 0x1, R26 ;  /* 0x00000001191a7824 */ /* 0x000fe200078e021a */
[----:B------:R-:W-:Y:S01]  /*4110*/  LOP3.LUT R25, R22, 0x1, RZ, 0x3c, !PT ;  /* 0x0000000116197812 */ /* 0x000fe200078e3cff */
[----:B------:R-:W-:Y:S01]  /*4120*/  VIADD R13, R13, 0x3 ;  /* 0x000000030d0d7836 */ /* 0x000fe20000000000 */
[----:B------:R-:W-:Y:S01]  /*4130*/  LEA R2, R17, UR4, 0x2 ;  /* 0x0000000411027c11 */ /* 0x000fe2000f8e10ff */
[----:B------:R-:W-:-:S02]  /*4140*/  IMAD R19, R32, 0xe, R19 ;  /* 0x0000000e20137824 */ /* 0x000fc400078e0213 */
[----:B------:R-:W-:Y:S01]  /*4150*/  IMAD.IADD R8, R23, 0x1, R8 ;  /* 0x0000000117087824 */ /* 0x000fe200078e0208 */
[----:B------:R-:W-:Y:S01]  /*4160*/  SEL R13, R26, R13, !P2 ;  /* 0x0000000d1a0d7207 */ /* 0x000fe20005000000 */
[----:B------:R-:W-:Y:S01]  /*4170*/  IMAD.IADD R26, R27, 0x1, R26 ;  /* 0x000000011b1a7824 */ /* 0x000fe200078e021a */
[----:B------:R-:W-:Y:S01]  /*4180*/  ISETP.NE.AND P2, PT, R22, RZ, PT ;  /* 0x000000ff1600720c */ /* 0x000fe20003f45270 */
[----:B------:R-:W-:Y:S01]  /*4190*/  VIADD R19, R19, 0x4 ;  /* 0x0000000413137836 */ /* 0x000fe20000000000 */
[----:B------:R-:W-:-:S04]  /*41a0*/  LEA R13, R13, UR4, 0x2 ;  /* 0x000000040d0d7c11 */ /* 0x000fc8000f8e10ff */
[----:B------:R-:W-:Y:S01]  /*41b0*/  SEL R19, R26, R19, !P1 ;  /* 0x000000131a137207 */ /* 0x000fe20004800000 */
[----:B------:R-:W-:Y:S01]  /*41c0*/  IMAD.IADD R26, R23, 0x1, R26 ;  /* 0x00000001171a7824 */ /* 0x000fe200078e021a */
[C---:B------:R-:W-:Y:S02]  /*41d0*/  ISETP.NE.AND P1, PT, R21.reuse, RZ, PT ;  /* 0x000000ff1500720c */ /* 0x040fe40003f25270 */
[----:B------:R-:W-:Y:S02]  /*41e0*/  LOP3.LUT R21, R21, 0x1, RZ, 0x3c, !PT ;  /* 0x0000000115157812 */ /* 0x000fe400078e3cff */
[----:B------:R-:W-:Y:S01]  /*41f0*/  LOP3.LUT R23, R20, 0x1, RZ, 0x3c, !PT ;  /* 0x0000000114177812 */ /* 0x000fe200078e3cff */
[----:B--2---:R-:W-:Y:S04]  /*4200*/  STS [R12], R16 ;  /* 0x000000100c007388 */ /* 0x004fe80000000800 */
[----:B---3--:R0:W-:Y:S04]  /*4210*/  STS [R15], R14 ;  /* 0x0000000e0f007388 */ /* 0x0081e80000000800 */
[----:B-----5:R1:W-:Y:S04]  /*4220*/  STS [R2], R45 ;  /* 0x0000002d02007388 */ /* 0x0203e80000000800 */
[----:B------:R2:W-:Y:S01]  /*4230*/  STS [R13], R44 ;  /* 0x0000002c0d007388 */ /* 0x0005e20000000800 */
[----:B0-----:R-:W-:-:S02]  /*4240*/  IMAD.IADD R15, R11, 0x1, -R8 ;  /* 0x000000010b0f7824 */ /* 0x001fc400078e0a08 */
[----:B------:R-:W-:Y:S02]  /*4250*/  IMAD.IADD R8, R25, 0x1, R8 ;  /* 0x0000000119087824 */ /* 0x000fe400078e0208 */
[C---:B------:R-:W-:Y:S01]  /*4260*/  IMAD R15, R32.reuse, 0xe, R15 ;  /* 0x0000000e200f7824 */ /* 0x040fe200078e020f */
[----:B-1----:R-:W-:Y:S01]  /*4270*/  LEA R2, R19, UR4, 0x2 ;  /* 0x0000000413027c11 */ /* 0x002fe2000f8e10ff */
[--C-:B------:R-:W-:Y:S02]  /*4280*/  IMAD.IADD R17, R11, 0x1, -R8.reuse ;  /* 0x000000010b117824 */ /* 0x100fe400078e0a08 */
[----:B------:R-:W-:Y:S02]  /*4290*/  VIADD R15, R15, 0x5 ;  /* 0x000000050f0f7836 */ /* 0x000fe40000000000 */
[----:B------:R-:W-:Y:S01]  /*42a0*/  IMAD.IADD R8, R21, 0x1, R8 ;  /* 0x0000000115087824 */ /* 0x000fe200078e0208 */
[----:B------:R0:W-:Y:S01]  /*42b0*/  STS [R2], R43 ;  /* 0x0000002b02007388 */ /* 0x0001e20000000800 */
[----:B------:R-:W-:Y:S01]  /*42c0*/  IMAD R17, R32, 0xe, R17 ;  /* 0x0000000e20117824 */ /* 0x000fe200078e0211 */
[----:B------:R-:W-:Y:S01]  /*42d0*/  SEL R15, R26, R15, !P2 ;  /* 0x0000000f1a0f7207 */ /* 0x000fe20005000000 */
[----:B--2---:R-:W-:Y:S01]  /*42e0*/  IMAD.IADD R13, R11, 0x1, -R8 ;  /* 0x000000010b0d7824 */ /* 0x004fe200078e0a08 */
[----:B------:R-:W-:Y:S01]  /*42f0*/  ISETP.NE.AND P2, PT, R20, RZ, PT ;  /* 0x000000ff1400720c */ /* 0x000fe20003f45270 */
[----:B------:R-:W-:Y:S01]  /*4300*/  IMAD.IADD R26, R25, 0x1, R26 ;  /* 0x00000001191a7824 */ /* 0x000fe200078e021a */
[----:B------:R-:W-:Y:S01]  /*4310*/  LEA R15, R15, UR4, 0x2 ;  /* 0x000000040f0f7c11 */ /* 0x000fe2000f8e10ff */
[----:B------:R-:W-:-:S02]  /*4320*/  VIADD R17, R17, 0x6 ;  /* 0x0000000611117836 */ /* 0x000fc40000000000 */
[----:B------:R-:W-:Y:S02]  /*4330*/  IMAD.IADD R8, R23, 0x1, R8 ;  /* 0x0000000117087824 */ /* 0x000fe400078e0208 */
[----:B------:R-:W-:Y:S01]  /*4340*/  IMAD R13, R32, 0xe, R13 ;  /* 0x0000000e200d7824 */ /* 0x000fe200078e020d */
[----:B------:R-:W-:Y:S01]  /*4350*/  SEL R17, R26, R17, !P1 ;  /* 0x000000111a117207 */ /* 0x000fe20004800000 */
[----:B------:R-:W-:Y:S01]  /*4360*/  IMAD.IADD R19, R11, 0x1, -R8 ;  /* 0x000000010b137824 */ /* 0x000fe200078e0a08 */
[----:B------:R-:W-:Y:S01]  /*4370*/  ISETP.NE.AND P1, PT, R7, RZ, PT ;  /* 0x000000ff0700720c */ /* 0x000fe20003f25270 */
[----:B------:R-:W-:Y:S01]  /*4380*/  IMAD.IADD R26, R21, 0x1, R26 ;  /* 0x00000001151a7824 */ /* 0x000fe200078e021a */
[----:B------:R-:W-:Y:S01]  /*4390*/  LOP3.LUT R21, R7, 0x1, RZ, 0x3c, !PT ;  /* 0x0000000107157812 */ /* 0x000fe200078e3cff */
[----:B------:R-:W-:Y:S01]  /*43a0*/  VIADD R13, R13, 0x7 ;  /* 0x000000070d0d7836 */ /* 0x000fe20000000000 */
[----:B------:R1:W-:Y:S01]  /*43b0*/  STS [R15], R42 ;  /* 0x0000002a0f007388 */ /* 0x0003e20000000800 */
[----:B------:R-:W-:Y:S01]  /*43c0*/  IMAD R19, R32, 0xe, R19 ;  /* 0x0000000e20137824 */ /* 0x000fe200078e0213 */
[----:B0-----:R-:W-:Y:S01]  /*43d0*/  LEA R2, R17, UR4, 0x2 ;  /* 0x0000000411027c11 */ /* 0x001fe2000f8e10ff */
[----:B------:R-:W-:Y:S01]  /*43e0*/  IMAD.IADD R8, R21, 0x1, R8 ;  /* 0x0000000115087824 */ /* 0x000fe200078e0208 */
[----:B------:R-:W-:Y:S01]  /*43f0*/  SEL R13, R26, R13, !P2 ;  /* 0x0000000d1a0d7207 */ /* 0x000fe20005000000 */
[----:B------:R-:W-:Y:S01]  /*4400*/  IMAD.IADD R26, R23, 0x1, R26 ;  /* 0x00000001171a7824 */ /* 0x000fe200078e021a */
[C---:B------:R-:W-:Y:S01]  /*4410*/  ISETP.NE.AND P2, PT, R6.reuse, RZ, PT ;  /* 0x000000ff0600720c */ /* 0x040fe20003f45270 */
[----:B------:R-:W-:Y:S01]  /*4420*/  VIADD R19, R19, 0x8 ;  /* 0x0000000813137836 */ /* 0x000fe20000000000 */
[----:B------:R0:W-:Y:S01]  /*4430*/  STS [R2], R41 ;  /* 0x0000002902007388 */ /* 0x0001e20000000800 */
[----:B------:R-:W-:Y:S01]  /*4440*/  IMAD.IADD R7, R11, 0x1, -R8 ;  /* 0x000000010b077824 */ /* 0x000fe200078e0a08 */
[----:B-1----:R-:W-:-:S02]  /*4450*/  LOP3.LUT R15, R6, 0x1, RZ, 0x3c, !PT ;  /* 0x00000001060f7812 */ /* 0x002fc400078e3cff */
[----:B------:R-:W-:Y:S01]  /*4460*/  SEL R19, R26, R19, !P1 ;  /* 0x000000131a137207 */ /* 0x000fe20004800000 */
[----:B------:R-:W-:Y:S01]  /*4470*/  IMAD.IADD R26, R21, 0x1, R26 ;  /* 0x00000001151a7824 */ /* 0x000fe200078e021a */
[----:B------:R-:W-:Y:S01]  /*4480*/  LOP3.LUT R21, R5, 0x1, RZ, 0x3c, !PT ;  /* 0x0000000105157812 */ /* 0x000fe200078e3cff */
[----:B------:R-:W-:Y:S01]  /*4490*/  IMAD.IADD R8, R15, 0x1, R8 ;  /* 0x000000010f087824 */ /* 0x000fe200078e0208 */
[----:B------:R-:W-:Y:S01]  /*44a0*/  LEA R10, R19, UR4, 0x2 ;  /* 0x00000004130a7c11 */ /* 0x000fe2000f8e10ff */
[----:B------:R-:W-:Y:S01]  /*44b0*/  IMAD R7, R32, 0xe, R7 ;  /* 0x0000000e20077824 */ /* 0x000fe200078e0207 */
[----:B------:R-:W-:Y:S01]  /*44c0*/  LOP3.LUT R19, R4, 0x1, RZ, 0x3c, !PT ;  /* 0x0000000104137812 */ /* 0x000fe200078e3cff */
[----:B0-----:R-:W-:Y:S01]  /*44d0*/  IMAD.IADD R2, R21, 0x1, R8 ;  /* 0x0000000115027824 */ /* 0x001fe200078e0208 */
[----:B------:R-:W-:Y:S01]  /*44e0*/  LEA R13, R13, UR4, 0x2 ;  /* 0x000000040d0d7c11 */ /* 0x000fe2000f8e10ff */
[----:B------:R-:W-:Y:S01]  /*44f0*/  VIADD R7, R7, 0x9 ;  /* 0x0000000907077836 */ /* 0x000fe20000000000 */
[----:B------:R-:W-:Y:S01]  /*4500*/  LOP3.LUT R23, R3, 0x1, RZ, 0x3c, !PT ;  /* 0x0000000103177812 */ /* 0x000fe200078e3cff */
[----:B------:R-:W-:Y:S01]  /*4510*/  IMAD.IADD R6, R19, 0x1, R2 ;  /* 0x0000000113067824 */ /* 0x000fe200078e0202 */
[----:B------:R-:W-:Y:S01]  /*4520*/  ISETP.NE.AND P1, PT, RZ, UR5, PT ;  /* 0x00000005ff007c0c */ /* 0x000fe2000bf25270 */
[----:B------:R0:W-:Y:S01]  /*4530*/  STS [R13], R40 ;  /* 0x000000280d007388 */ /* 0x0001e20000000800 */
[----:B------:R-:W-:Y:S01]  /*4540*/  SEL R12, R26, R7, !P2 ;  /* 0x000000071a0c7207 */ /* 0x000fe20005000000 */
[C---:B------:R-:W-:Y:S01]  /*4550*/  IMAD.IADD R3, R11.reuse, 0x1, -R8 ;  /* 0x000000010b037824 */ /* 0x040fe200078e0a08 */
[----:B------:R-:W-:Y:S01]  /*4560*/  IADD3 R17, PT, PT, R11, -R6, -R23 ;  /* 0x800000060b117210 */ /* 0x000fe20007ffe817 */
[----:B------:R-:W-:Y:S01]  /*4570*/  IMAD.IADD R26, R15, 0x1, R26 ;  /* 0x000000010f1a7824 */ /* 0x000fe200078e021a */
[----:B------:R-:W-:Y:S01]  /*4580*/  ISETP.NE.AND P2, PT, R4, RZ, PT ;  /* 0x000000ff0400720c */ /* 0x000fe20003f45270 */
[----:B------:R-:W-:Y:S01]  /*4590*/  IMAD.IADD R15, R11, 0x1, -R6 ;  /* 0x000000010b0f7824 */ /* 0x000fe200078e0a06 */
[----:B------:R1:W-:Y:S01]  /*45a0*/  STS [R10], R39 ;  /* 0x000000270a007388 */ /* 0x0003e20000000800 */
[----:B------:R-:W-:-:S02]  /*45b0*/  IMAD R3, R32, 0xe, R3 ;  /* 0x0000000e20037824 */ /* 0x000fc400078e0203 */
[----:B0-----:R-:W-:Y:S02]  /*45c0*/  IMAD.IADD R13, R11, 0x1, -R2 ;  /* 0x000000010b0d7824 */ /* 0x001fe400078e0a02 */
[C---:B------:R-:W-:Y:S01]  /*45d0*/  IMAD R15, R32.reuse, 0xe, R15 ;  /* 0x0000000e200f7824 */ /* 0x040fe200078e020f */
[----:B------:R-:W0:Y:S01]  /*45e0*/  @!P1 LDC.64 R6, c[0x0][0x3d8] ;  /* 0x0000f600ff069b82 */ /* 0x000e220000000a00 */
[C---:B------:R-:W-:Y:S02]  /*45f0*/  IMAD R13, R32.reuse, 0xe, R13 ;  /* 0x0000000e200d7824 */ /* 0x040fe400078e020d */
[----:B------:R-:W-:Y:S02]  /*4600*/  IMAD.IADD R2, R21, 0x1, R26 ;  /* 0x0000000115027824 */ /* 0x000fe400078e021a */
[----:B------:R-:W-:Y:S02]  /*4610*/  VIADD R3, R3, 0xa ;  /* 0x0000000a03037836 */ /* 0x000fe40000000000 */
[----:B------:R-:W-:Y:S01]  /*4620*/  VIADD R13, R13, 0xb ;  /* 0x0000000b0d0d7836 */ /* 0x000fe20000000000 */
[----:B------:R-:W2:Y:S01]  /*4630*/  @!P1 LDC.64 R4, c[0x0][0x3d8] ;  /* 0x0000f600ff049b82 */ /* 0x000ea20000000a00 */
[----:B------:R-:W-:Y:S01]  /*4640*/  IMAD R17, R32, 0xe, R17 ;  /* 0x0000000e20117824 */ /* 0x000fe200078e0211 */
[----:B------:R-:W-:Y:S01]  /*4650*/  SEL R3, R26, R3, !P3 ;  /* 0x000000031a037207 */ /* 0x000fe20005800000 */
[----:B------:R-:W-:Y:S01]  /*4660*/  IMAD.IADD R8, R19, 0x1, R2 ;  /* 0x0000000113087824 */ /* 0x000fe200078e0202 */
[----:B------:R-:W-:Y:S01]  /*4670*/  SEL R2, R2, R13, !P2 ;  /* 0x0000000d02027207 */ /* 0x000fe20005000000 */
[----:B------:R-:W-:Y:S01]  /*4680*/  VIADD R15, R15, 0xc ;  /* 0x0000000c0f0f7836 */ /* 0x000fe20000000000 */
[----:B------:R-:W-:Y:S01]  /*4690*/  LEA R13, R12, UR4, 0x2 ;  /* 0x000000040c0d7c11 */ /* 0x000fe2000f8e10ff */
[----:B------:R-:W-:Y:S01]  /*46a0*/  VIADD R17, R17, 0xd ;  /* 0x0000000d11117836 */ /* 0x000fe20000000000 */
[----:B------:R-:W3:Y:S01]  /*46b0*/  S2R R16, SR_CTAID.Y ;  /* 0x0000000000107919 */ /* 0x000ee20000002600 */
[----:B------:R-:W-:Y:S01]  /*46c0*/  @!P0 IMAD.IADD R17, R23, 0x1, R8 ;  /* 0x0000000117118824 */ /* 0x000fe200078e0208 */
[----:B-1----:R-:W-:Y:S01]  /*46d0*/  SEL R10, R8, R15, !P4 ;  /* 0x0000000f080a7207 */ /* 0x002fe20006000000 */
[----:B------:R-:W3:Y:S01]  /*46e0*/  LDC R14, c[0x0][0x374] ;  /* 0x0000dd00ff0e7b82 */ /* 0x000ee20000000800 */
[----:B------:R-:W-:Y:S01]  /*46f0*/  LEA R8, R3, UR4, 0x2 ;  /* 0x0000000403087c11 */ /* 0x000fe2000f8e10ff */
[----:B------:R-:W-:Y:S01]  /*4700*/  STS [R13], R38 ;  /* 0x000000260d007388 */ /* 0x000fe20000000800 */
[----:B------:R-:W-:-:S02]  /*4710*/  LEA R15, R2, UR4, 0x2 ;  /* 0x00000004020f7c11 */ /* 0x000fc4000f8e10ff */
[----:B------:R-:W-:Y:S01]  /*4720*/  LEA R10, R10, UR4, 0x2 ;  /* 0x000000040a0a7c11 */ /* 0x000fe2000f8e10ff */
[----:B------:R1:W-:Y:S01]  /*4730*/  STS [R8], R31 ;  /* 0x0000001f08007388 */ /* 0x0003e20000000800 */
[----:B------:R-:W-:Y:S01]  /*4740*/  LEA R17, R17, UR4, 0x2 ;  /* 0x0000000411117c11 */ /* 0x000fe2000f8e10ff */
[----:B------:R-:W4:Y:S02]  /*4750*/  @!P1 LDC.64 R20, c[0x0][0x3d0] ;  /* 0x0000f400ff149b82 */ /* 0x000f240000000a00 */
[----:B------:R-:W-:Y:S04]  /*4760*/  STS [R15], R30 ;  /* 0x0000001e0f007388 */ /* 0x000fe80000000800 */
[----:B------:R3:W-:Y:S04]  /*4770*/  STS [R10], R29 ;  /* 0x0000001d0a007388 */ /* 0x0007e80000000800 */
[----:B------:R-:W-:Y:S01]  /*4780*/  STS [R17], R28 ;  /* 0x0000001c11007388 */ /* 0x000fe20000000800 */
[----:B------:R-:W-:Y:S01]  /*4790*/  BAR.SYNC.DEFER_BLOCKING 0x0 ;  /* 0x0000000000007b1d */ /* 0x000fe20000010000 */
[----:B------:R-:W-:-:S05]  /*47a0*/  CS2R R2, SRZ ;  /* 0x0000000000027805 */ /* 0x000fca000001ff00 */
[----:B0-----:R-:W4:Y:S04]  /*47b0*/  @!P1 LDG.E.64 R6, desc[UR6][R6.64] ;  /* 0x0000000606069981 */ /* 0x001f28000c1e1b00 */
[----:B--2---:R0:W2:Y:S01]  /*47c0*/  @!P1 LDG.E.64 R2, desc[UR6][R4.64] ;  /* 0x0000000604029981 */ /* 0x0040a2000c1e1b00 */
[C---:B------:R-:W-:Y:S01]  /*47d0*/  ISETP.GE.AND P0, PT, R32.reuse, R9, PT ;  /* 0x000000092000720c */ /* 0x040fe20003f06270 */
[----:B------:R-:W-:Y:S01]  /*47e0*/  BSSY.RECONVERGENT B0, `(.L_x_52) ;  /* 0x000002b000007945 */ /* 0x000fe20003800200 */
[C---:B-1----:R-:W-:Y:S01]  /*47f0*/  LEA R8, R32.reuse, UR4, 0x2 ;  /* 0x0000000420087c11 */ /* 0x042fe2000f8e10ff */
[----:B------:R-:W3:Y:S01]  /*4800*/  S2R R19, SR_CTAID.X ;  /* 0x0000000000137919 */ /* 0x000ee20000002500 */
[----:B------:R-:W1:Y:S01]  /*4810*/  LDCU.64 UR4, c[0x0][0x398] ;  /* 0x00007300ff0477ac */ /* 0x000e620008000a00 */
[----:B------:R-:W-:-:S02]  /*4820*/  IADD3 R0, PT, PT, R32, R0, R11 ;  /* 0x0000000020007210 */ /* 0x000fc40007ffe00b */
[----:B------:R-:W1:Y:S03]  /*4830*/  LDS R15, [R8] ;  /* 0x00000000080f7984 */ /* 0x000e660000000800 */
[----:B0-----:R-:W-:Y:S01]  /*4840*/  VIADD R5, R0, 0xffffdd00 ;  /* 0xffffdd0000057836 */ /* 0x001fe20000000000 */
[----:B------:R0:W0:Y:S02]  /*4850*/  LDS R17, [R8+0xa00] ;  /* 0x000a000008117984 */ /* 0x0000240000000800 */
[----:B------:R-:W1:Y:S01]  /*4860*/  @P0 LDC.64 R12, c[0x0][0x390] ;  /* 0x0000e400ff0c0b82 */ /* 0x000e620000000a00 */
[----:B---3--:R-:W-:Y:S02]  /*4870*/  IMAD R10, R19, R14, R16 ;  /* 0x0000000e130a7224 */ /* 0x008fe400078e0210 */
[----:B------:R-:W-:Y:S02]  /*4880*/  IMAD.MOV.U32 R19, RZ, RZ, RZ ;  /* 0x000000ffff137224 */ /* 0x000fe400078e00ff */
[----:B------:R-:W-:-:S02]  /*4890*/  IMAD R11, R10, 0x2300, -R11 ;  /* 0x000023000a0b7824 */ /* 0x000fc400078e0a0b */
[----:B------:R-:W-:Y:S02]  /*48a0*/  IMAD.MOV.U32 R14, RZ, RZ, RZ ;  /* 0x000000ffff0e7224 */ /* 0x000fe400078e00ff */
[----:B------:R-:W-:Y:S02]  /*48b0*/  @!P0 IMAD.IADD R4, R11, 0x1, R32 ;  /* 0x000000010b048824 */ /* 0x000fe400078e0220 */
[----:B------:R-:W-:Y:S01]  /*48c0*/  VIADD R16, R32, 0x280 ;  /* 0x0000028020107836 */ /* 0x000fe20000000000 */
[----:B----4-:R-:W-:-:S05]  /*48d0*/  @!P1 IADD3 R19, P2, PT, -R6, R20, RZ ;  /* 0x0000001406139210 */ /* 0x010fca0007f5e1ff */
[----:B------:R-:W-:Y:S01]  /*48e0*/  @!P1 IMAD.X R14, R21, 0x1, ~R7, P2 ;  /* 0x00000001150e9824 */ /* 0x000fe200010e0e07 */
[C---:B--2---:R-:W-:Y:S02]  /*48f0*/  @P0 IADD3 R10, P1, PT, R5.reuse, R2, RZ ;  /* 0x00000002050a0210 */ /* 0x044fe40007f3e0ff */
[----:B------:R-:W-:Y:S02]  /*4900*/  @!P0 IADD3 R7, P2, PT, R4, R19, RZ ;  /* 0x0000001304078210 */ /* 0x000fe40007f5e0ff */
[----:B------:R-:W-:Y:S02]  /*4910*/  @P0 LEA.HI.X.SX32 R5, R5, R3, 0x1, P1 ;  /* 0x0000000305050211 */ /* 0x000fe400008f0eff */
[----:B-1----:R-:W-:Y:S02]  /*4920*/  @P0 LEA R12, P1, R10, R12, 0x2 ;  /* 0x0000000c0a0c0211 */ /* 0x002fe400078210ff */
[----:B------:R-:W-:Y:S02]  /*4930*/  @!P0 LEA.HI.X.SX32 R4, R4, R14, 0x1, P2 ;  /* 0x0000000e04048211 */ /* 0x000fe400010f0eff */
[----:B------:R-:W-:-:S02]  /*4940*/  @!P0 LEA R6, P2, R7, UR4, 0x2 ;  /* 0x0000000407068c11 */ /* 0x000fc4000f8410ff */
[----:B------:R-:W-:Y:S02]  /*4950*/  @P0 LEA.HI.X R13, R10, R13, R5, 0x2, P1 ;  /* 0x0000000d0a0d0211 */ /* 0x000fe400008f1405 */
[----:B------:R-:W-:-:S03]  /*4960*/  @!P0 LEA.HI.X R7, R7, UR5, R4, 0x2, P2 ;  /* 0x0000000507078c11 */ /* 0x000fc600090f1404 */
[----:B------:R1:W-:Y:S04]  /*4970*/  @P0 STG.E desc[UR6][R12.64], R15 ;  /* 0x0000000f0c000986 */ /* 0x0003e8000c101906 */
[----:B------:R1:W-:Y:S01]  /*4980*/  @!P0 STG.E desc[UR6][R6.64], R15 ;  /* 0x0000000f06008986 */ /* 0x0003e2000c101906 */
[----:B------:R-:W-:Y:S02]  /*4990*/  IADD3 R5, P0, P1, R19, R11, R32 ;  /* 0x0000000b13057210 */ /* 0x000fe4000791e020 */
[----:B------:R-:W-:-:S04]  /*49a0*/  SHF.R.S32.HI R11, RZ, 0x1f, R11 ;  /* 0x0000001fff0b7819 */ /* 0x000fc8000001140b */
[----:B------:R-:W-:Y:S02]  /*49b0*/  IADD3.X R10, PT, PT, R14, R11, RZ, P0, P1 ;  /* 0x0000000b0e0a7210 */ /* 0x000fe400007e24ff */
[----:B------:R-:W-:Y:S02]  /*49c0*/  ISETP.GE.AND P0, PT, R16, R9, PT ;  /* 0x000000091000720c */ /* 0x000fe40003f06270 */
[----:B------:R-:W-:-:S04]  /*49d0*/  LEA R4, P1, R5, UR4, 0x2 ;  /* 0x0000000405047c11 */ /* 0x000fc8000f8210ff */
[----:B------:R-:W-:-:S07]  /*49e0*/  LEA.HI.X R5, R5, UR5, R10, 0x2, P1 ;  /* 0x0000000505057c11 */ /* 0x000fce00088f140a */
[----:B01----:R-:W-:Y:S05]  /*49f0*/  @!P0 BRA `(.L_x_53) ;  /* 0x0000000000208947 */ /* 0x003fea0003800000 */
[----:B------:R-:W0:Y:S01]  /*4a00*/  LDCU.64 UR4, c[0x0][0x390] ;  /* 0x00007200ff0477ac */ /* 0x000e220008000a00 */
[----:B------:R-:W-:-:S05]  /*4a10*/  VIADD R7, R0, 0xffffdf80 ;  /* 0xffffdf8000077836 */ /* 0x000fca0000000000 */
[----:B------:R-:W-:-:S04]  /*4a20*/  IADD3 R10, P0, PT, R7, R2, RZ ;  /* 0x00000002070a7210 */ /* 0x000fc80007f1e0ff */
[----:B------:R-:W-:Y:S02]  /*4a30*/  LEA.HI.X.SX32 R7, R7, R3, 0x1, P0 ;  /* 0x0000000307077211 */ /* 0x000fe400000f0eff */
[----:B0-----:R-:W-:-:S04]  /*4a40*/  LEA R6, P0, R10, UR4, 0x2 ;  /* 0x000000040a067c11 */ /* 0x001fc8000f8010ff */
[----:B------:R-:W-:-:S05]  /*4a50*/  LEA.HI.X R7, R10, UR5, R7, 0x2, P0 ;  /* 0x000000050a077c11 */ /* 0x000fca00080f1407 */
[----:B------:R1:W-:Y:S01]  /*4a60*/  STG.E desc[UR6][R6.64], R17 ;  /* 0x0000001106007986 */ /* 0x0003e2000c101906 */
[----:B------:R-:W-:Y:S05]  /*4a70*/  BRA `(.L_x_54) ;  /* 0x0000000000047947 */ /* 0x000fea0003800000 */
.L_x_53:
[----:B------:R0:W-:Y:S02]  /*4a80*/  STG.E desc[UR6][R4.64+0xa00], R17 ;  /* 0x000a001104007986 */ /* 0x0001e4000c101906 */
.L_x_54:
[----:B------:R-:W-:Y:S05]  /*4a90*/  BSYNC.RECONVERGENT B0 ;  /* 0x0000000000007941 */ /* 0x000fea0003800200 */
.L_x_52:
[----:B------:R2:W3:Y:S01]  /*4aa0*/  LDS R11, [R8+0x1400] ;  /* 0x00140000080b7984 */ /* 0x0004e20000000800 */
[----:B-1----:R-:W-:Y:S01]  /*4ab0*/  VIADD R6, R32, 0x500 ;  /* 0x0000050020067836 */ /* 0x002fe20000000000 */
[----:B------:R-:W-:Y:S04]  /*4ac0*/  BSSY.RECONVERGENT B0, `(.L_x_55) ;  /* 0x000000c000007945 */ /* 0x000fe80003800200 */
[----:B------:R-:W-:-:S13]  /*4ad0*/  ISETP.GE.AND P0, PT, R6, R9, PT ;  /* 0x000000090600720c */ /* 0x000fda0003f06270 */
[----:B--2---:R-:W-:Y:S05]  /*4ae0*/  @!P0 BRA `(.L_x_56) ;  /* 0x0000000000208947 */ /* 0x004fea0003800000 */
[----:B------:R-:W1:Y:S01]  /*4af0*/  LDCU.64 UR4, c[0x0][0x390] ;  /* 0x00007200ff0477ac */ /* 0x000e620008000a00 */
[----:B------:R-:W-:-:S05]  /*4b00*/  VIADD R7, R0, 0xffffe200 ;  /* 0xffffe20000077836 */ /* 0x000fca0000000000 */
[----:B------:R-:W-:-:S04]  /*4b10*/  IADD3 R10, P0, PT, R7, R2, RZ ;  /* 0x00000002070a7210 */ /* 0x000fc80007f1e0ff */
[----:B------:R-:W-:Y:S02]  /*4b20*/  LEA.HI.X.SX32 R7, R7, R3, 0x1, P0 ;  /* 0x0000000307077211 */ /* 0x000fe400000f0eff */
[----:B-1----:R-:W-:-:S04]  /*4b30*/  LEA R6, P0, R10, UR4, 0x2 ;  /* 0x000000040a067c11 */ /* 0x002fc8000f8010ff */
[----:B------:R-:W-:-:S05]  /*4b40*/  LEA.HI.X R7, R10, UR5, R7, 0x2, P0 ;  /* 0x000000050a077c11 */ /* 0x000fca00080f1407 */
[----:B---3--:R2:W-:Y:S01]  /*4b50*/  STG.E desc[UR6][R6.64], R11 ;  /* 0x0000000b06007986 */ /* 0x0085e2000c101906 */
[----:B------:R-:W-:Y:S05]  /*4b60*/  BRA `(.L_x_57) ;  /* 0x0000000000047947 */ /* 0x000fea0003800000 */
.L_x_56:
[----:B---3--:R1:W-:Y:S02]  /*4b70*/  STG.E desc[UR6][R4.64+0x1400], R11 ;  /* 0x0014000b04007986 */ /* 0x0083e4000c101906 */
.L_x_57:
[----:B------:R-:W-:Y:S05]  /*4b80*/  BSYNC.RECONVERGENT B0 ;  /* 0x0000000000007941 */ /* 0x000fea0003800200 */
.L_x_55:
[----:B-12---:R1:W2:Y:S01]  /*4b90*/  LDS R11, [R8+0x1e00] ;  /* 0x001e0000080b7984 */ /* 0x0062a20000000800 */
[----:B------:R-:W-:Y:S01]  /*4ba0*/  VIADD R6, R32, 0x780 ;  /* 0x0000078020067836 */ /* 0x000fe20000000000 */
[----:B------:R-:W-:Y:S04]  /*4bb0*/  BSSY.RECONVERGENT B0, `(.L_x_58) ;  /* 0x000000c000007945 */ /* 0x000fe80003800200 */
[----:B------:R-:W-:-:S13]  /*4bc0*/  ISETP.GE.AND P0, PT, R6, R9, PT ;  /* 0x000000090600720c */ /* 0x000fda0003f06270 */
[----:B-1----:R-:W-:Y:S05]  /*4bd0*/  @!P0 BRA `(.L_x_59) ;  /* 0x0000000000208947 */ /* 0x002fea0003800000 */
[----:B------:R-:W1:Y:S01]  /*4be0*/  LDCU.64 UR4, c[0x0][0x390] ;  /* 0x00007200ff0477ac */ /* 0x000e620008000a00 */
[----:B------:R-:W-:-:S05]  /*4bf0*/  VIADD R7, R0, 0xffffe480 ;  /* 0xffffe48000077836 */ /* 0x000fca0000000000 */
[----:B------:R-:W-:-:S04]  /*4c00*/  IADD3 R10, P0, PT, R7, R2, RZ ;  /* 0x00000002070a7210 */ /* 0x000fc80007f1e0ff */
[----:B------:R-:W-:Y:S02]  /*4c10*/  LEA.HI.X.SX32 R7, R7, R3, 0x1, P0 ;  /* 0x0000000307077211 */ /* 0x000fe400000f0eff */
[----:B-1----:R-:W-:-:S04]  /*4c20*/  LEA R6, P0, R10, UR4, 0x2 ;  /* 0x000000040a067c11 */ /* 0x002fc8000f8010ff */
[----:B------:R-:W-:-:S05]  /*4c30*/  LEA.HI.X R7, R10, UR5, R7, 0x2, P0 ;  /* 0x000000050a077c11 */ /* 0x000fca00080f1407 */
[----:B--2---:R2:W-:Y:S01]  /*4c40*/  STG.E desc[UR6][R6.64], R11 ;  /* 0x0000000b06007986 */ /* 0x0045e2000c101906 */
[----:B------:R-:W-:Y:S05]  /*4c50*/  BRA `(.L_x_60) ;  /* 0x0000000000047947 */ /* 0x000fea0003800000 */
.L_x_59:
[----:B--2---:R1:W-:Y:S02]  /*4c60*/  STG.E desc[UR6][R4.64+0x1e00], R11 ;  /* 0x001e000b04007986 */ /* 0x0043e4000c101906 */
.L_x_60:
[----:B------:R-:W-:Y:S05]  /*4c70*/  BSYNC.RECONVERGENT B0 ;  /* 0x0000000000007941 */ /* 0x000fea0003800200 */
.L_x_58:
        /* <DEDUP_REMOVED lines=13> */
.L_x_62:
[----:B--2---:R1:W-:Y:S02]  /*4d50*/  STG.E desc[UR6][R4.64+0x2800], R11 ;  /* 0x0028000b04007986 */ /* 0x0043e4000c101906 */
.L_x_63:
[----:B------:R-:W-:Y:S05]  /*4d60*/  BSYNC.RECONVERGENT B0 ;  /* 0x0000000000007941 */ /* 0x000fea0003800200 */
.L_x_61:
        /* <DEDUP_REMOVED lines=13> */
.L_x_65:
[----:B--2---:R1:W-:Y:S02]  /*4e40*/  STG.E desc[UR6][R4.64+0x3200], R11 ;  /* 0x0032000b04007986 */ /* 0x0043e4000c101906 */
.L_x_66:
[----:B------:R-:W-:Y:S05]  /*4e50*/  BSYNC.RECONVERGENT B0 ;  /* 0x0000000000007941 */ /* 0x000fea0003800200 */
.L_x_64:
        /* <DEDUP_REMOVED lines=13> */
.L_x_68:
[----:B--2---:R1:W-:Y:S02]  /*4f30*/  STG.E desc[UR6][R4.64+0x3c00], R11 ;  /* 0x003c000b04007986 */ /* 0x0043e4000c101906 */
.L_x_69:
[----:B------:R-:W-:Y:S05]  /*4f40*/  BSYNC.RECONVERGENT B0 ;  /* 0x0000000000007941 */ /* 0x000fea0003800200 */
.L_x_67:
        /* <DEDUP_REMOVED lines=13> */
.L_x_71:
[----:B--2---:R1:W-:Y:S02]  /*5020*/  STG.E desc[UR6][R4.64+0x4600], R11 ;  /* 0x0046000b04007986 */ /* 0x0043e4000c101906 */
.L_x_72:
[----:B------:R-:W-:Y:S05]  /*5030*/  BSYNC.RECONVERGENT B0 ;  /* 0x0000000000007941 */ /* 0x000fea0003800200 */
.L_x_70:
[----:B-12---:R1:W2:Y:S01]  /*5040*/  LDS R11, [R8+0x5000] ;  /* 0x00500000080b7984 */ /* 0x0062a20000000800 */
[----:B------:R-:W-:Y:S01]  /*5050*/  LOP3.LUT R6, R32, 0x1400, RZ, 0xfc, !PT ;  /* 0x0000140020067812 */ /* 0x000fe200078efcff */
[----:B------:R-:W-:Y:S03]  /*5060*/  BSSY.RECONVERGENT B0, `(.L_x_73) ;  /* 0x000000c000007945 */ /* 0x000fe60003800200 */
        /* <DEDUP_REMOVED lines=10> */
.L_x_74:
[----:B--2---:R1:W-:Y:S02]  /*5110*/  STG.E desc[UR6][R4.64+0x5000], R11 ;  /* 0x0050000b04007986 */ /* 0x0043e4000c101906 */
.L_x_75:
[----:B------:R-:W-:Y:S05]  /*5120*/  BSYNC.RECONVERGENT B0 ;  /* 0x0000000000007941 */ /* 0x000fea0003800200 */
.L_x_73:
        /* <DEDUP_REMOVED lines=13> */
.L_x_77:
[----:B--2---:R1:W-:Y:S02]  /*5200*/  STG.E desc[UR6][R4.64+0x5a00], R11 ;  /* 0x005a000b04007986 */ /* 0x0043e4000c101906 */
.L_x_78:
[----:B------:R-:W-:Y:S05]  /*5210*/  BSYNC.RECONVERGENT B0 ;  /* 0x0000000000007941 */ /* 0x000fea0003800200 */
.L_x_76:
        /* <DEDUP_REMOVED lines=13> */
.L_x_80:
[----:B--2---:R1:W-:Y:S02]  /*52f0*/  STG.E desc[UR6][R4.64+0x6400], R11 ;  /* 0x0064000b04007986 */ /* 0x0043e4000c101906 */
.L_x_81:
[----:B------:R-:W-:Y:S05]  /*5300*/  BSYNC.RECONVERGENT B0 ;  /* 0x0000000000007941 */ /* 0x000fea0003800200 */
.L_x_79:
        /* <DEDUP_REMOVED lines=13> */
.L_x_83:
[----:B--2---:R1:W-:Y:S02]  /*53e0*/  STG.E desc[UR6][R4.64+0x6e00], R11 ;  /* 0x006e000b04007986 */ /* 0x0043e4000c101906 */
.L_x_84:
[----:B------:R-:W-:Y:S05]  /*53f0*/  BSYNC.RECONVERGENT B0 ;  /* 0x0000000000007941 */ /* 0x000fea0003800200 */
.L_x_82:
        /* <DEDUP_REMOVED lines=13> */
.L_x_86:
[----:B--2---:R1:W-:Y:S02]  /*54d0*/  STG.E desc[UR6][R4.64+0x7800], R11 ;  /* 0x0078000b04007986 */ /* 0x0043e4000c101906 */
.L_x_87:
[----:B------:R-:W-:Y:S05]  /*54e0*/  BSYNC.RECONVERGENT B0 ;  /* 0x0000000000007941 */ /* 0x000fea0003800200 */
.L_x_85:
[----:B--2---:R2:W3:Y:S01]  /*54f0*/  LDS R7, [R8+0x8200] ;  /* 0x0082000008077984 */ /* 0x0044e20000000800 */
[----:B------:R-:W-:-:S05]  /*5500*/  VIADD R32, R32, 0x2080 ;  /* 0x0000208020207836 */ /* 0x000fca0000000000 */
[----:B------:R-:W-:-:S13]  /*5510*/  ISETP.GE.AND P0, PT, R32, R9, PT ;  /* 0x000000092000720c */ /* 0x000fda0003f06270 */
[----:B--2---:R-:W-:Y:S05]  /*5520*/  @!P0 BRA `(.L_x_88) ;  /* 0x0000000000208947 */ /* 0x004fea0003800000 */
[----:B------:R-:W2:Y:S01]  /*5530*/  LDCU.64 UR4, c[0x0][0x390] ;  /* 0x00007200ff0477ac */ /* 0x000ea20008000a00 */
[----:B01----:R-:W-:-:S05]  /*5540*/  VIADD R5, R0, 0xfffffd80 ;  /* 0xfffffd8000057836 */ /* 0x003fca0000000000 */
[----:B------:R-:W-:-:S04]  /*5550*/  IADD3 R0, P0, PT, R5, R2, RZ ;  /* 0x0000000205007210 */ /* 0x000fc80007f1e0ff */
[----:B------:R-:W-:Y:S02]  /*5560*/  LEA.HI.X.SX32 R3, R5, R3, 0x1, P0 ;  /* 0x0000000305037211 */ /* 0x000fe400000f0eff */
[----:B--2---:R-:W-:-:S04]  /*5570*/  LEA R2, P0, R0, UR4, 0x2 ;  /* 0x0000000400027c11 */ /* 0x004fc8000f8010ff */
[----:B------:R-:W-:-:S05]  /*5580*/  LEA.HI.X R3, R0, UR5, R3, 0x2, P0 ;  /* 0x0000000500037c11 */ /* 0x000fca00080f1403 */
[----:B---3--:R-:W-:Y:S01]  /*5590*/  STG.E desc[UR6][R2.64], R7 ;  /* 0x0000000702007986 */ /* 0x008fe2000c101906 */
[----:B------:R-:W-:Y:S05]  /*55a0*/  EXIT ;  /* 0x000000000000794d */ /* 0x000fea0003800000 */
.L_x_88:
[----:B---3--:R-:W-:Y:S01]  /*55b0*/  STG.E desc[UR6][R4.64+0x8200], R7 ;  /* 0x0082000704007986 */ /* 0x008fe2000c101906 */
[----:B------:R-:W-:Y:S05]  /*55c0*/  EXIT ;  /* 0x000000000000794d */ /* 0x000fea0003800000 */
.L_x_0:
[----:B------:R-:W0:Y:S01]  /*55d0*/  LDC R2, c[0x0][0x3b4] ;  /* 0x0000ed00ff027b82 */ /* 0x000e220000000800 */
[----:B------:R-:W-:Y:S01]  /*55e0*/  ISETP.NE.AND P0, PT, R0, RZ, PT ;  /* 0x000000ff0000720c */ /* 0x000fe20003f05270 */
[----:B------:R-:W-:Y:S01]  /*55f0*/  BSSY.RECONVERGENT B0, `(.L_x_89) ;  /* 0x00005ff000007945 */ /* 0x000fe20003800200 */
[----:B0-----:R-:W-:-:S11]  /*5600*/  IMAD.IADD R10, R2, 0x1, -R4 ;  /* 0x00000001020a7824 */ /* 0x001fd600078e0a04 */
[----:B------:R-:W-:Y:S05]  /*5610*/  @P0 BRA `(.L_x_90) ;  /* 0x0000002800fc0947 */ /* 0x000fea0003800000 */
[----:B------:R-:W2:Y:S01]  /*5620*/  LDL R22, [R1+0x4] ;  /* 0x0000040001167983 */ /* 0x000ea20000100800 */
[----:B------:R-:W0:Y:S03]  /*5630*/  LDCU.U8 UR9, c[0x0][0x3c0] ;  /* 0x00007800ff0977ac */ /* 0x000e260008000000 */
[----:B------:R-:W3:Y:S01]  /*5640*/  LDL R18, [R1] ;  /* 0x0000000001127983 */ /* 0x000ee20000100800 */
[----:B------:R-:W1:Y:S01]  /*5650*/  LDCU.64 UR10, c[0x0][0x3d0] ;  /* 0x00007a00ff0a77ac */ /* 0x000e620008000a00 */
[----:B------:R-:W-:Y:S01]  /*5660*/  LOP3.LUT R14, R14, 0xffffffdf, RZ, 0xc0, !PT ;  /* 0xffffffdf0e0e7812 */ /* 0x000fe200078ec0ff */
[----:B------:R-:W4:Y:S01]  /*5670*/  S2R R0, SR_TID.X ;  /* 0x0000000000007919 */ /* 0x000f220000002100 */
[----:B------:R-:W4:Y:S01]  /*5680*/  LDCU.64 UR14, c[0x0][0x388] ;  /* 0x00007100ff0e77ac */ /* 0x000f220008000a00 */
[----:B------:R-:W4:Y:S01]  /*5690*/  LDCU.64 UR12, c[0x0][0x380] ;  /* 0x00007000ff0c77ac */ /* 0x000f220008000a00 */
[----:B0-----:R-:W-:-:S04]  /*56a0*/  UISETP.NE.AND UP0, UPT, UR9, URZ, UPT ;  /* 0x000000ff0900728c */ /* 0x001fc8000bf05270 */
[----:B-1----:R-:W-:Y:S02]  /*56b0*/  USEL UR4, UR10, URZ, !UP0 ;  /* 0x000000ff0a047287 */ /* 0x002fe4000c000000 */
[----:B------:R-:W-:Y:S01]  /*56c0*/  USEL UR5, UR11, URZ, !UP0 ;  /* 0x000000ff0b057287 */ /* 0x000fe2000c000000 */
[----:B----4-:R-:W-:-:S04]  /*56d0*/  IMAD R11, R0, 0xe, RZ ;  /* 0x0000000e000b7824 */ /* 0x010fc800078e02ff */
[C---:B------:R-:W-:Y:S02]  /*56e0*/  VIADD R9, R11.reuse, 0x1 ;  /* 0x000000010b097836 */ /* 0x040fe40000000000 */
[C---:B------:R-:W-:Y:S02]  /*56f0*/  VIADD R13, R11.reuse, 0x3 ;  /* 0x000000030b0d7836 */ /* 0x040fe40000000000 */
[----:B------:R-:W-:Y:S01]  /*5700*/  VIADD R15, R11, 0x4 ;  /* 0x000000040b0f7836 */ /* 0x000fe20000000000 */
[-C--:B------:R-:W-:Y:S01]  /*5710*/  ISETP.GE.AND P0, PT, R9, R10.reuse, PT ;  /* 0x0000000a0900720c */ /* 0x080fe20003f06270 */
[----:B------:R-:W-:Y:S01]  /*5720*/  VIADD R9, R11, 0x2 ;  /* 0x000000020b097836 */ /* 0x000fe20000000000 */
[-C--:B------:R-:W-:Y:S01]  /*5730*/  ISETP.GE.AND P5, PT, R13, R10.reuse, PT ;  /* 0x0000000a0d00720c */ /* 0x080fe20003fa6270 */
[----:B------:R-:W-:Y:S01]  /*5740*/  VIADD R19, R11, 0x9 ;  /* 0x000000090b137836 */ /* 0x000fe20000000000 */
[-C--:B------:R-:W-:Y:S01]  /*5750*/  ISETP.GE.AND P4, PT, R15, R10.reuse, PT ;  /* 0x0000000a0f00720c */ /* 0x080fe20003f86270 */
[----:B------:R-:W-:Y:S01]  /*5760*/  VIADD R15, R11, 0x6 ;  /* 0x000000060b0f7836 */ /* 0x000fe20000000000 */
[----:B------:R-:W-:Y:S01]  /*5770*/  ISETP.GE.AND P6, PT, R9, R10, PT ;  /* 0x0000000a0900720c */ /* 0x000fe20003fc6270 */
[----:B------:R-:W-:-:S02]  /*5780*/  VIADD R9, R11, 0x5 ;  /* 0x000000050b097836 */ /* 0x000fc40000000000 */
[----:B------:R-:W-:Y:S01]  /*5790*/  VIADD R23, R11, 0xa ;  /* 0x0000000a0b177836 */ /* 0x000fe20000000000 */
[-C--:B------:R-:W-:Y:S01]  /*57a0*/  ISETP.GE.AND P2, PT, R15, R10.reuse, PT ;  /* 0x0000000a0f00720c */ /* 0x080fe20003f46270 */
[----:B------:R-:W-:Y:S01]  /*57b0*/  VIADD R15, R11, 0x7 ;  /* 0x000000070b0f7836 */ /* 0x000fe20000000000 */
[----:B------:R-:W-:Y:S01]  /*57c0*/  ISETP.GE.AND P3, PT, R9, R10, PT ;  /* 0x0000000a0900720c */ /* 0x000fe20003f66270 */
[C---:B------:R-:W-:Y:S01]  /*57d0*/  VIADD R25, R11.reuse, 0xb ;  /* 0x0000000b0b197836 */ /* 0x040fe20000000000 */
[----:B------:R-:W-:Y:S01]  /*57e0*/  @P0 LOP3.LUT R14, R14, 0x20, RZ, 0xfc, !PT ;  /* 0x000000200e0e0812 */ /* 0x000fe200078efcff */
[C---:B------:R-:W-:Y:S01]  /*57f0*/  VIADD R27, R11.reuse, 0xc ;  /* 0x0000000c0b1b7836 */ /* 0x040fe20000000000 */
[C---:B------:R-:W-:Y:S01]  /*5800*/  IADD3 R16, P0, P1, R11.reuse, UR4, R4 ;  /* 0x000000040b107c10 */ /* 0x040fe2000f91e004 */
[----:B------:R-:W-:Y:S01]  /*5810*/  VIADD R29, R11, 0xd ;  /* 0x0000000d0b1d7836 */ /* 0x000fe20000000000 */
[----:B------:R-:W-:Y:S02]  /*5820*/  LOP3.LUT R14, R14, 0xffffffef, RZ, 0xc0, !PT ;  /* 0xffffffef0e0e7812 */ /* 0x000fe400078ec0ff */
[----:B------:R-:W-:-:S02]  /*5830*/  IADD3.X R17, PT, PT, RZ, UR5, RZ, P0, P1 ;  /* 0x00000005ff117c10 */ /* 0x000fc400087e24ff */
[----:B------:R-:W-:Y:S02]  /*5840*/  LEA R8, P0, R16, UR14, 0x2 ;  /* 0x0000000e10087c11 */ /* 0x000fe4000f8010ff */
[----:B------:R-:W-:Y:S02]  /*5850*/  @P6 LOP3.LUT R14, R14, 0x10, RZ, 0xfc, !PT ;  /* 0x000000100e0e6812 */ /* 0x000fe400078efcff */
[----:B------:R-:W-:Y:S02]  /*5860*/  LEA.HI.X R9, R16, UR15, R17, 0x2, P0 ;  /* 0x0000000f10097c11 */ /* 0x000fe400080f1411 */
[----:B------:R-:W-:Y:S02]  /*5870*/  ISETP.GE.AND P0, PT, R11, R10, PT ;  /* 0x0000000a0b00720c */ /* 0x000fe40003f06270 */
[----:B------:R-:W-:Y:S02]  /*5880*/  LOP3.LUT R14, R14, 0xfffffff7, RZ, 0xc0, !PT ;  /* 0xfffffff70e0e7812 */ /* 0x000fe400078ec0ff */
[----:B------:R-:W-:-:S02]  /*5890*/  LEA R12, P1, R16, UR12, 0x2 ;  /* 0x0000000c100c7c11 */ /* 0x000fc4000f8210ff */
[----:B------:R-:W-:Y:S02]  /*58a0*/  @P5 LOP3.LUT R14, R14, 0x8, RZ, 0xfc, !PT ;  /* 0x000000080e0e5812 */ /* 0x000fe400078efcff */
[----:B------:R-:W-:Y:S01]  /*58b0*/  LEA.HI.X R13, R16, UR13, R17, 0x2, P1 ;  /* 0x0000000d100d7c11 */ /* 0x000fe200088f1411 */
[----:B------:R-:W-:Y:S01]  /*58c0*/  VIADD R17, R11, 0x8 ;  /* 0x000000080b117836 */ /* 0x000fe20000000000 */
[----:B------:R-:W-:-:S03]  /*58d0*/  LOP3.LUT R14, R14, 0xfffffffb, RZ, 0xc0, !PT ;  /* 0xfffffffb0e0e7812 */ /* 0x000fc600078ec0ff */
[----:B------:R-:W4:Y:S01]  /*58e0*/  @!P6 LDG.E R42, desc[UR6][R12.64+0x8] ;  /* 0x000008060c2ae981 */ /* 0x000f22000c1e1900 */
[----:B------:R-:W-:-:S03]  /*58f0*/  @P4 LOP3.LUT R14, R14, 0x4, RZ, 0xfc, !PT ;  /* 0x000000040e0e4812 */ /* 0x000fc600078efcff */
[----:B------:R-:W4:Y:S01]  /*5900*/  @!P5 LDG.E R41, desc[UR6][R12.64+0xc] ;  /* 0x00000c060c29d981 */ /* 0x000f22000c1e1900 */
[C---:B------:R-:W-:Y:S02]  /*5910*/  LOP3.LUT P1, RZ, R14.reuse, 0x20, RZ, 0xc0, !PT ;  /* 0x000000200eff7812 */ /* 0x040fe4000782c0ff */
[----:B------:R-:W-:Y:S01]  /*5920*/  LOP3.LUT R14, R14, 0xfffffffd, RZ, 0xc0, !PT ;  /* 0xfffffffd0e0e7812 */ /* 0x000fe200078ec0ff */
[----:B------:R-:W4:Y:S03]  /*5930*/  @!P4 LDG.E R40, desc[UR6][R12.64+0x10] ;  /* 0x000010060c28c981 */ /* 0x000f26000c1e1900 */
[----:B------:R-:W-:Y:S01]  /*5940*/  @P3 LOP3.LUT R14, R14, 0x2, RZ, 0xfc, !PT ;  /* 0x000000020e0e3812 */ /* 0x000fe200078efcff */
[----:B------:R-:W4:Y:S03]  /*5950*/  @!P3 LDG.E R39, desc[UR6][R12.64+0x14] ;  /* 0x000014060c27b981 */ /* 0x000f26000c1e1900 */
[----:B------:R-:W-:Y:S01]  /*5960*/  LOP3.LUT R14, R14, 0xfffffffe, RZ, 0xc0, !PT ;  /* 0xfffffffe0e0e7812 */ /* 0x000fe200078ec0ff */
[----:B------:R-:W4:Y:S03]  /*5970*/  @!P2 LDG.E R38, desc[UR6][R12.64+0x18] ;  /* 0x000018060c26a981 */ /* 0x000f26000c1e1900 */
[----:B------:R-:W-:Y:S01]  /*5980*/  @P2 LOP3.LUT R14, R14, 0x1, RZ, 0xfc, !PT ;  /* 0x000000010e0e2812 */ /* 0x000fe200078efcff */
[----:B--2---:R-:W2:Y:S04]  /*5990*/  @!P0 LDG.E R22, desc[UR6][R12.64] ;  /* 0x000000060c168981 */ /* 0x004ea8000c1e1900 */
[----:B---3--:R-:W3:Y:S01]  /*59a0*/  @!P1 LDG.E R18, desc[UR6][R12.64+0x4] ;  /* 0x000004060c129981 */ /* 0x008ee2000c1e1900 */
[----:B------:R-:W-:-:S02]  /*59b0*/  ISETP.GE.AND P2, PT, R19, R10, PT ;  /* 0x0000000a1300720c */ /* 0x000fc40003f46270 */
[-C--:B------:R-:W-:Y:S02]  /*59c0*/  ISETP.GE.AND P3, PT, R23, R10.reuse, PT ;  /* 0x0000000a1700720c */ /* 0x080fe40003f66270 */
[-C--:B------:R-:W-:Y:S02]  /*59d0*/  ISETP.GE.AND P4, PT, R25, R10.reuse, PT ;  /* 0x0000000a1900720c */ /* 0x080fe40003f86270 */
[-C--:B------:R-:W-:Y:S02]  /*59e0*/  ISETP.GE.AND P5, PT, R27, R10.reuse, PT ;  /* 0x0000000a1b00720c */ /* 0x080fe40003fa6270 */
[----:B------:R-:W-:-:S05]  /*59f0*/  ISETP.GE.AND P6, PT, R29, R10, PT ;  /* 0x0000000a1d00720c */ /* 0x000fca0003fc6270 */
[----:B------:R-:W4:Y:S04]  /*5a00*/  @!P2 LDG.E R5, desc[UR6][R12.64+0x24] ;  /* 0x000024060c05a981 */ /* 0x000f28000c1e1900 */
[----:B------:R-:W4:Y:S04]  /*5a10*/  @!P3 LDG.E R6, desc[UR6][R12.64+0x28] ;  /* 0x000028060c06b981 */ /* 0x000f28000c1e1900 */
[----:B------:R-:W4:Y:S04]  /*5a20*/  @!P4 LDG.E R7, desc[UR6][R12.64+0x2c] ;  /* 0x00002c060c07c981 */ /* 0x000f28000c1e1900 */
[----:B------:R-:W4:Y:S04]  /*5a30*/  @!P5 LDG.E R20, desc[UR6][R12.64+0x30] ;  /* 0x000030060c14d981 */ /* 0x000f28000c1e1900 */
[----:B------:R-:W4:Y:S04]  /*5a40*/  @!P6 LDG.E R21, desc[UR6][R12.64+0x34] ;  /* 0x000034060c15e981 */ /* 0x000f28000c1e1900 */
[----:B--2---:R-:W-:Y:S01]  /*5a50*/  @!P0 STL [R1+0x4], R22 ;  /* 0x0000041601008387 */ /* 0x004fe20000100800 */
[----:B------:R-:W-:-:S04]  /*5a60*/  ISETP.GE.AND P0, PT, R15, R10, PT ;  /* 0x0000000a0f00720c */ /* 0x000fc80003f06270 */
[----:B------:R-:W-:Y:S01]  /*5a70*/  P2R R15, PR, RZ, 0x1 ;  /* 0x00000001ff0f7803 */ /* 0x000fe20000000000 */
[----:B---3--:R0:W-:Y:S01]  /*5a80*/  @!P1 STL [R1], R18 ;  /* 0x0000001201009387 */ /* 0x0081e20000100800 */
[----:B------:R-:W-:-:S07]  /*5a90*/  ISETP.GE.AND P1, PT, R17, R10, PT ;  /* 0x0000000a1100720c */ /* 0x000fce0003f26270 */
[----:B------:R-:W2:Y:S01]  /*5aa0*/  @!P0 LDG.E R3, desc[UR6][R12.64+0x1c] ;  /* 0x00001c060c038981 */ /* 0x000ea2000c1e1900 */
[----:B------:R-:W-:-:S04]  /*5ab0*/  LOP3.LUT P0, RZ, R14, 0x1, RZ, 0xc0, !PT ;  /* 0x000000010eff7812 */ /* 0x000fc8000780c0ff */
[----:B------:R-:W-:Y:S01]  /*5ac0*/  P2R R16, PR, RZ, 0x1 ;  /* 0x00000001ff107803 */ /* 0x000fe20000000000 */
[----:B------:R1:W3:Y:S01]  /*5ad0*/  @!P1 LDG.E R4, desc[UR6][R12.64+0x20] ;  /* 0x000020060c049981 */ /* 0x0002e2000c1e1900 */
[C---:B------:R-:W-:Y:S01]  /*5ae0*/  LOP3.LUT P0, RZ, R14.reuse, 0x2, RZ, 0xc0, !PT ;  /* 0x000000020eff7812 */ /* 0x040fe2000780c0ff */
[----:B------:R-:W-:Y:S03]  /*5af0*/  BAR.SYNC.DEFER_BLOCKING 0x0 ;  /* 0x0000000000007b1d */ /* 0x000fe60000010000 */
[----:B0-----:R-:W-:Y:S02]  /*5b00*/  P2R R18, PR, RZ, 0x1 ;  /* 0x00000001ff127803 */ /* 0x001fe40000000000 */
[----:B------:R-:W-:-:S04]  /*5b10*/  LOP3.LUT P0, RZ, R14, 0x4, RZ, 0xc0, !PT ;  /* 0x000000040eff7812 */ /* 0x000fc8000780c0ff */
[----:B------:R-:W-:Y:S02]  /*5b20*/  P2R R28, PR, RZ, 0x1 ;  /* 0x00000001ff1c7803 */ /* 0x000fe40000000000 */
[----:B------:R-:W-:-:S04]  /*5b30*/  LOP3.LUT P0, RZ, R14, 0x8, RZ, 0xc0, !PT ;  /* 0x000000080eff7812 */ /* 0x000fc8000780c0ff */
[----:B------:R-:W-:Y:S02]  /*5b40*/  P2R R26, PR, RZ, 0x1 ;  /* 0x00000001ff1a7803 */ /* 0x000fe40000000000 */
[----:B------:R-:W-:-:S04]  /*5b50*/  LOP3.LUT P0, RZ, R14, 0x10, RZ, 0xc0, !PT ;  /* 0x000000100eff7812 */ /* 0x000fc8000780c0ff */
[----:B------:R-:W-:Y:S02]  /*5b60*/  P2R R24, PR, RZ, 0x1 ;  /* 0x00000001ff187803 */ /* 0x000fe40000000000 */
[----:B------:R-:W-:Y:S01]  /*5b70*/  LOP3.LUT P0, RZ, R14, 0x20, RZ, 0xc0, !PT ;  /* 0x000000200eff7812 */ /* 0x000fe2000780c0ff */
[----:B------:R-:W-:Y:S02]  /*5b80*/  IMAD.MOV.U32 R22, RZ, RZ, 0x1 ;  /* 0x00000001ff167424 */ /* 0x000fe400078e00ff */
[----:B------:R-:W-:Y:S01]  /*5b90*/  IMAD.MOV.U32 R23, RZ, RZ, 0x1 ;  /* 0x00000001ff177424 */ /* 0x000fe200078e00ff */
[----:B------:R-:W-:Y:S01]  /*5ba0*/  P2R R14, PR, RZ, 0x1 ;  /* 0x00000001ff0e7803 */ /* 0x000fe20000000000 */
[----:B------:R-:W-:Y:S01]  /*5bb0*/  IMAD.MOV.U32 R25, RZ, RZ, 0x1 ;  /* 0x00000001ff197424 */ /* 0x000fe200078e00ff */
[----:B------:R-:W-:Y:S01]  /*5bc0*/  ISETP.GE.AND P0, PT, R11, R10, PT ;  /* 0x0000000a0b00720c */ /* 0x000fe20003f06270 */
[----:B------:R-:W-:Y:S01]  /*5bd0*/  IMAD.MOV.U32 R27, RZ, RZ, 0x1 ;  /* 0x00000001ff1b7424 */ /* 0x000fe200078e00ff */
[----:B------:R-:W4:Y:S04]  /*5be0*/  @!P1 LDG.E R11, desc[UR6][R8.64+0x20] ;  /* 0x00002006080b9981 */ /* 0x000f28000c1e1900 */
[----:B------:R-:W2:Y:S04]  /*5bf0*/  @!P2 LDG.E R12, desc[UR6][R8.64+0x24] ;  /* 0x00002406080ca981 */ /* 0x000ea8000c1e1900 */
[----:B------:R-:W3:Y:S04]  /*5c00*/  @!P3 LDG.E R13, desc[UR6][R8.64+0x28] ;  /* 0x00002806080db981 */ /* 0x000ee8000c1e1900 */
[----:B------:R-:W4:Y:S02]  /*5c10*/  @!P0 LDG.E R10, desc[UR6][R8.64] ;  /* 0x00000006080a8981 */ /* 0x000f24000c1e1900 */
[----:B----4-:R-:W-:-:S02]  /*5c20*/  @!P0 LOP3.LUT R22, R10, 0x1, RZ, 0xc, !PT ;  /* 0x000000010a168812 */ /* 0x010fc400078e0cff */
[----:B------:R-:W-:Y:S02]  /*5c30*/  ISETP.NE.AND P0, PT, R14, RZ, PT ;  /* 0x000000ff0e00720c */ /* 0x000fe40003f05270 */
[----:B------:R-:W4:Y:S11]  /*5c40*/  @!P4 LDG.E R14, desc[UR6][R8.64+0x2c] ;  /* 0x00002c06080ec981 */ /* 0x000f36000c1e1900 */
[----:B------:R-:W2:Y:S02]  /*5c50*/  @!P0 LDG.E R10, desc[UR6][R8.64+0x4] ;  /* 0x00000406080a8981 */ /* 0x000ea4000c1e1900 */
[----:B--2---:R-:W-:-:S02]  /*5c60*/  @!P0 LOP3.LUT R23, R10, 0x1, RZ, 0xc, !PT ;  /* 0x000000010a178812 */ /* 0x004fc400078e0cff */
[----:B------:R-:W-:-:S13]  /*5c70*/  ISETP.NE.AND P0, PT, R24, RZ, PT ;  /* 0x000000ff1800720c */ /* 0x000fda0003f05270 */
[----:B------:R-:W2:Y:S01]  /*5c80*/  @!P0 LDG.E R10, desc[UR6][R8.64+0x8] ;  /* 0x00000806080a8981 */ /* 0x000ea2000c1e1900 */
[----:B------:R-:W-:Y:S01]  /*5c90*/  IMAD.MOV.U32 R24, RZ, RZ, 0x1 ;  /* 0x00000001ff187424 */ /* 0x000fe200078e00ff */
[----:B--2---:R-:W-:Y:S02]  /*5ca0*/  @!P0 LOP3.LUT R24, R10, 0x1, RZ, 0xc, !PT ;  /* 0x000000010a188812 */ /* 0x004fe400078e0cff */
[----:B------:R-:W-:-:S13]  /*5cb0*/  ISETP.NE.AND P0, PT, R26, RZ, PT ;  /* 0x000000ff1a00720c */ /* 0x000fda0003f05270 */
[----:B------:R-:W2:Y:S02]  /*5cc0*/  @!P0 LDG.E R10, desc[UR6][R8.64+0xc] ;  /* 0x00000c06080a8981 */ /* 0x000ea4000c1e1900 */
[----:B--2---:R-:W-:Y:S02]  /*5cd0*/  @!P0 LOP3.LUT R25, R10, 0x1, RZ, 0xc, !PT ;  /* 0x000000010a198812 */ /* 0x004fe400078e0cff */
[----:B------:R-:W-:-:S13]  /*5ce0*/  ISETP.NE.AND P0, PT, R28, RZ, PT ;  /* 0x000000ff1c00720c */ /* 0x000fda0003f05270 */
[----:B------:R-:W2:Y:S01]  /*5cf0*/  @!P0 LDG.E R10, desc[UR6][R8.64+0x10] ;  /* 0x00001006080a8981 */ /* 0x000ea2000c1e1900 */
[----:B------:R-:W-:Y:S01]  /*5d00*/  IMAD.MOV.U32 R26, RZ, RZ, 0x1 ;  /* 0x00000001ff1a7424 */ /* 0x000fe200078e00ff */
[----:B--2---:R-:W-:Y:S02]  /*5d10*/  @!P0 LOP3.LUT R26, R10, 0x1, RZ, 0xc, !PT ;  /* 0x000000010a1a8812 */ /* 0x004fe400078e0cff */
[----:B------:R-:W-:-:S13]  /*5d20*/  ISETP.NE.AND P0, PT, R18, RZ, PT ;  /* 0x000000ff1200720c */ /* 0x000fda0003f05270 */
[----:B------:R-:W2:Y:S02]  /*5d30*/  @!P0 LDG.E R10, desc[UR6][R8.64+0x14] ;  /* 0x00001406080a8981 */ /* 0x000ea4000c1e1900 */
[----:B--2---:R-:W-:Y:S02]  /*5d40*/  @!P0 LOP3.LUT R27, R10, 0x1, RZ, 0xc, !PT ;  /* 0x000000010a1b8812 */ /* 0x004fe400078e0cff */
[----:B------:R-:W-:Y:S01]  /*5d50*/  ISETP.NE.AND P0, PT, R16, RZ, PT ;  /* 0x000000ff1000720c */ /* 0x000fe20003f05270 */
[----:B------:R-:W-:Y:S01]  /*5d60*/  IMAD.MOV.U32 R28, RZ, RZ, 0x1 ;  /* 0x00000001ff1c7424 */ /* 0x000fe200078e00ff */
[----:B------:R-:W2:Y:S11]  /*5d70*/  @!P6 LDG.E R16, desc[UR6][R8.64+0x34] ;  /* 0x000034060810e981 */ /* 0x000eb6000c1e1900 */
[----:B------:R-:W3:Y:S02]  /*5d80*/  @!P0 LDG.E R10, desc[UR6][R8.64+0x18] ;  /* 0x00001806080a8981 */ /* 0x000ee4000c1e1900 */
[----:B---3--:R-:W-:-:S02]  /*5d90*/  @!P0 LOP3.LUT R28, R10, 0x1, RZ, 0xc, !PT ;  /* 0x000000010a1c8812 */ /* 0x008fc400078e0cff */
[----:B------:R-:W-:Y:S02]  /*5da0*/  ISETP.NE.AND P0, PT, R15, RZ, PT ;  /* 0x000000ff0f00720c */ /* 0x000fe40003f05270 */
[----:B------:R-:W3:Y:S11]  /*5db0*/  @!P5 LDG.E R15, desc[UR6][R8.64+0x30] ;  /* 0x00003006080fd981 */ /* 0x000ef6000c1e1900 */
[----:B------:R-:W3:Y:S01]  /*5dc0*/  @!P0 LDG.E R10, desc[UR6][R8.64+0x1c] ;  /* 0x00001c06080a8981 */ /* 0x000ee2000c1e1900 */
[----:B------:R-:W-:-:S02]  /*5dd0*/  IMAD.IADD R30, R23, 0x1, R22 ;  /* 0x00000001171e7824 */ /* 0x000fc400078e0216 */
[----:B------:R-:W-:Y:S02]  /*5de0*/  IMAD.MOV.U32 R29, RZ, RZ, 0x1 ;  /* 0x00000001ff1d7424 */ /* 0x000fe400078e00ff */
[----:B------:R-:W-:Y:S01]  /*5df0*/  IMAD.MOV.U32 R31, RZ, RZ, 0x1 ;  /* 0x00000001ff1f7424 */ /* 0x000fe200078e00ff */
[----:B------:R-:W-:Y:S01]  /*5e00*/  @!P1 LOP3.LUT R31, R11, 0x1, RZ, 0xc, !PT ;  /* 0x000000010b1f9812 */ /* 0x000fe200078e0cff */
[----:B------:R-:W-:Y:S01]  /*5e10*/  IMAD.MOV.U32 R32, RZ, RZ, 0x1 ;  /* 0x00000001ff207424 */ /* 0x000fe200078e00ff */
[----:B------:R-:W-:Y:S01]  /*5e20*/  @!P2 LOP3.LUT R32, R12, 0x1, RZ, 0xc, !PT ;  /* 0x000000010c20a812 */ /* 0x000fe200078e0cff */
[----:B------:R-:W-:Y:S01]  /*5e30*/  IMAD.MOV.U32 R33, RZ, RZ, 0x1 ;  /* 0x00000001ff217424 */ /* 0x000fe200078e00ff */
[----:B------:R-:W-:Y:S01]  /*5e40*/  @!P3 LOP3.LUT R33, R13, 0x1, RZ, 0xc, !PT ;  /* 0x000000010d21b812 */ /* 0x000fe200078e0cff */
[----:B------:R-:W-:Y:S01]  /*5e50*/  IMAD.MOV.U32 R34, RZ, RZ, 0x1 ;  /* 0x00000001ff227424 */ /* 0x000fe200078e00ff */
[----:B----4-:R-:W-:Y:S01]  /*5e60*/  @!P4 LOP3.LUT R34, R14, 0x1, RZ, 0xc, !PT ;  /* 0x000000010e22c812 */ /* 0x010fe200078e0cff */
[----:B------:R-:W-:-:S02]  /*5e70*/  IMAD.MOV.U32 R35, RZ, RZ, 0x1 ;  /* 0x00000001ff237424 */ /* 0x000fc400078e00ff */
[----:B------:R-:W-:Y:S01]  /*5e80*/  IMAD.MOV.U32 R36, RZ, RZ, 0x1 ;  /* 0x00000001ff247424 */ /* 0x000fe200078e00ff */
[----:B--2---:R-:W-:Y:S01]  /*5e90*/  @!P6 LOP3.LUT R36, R16, 0x1, RZ, 0xc, !PT ;  /* 0x000000011024e812 */ /* 0x004fe200078e0cff */
[----:B------:R-:W0:Y:S01]  /*5ea0*/  S2R R44, SR_LANEID ;  /* 0x00000000002c7919 */ /* 0x000e220000000000 */
[----:B------:R-:W2:Y:S01]  /*5eb0*/  S2UR UR5, SR_CgaCtaId ;  /* 0x00000000000579c3 */ /* 0x000ea20000008800 */
[----:B------:R-:W-:-:S07]  /*5ec0*/  UMOV UR4, 0x400 ;  /* 0x0000040000047882 */ /* 0x000fce0000000000 */
[----:B------:R-:W-:Y:S01]  /*5ed0*/  BAR.SYNC.DEFER_BLOCKING 0x0 ;  /* 0x0000000000007b1d */ /* 0x000fe20000010000 */
[----:B0-----:R-:W-:Y:S01]  /*5ee0*/  ISETP.NE.AND P1, PT, R44, 0x1f, PT ;  /* 0x0000001f2c00780c */ /* 0x001fe20003f25270 */
[----:B--2---:R-:W-:Y:S01]  /*5ef0*/  ULEA UR4, UR5, UR4, 0x18 ;  /* 0x0000000405047291 */ /* 0x004fe2000f8ec0ff */
[----:B------:R-:W-:Y:S02]  /*5f00*/  SHF.R.U32.HI R45, RZ, 0x5, R0 ;  /* 0x00000005ff2d7819 */ /* 0x000fe40000011600 */
[----:B---3--:R-:W-:Y:S02]  /*5f10*/  @!P0 LOP3.LUT R29, R10, 0x1, RZ, 0xc, !PT ;  /* 0x000000010a1d8812 */ /* 0x008fe400078e0cff */
[----:B------:R-:W-:-:S04]  /*5f20*/  IADD3 R10, PT, PT, R25, R24, R30 ;  /* 0x00000018190a7210 */ /* 0x000fc80007ffe01e */
[----:B------:R-:W-:-:S04]  /*5f30*/  IADD3 R10, PT, PT, R27, R26, R10 ;  /* 0x0000001a1b0a7210 */ /* 0x000fc80007ffe00a */
[----:B------:R-:W-:-:S04]  /*5f40*/  IADD3 R10, PT, PT, R29, R28, R10 ;  /* 0x0000001c1d0a7210 */ /* 0x000fc80007ffe00a */
[----:B------:R-:W-:Y:S02]  /*5f50*/  IADD3 R10, PT, PT, R32, R31, R10 ;  /* 0x0000001f200a7210 */ /* 0x000fe40007ffe00a */
[----:B------:R-:W-:Y:S02]  /*5f60*/  @!P5 LOP3.LUT R35, R15, 0x1, RZ, 0xc, !PT ;  /* 0x000000010f23d812 */ /* 0x000fe400078e0cff */
[----:B------:R-:W-:-:S04]  /*5f70*/  IADD3 R10, PT, PT, R34, R33, R10 ;  /* 0x00000021220a7210 */ /* 0x000fc80007ffe00a */
[----:B------:R-:W-:-:S05]  /*5f80*/  IADD3 R10, PT, PT, R36, R35, R10 ;  /* 0x00000023240a7210 */ /* 0x000fca0007ffe00a */
[----:B------:R-:W0:Y:S02]  /*5f90*/  SHFL.UP P0, R9, R10, 0x1, RZ ;  /* 0x042000000a097989 */ /* 0x000e2400000000ff */
[----:B0-----:R-:W-:-:S05]  /*5fa0*/  @P0 IMAD.IADD R9, R10, 0x1, R9 ;  /* 0x000000010a090824 */ /* 0x001fca00078e0209 */
[----:B------:R-:W0:Y:S02]  /*5fb0*/  SHFL.UP P0, R8, R9, 0x2, RZ ;  /* 0x0440000009087989 */ /* 0x000e2400000000ff */
[----:B0-----:R-:W-:-:S05]  /*5fc0*/  @P0 IMAD.IADD R8, R9, 0x1, R8 ;  /* 0x0000000109080824 */ /* 0x001fca00078e0208 */
[----:B------:R-:W0:Y:S02]  /*5fd0*/  SHFL.UP P0, R11, R8, 0x4, RZ ;  /* 0x04800000080b7989 */ /* 0x000e2400000000ff */
[----:B0-----:R-:W-:-:S05]  /*5fe0*/  @P0 IMAD.IADD R11, R8, 0x1, R11 ;  /* 0x00000001080b0824 */ /* 0x001fca00078e020b */
[----:B-1----:R-:W0:Y:S02]  /*5ff0*/  SHFL.UP P0, R12, R11, 0x8, RZ ;  /* 0x050000000b0c7989 */ /* 0x002e2400000000ff */
[----:B0-----:R-:W-:-:S05]  /*6000*/  @P0 IMAD.IADD R12, R11, 0x1, R12 ;  /* 0x000000010b0c0824 */ /* 0x001fca00078e020c */
[----:B------:R-:W0:Y:S01]  /*6010*/  SHFL.UP P0, R37, R12, 0x10, RZ ;  /* 0x060000000c257989 */ /* 0x000e2200000000ff */
[----:B------:R-:W-:-:S04]  /*6020*/  @!P1 SHF.R.U32.HI R9, RZ, 0x3, R0 ;  /* 0x00000003ff099819 */ /* 0x000fc80000011600 */
[----:B------:R-:W-:Y:S01]  /*6030*/  @!P1 LOP3.LUT R43, R9, 0x7c, RZ, 0xc0, !PT ;  /* 0x0000007c092b9812 */ /* 0x000fe200078ec0ff */
[----:B0-----:R-:W-:-:S05]  /*6040*/  @P0 IMAD.IADD R37, R12, 0x1, R37 ;  /* 0x000000010c250824 */ /* 0x001fca00078e0225 */
[----:B------:R-:W-:Y:S01]  /*6050*/  @!P1 STS [R43+UR4], R37 ;  /* 0x000000252b009988 */ /* 0x000fe20008000804 */
[----:B------:R-:W-:Y:S06]  /*6060*/  BAR.SYNC.DEFER_BLOCKING 0x0 ;  /* 0x0000000000007b1d */ /* 0x000fec0000010000 */
[----:B------:R-:W0:Y:S04]  /*6070*/  LDS.128 R16, [UR4] ;  /* 0x00000004ff107984 */ /* 0x000e280008000c00 */
[----:B------:R-:W1:Y:S01]  /*6080*/  LDS.128 R8, [UR4+0x10] ;  /* 0x00001004ff087984 */ /* 0x000e620008000c00 */
[----:B------:R-:W-:-:S03]  /*6090*/  ISETP.NE.AND P0, PT, R45, 0x2, PT ;  /* 0x000000022d00780c */ /* 0x000fc60003f05270 */
        /* <DEDUP_REMOVED lines=13> */
[----:B------:R-:W0:Y:S01]  /*6170*/  LDS.128 R16, [UR4+0x30] ;  /* 0x00003004ff107984 */ /* 0x000e220008000c00 */
[----:B------:R-:W-:Y:S01]  /*6180*/  ISETP.NE.AND P0, PT, R45, 0x6, PT ;  /* 0x000000062d00780c */ /* 0x000fe20003f05270 */
[----:B------:R-:W-:-:S03]  /*6190*/  IMAD.IADD R10, R10, 0x1, R9 ;  /* 0x000000010a0a7824 */ /* 0x000fc600078e0209 */
[----:B------:R-:W-:Y:S02]  /*61a0*/  SEL R8, R9, R8, !P0 ;  /* 0x0000000809087207 */ /* 0x000fe40004000000 */
[----:B------:R-:W-:Y:S01]  /*61b0*/  ISETP.NE.AND P0, PT, R45, 0x7, PT ;  /* 0x000000072d00780c */ /* 0x000fe20003f05270 */
[----:B------:R-:W-:-:S03]  /*61c0*/  IMAD.IADD R11, R11, 0x1, R10 ;  /* 0x000000010b0b7824 */ /* 0x000fc600078e020a */
[----:B------:R-:W-:Y:S02]  /*61d0*/  SEL R8, R10, R8, !P0 ;  /* 0x000000080a087207 */ /* 0x000fe40004000000 */
[----:B------:R-:W-:Y:S01]  /*61e0*/  ISETP.NE.AND P0, PT, R45, 0x8, PT ;  /* 0x000000082d00780c */ /* 0x000fe20003f05270 */
[----:B--2---:R-:W-:-:S03]  /*61f0*/  IMAD.IADD R12, R11, 0x1, R12 ;  /* 0x000000010b0c7824 */ /* 0x004fc600078e020c */
[----:B------:R-:W-:Y:S02]  /*6200*/  SEL R8, R11, R8, !P0 ;  /* 0x000000080b087207 */ /* 0x000fe40004000000 */
[----:B------:R-:W-:Y:S01]  /*6210*/  ISETP.NE.AND P0, PT, R45, 0x9, PT ;  /* 0x000000092d00780c */ /* 0x000fe20003f05270 */
[----:B------:R-:W-:-:S03]  /*6220*/  IMAD.IADD R13, R13, 0x1, R12 ;  /* 0x000000010d0d7824 */ /* 0x000fc600078e020c */
[----:B------:R-:W-:Y:S02]  /*6230*/  SEL R8, R12, R8, !P0 ;  /* 0x000000080c087207 */ /* 0x000fe40004000000 */
[----:B------:R-:W-:Y:S01]  /*6240*/  ISETP.NE.AND P0, PT, R45, 0xa, PT ;  /* 0x0000000a2d00780c */ /* 0x000fe20003f05270 */
[----:B------:R-:W-:-:S03]  /*6250*/  IMAD.IADD R14, R14, 0x1, R13 ;  /* 0x000000010e0e7824 */ /* 0x000fc600078e020d */
[----:B------:R-:W-:Y:S02]  /*6260*/  SEL R12, R13, R8, !P0 ;  /* 0x000000080d0c7207 */ /* 0x000fe40004000000 */
[----:B------:R-:W-:Y:S01]  /*6270*/  ISETP.NE.AND P0, PT, R45, 0xb, PT ;  /* 0x0000000b2d00780c */ /* 0x000fe20003f05270 */
[----:B------:R-:W-:Y:S01]  /*6280*/  IMAD.IADD R15, R15, 0x1, R14 ;  /* 0x000000010f0f7824 */ /* 0x000fe200078e020e */
[----:B------:R-:W1:Y:S02]  /*6290*/  LDS.128 R8, [UR4+0x40] ;  /* 0x00004004ff087984 */ /* 0x000e640008000c00 */
[----:B------:R-:W-:Y:S01]  /*62a0*/  SEL R12, R14, R12, !P0 ;  /* 0x0000000c0e0c7207 */ /* 0x000fe20004000000 */
[----:B------:R-:W-:Y:S01]  /*62b0*/  BAR.SYNC.DEFER_BLOCKING 0x0 ;  /* 0x0000000000007b1d */ /* 0x000fe20000010000 */
[----:B------:R-:W-:Y:S01]  /*62c0*/  ISETP.NE.AND P0, PT, R45, 0xc, PT ;  /* 0x0000000c2d00780c */ /* 0x000fe20003f05270 */
[----:B0-----:R-:W-:-:S03]  /*62d0*/  IMAD.IADD R16, R15, 0x1, R16 ;  /* 0x000000010f107824 */ /* 0x001fc600078e0210 */
[----:B------:R-:W-:Y:S02]  /*62e0*/  SEL R43, R15, R12, !P0 ;  /* 0x0000000c0f2b7207 */ /* 0x000fe40004000000 */
[----:B------:R-:W-:Y:S01]  /*62f0*/  ISETP.NE.AND P0, PT, R45, 0xd, PT ;  /* 0x0000000d2d00780c */ /* 0x000fe20003f05270 */
[----:B------:R-:W-:Y:S01]  /*6300*/  IMAD.IADD R17, R17, 0x1, R16 ;  /* 0x0000000111117824 */ /* 0x000fe200078e0210 */
[----:B------:R-:W-:Y:S02]  /*6310*/  ISETP.NE.AND P1, PT, R45, 0xe, PT ;  /* 0x0000000e2d00780c */ /* 0x000fe40003f25270 */
[----:B------:R-:W-:Y:S01]  /*6320*/  SEL R43, R16, R43, !P0 ;  /* 0x0000002b102b7207 */ /* 0x000fe20004000000 */
[----:B------:R-:W-:-:S03]  /*6330*/  IMAD.IADD R18, R18, 0x1, R17 ;  /* 0x0000000112127824 */ /* 0x000fc600078e0211 */
[----:B------:R-:W-:Y:S02]  /*6340*/  SEL R43, R17, R43, !P1 ;  /* 0x0000002b112b7207 */ /* 0x000fe40004800000 */
[----:B------:R-:W-:Y:S01]  /*6350*/  ISETP.NE.AND P1, PT, R45, 0xf, PT ;  /* 0x0000000f2d00780c */ /* 0x000fe20003f25270 */
[----:B------:R-:W-:-:S03]  /*6360*/  IMAD.IADD R19, R19, 0x1, R18 ;  /* 0x0000000113137824 */ /* 0x000fc600078e0212 */
[----:B------:R-:W-:Y:S02]  /*6370*/  SEL R43, R18, R43, !P1 ;  /* 0x0000002b122b7207 */ /* 0x000fe40004800000 */
[C---:B------:R-:W-:Y:S01]  /*6380*/  ISETP.NE.AND P1, PT, R45.reuse, 0x10, PT ;  /* 0x000000102d00780c */ /* 0x040fe20003f25270 */
[----:B------:R-:W-:Y:S01]  /*6390*/  IMAD.IADD R12, R30, 0x1, R24 ;  /* 0x000000011e0c7824 */ /* 0x000fe200078e0218 */
[----:B------:R-:W-:Y:S02]  /*63a0*/  ISETP.NE.AND P2, PT, R45, 0x12, PT ;  /* 0x000000122d00780c */ /* 0x000fe40003f45270 */
[----:B------:R-:W-:Y:S02]  /*63b0*/  SEL R43, R19, R43, !P1 ;  /* 0x0000002b132b7207 */ /* 0x000fe40004800000 */
[C---:B------:R-:W-:Y:S02]  /*63c0*/  ISETP.NE.AND P1, PT, R45.reuse, 0x11, PT ;  /* 0x000000112d00780c */ /* 0x040fe40003f25270 */
[----:B------:R-:W-:Y:S01]  /*63d0*/  ISETP.NE.AND P3, PT, R45, 0x13, PT ;  /* 0x000000132d00780c */ /* 0x000fe20003f65270 */
[----:B------:R-:W-:Y:S01]  /*63e0*/  IMAD.IADD R14, R12, 0x1, R25 ;  /* 0x000000010c0e7824 */ /* 0x000fe200078e0219 */
[----:B------:R-:W0:Y:S03]  /*63f0*/  S2R R45, SR_CTAID.Y ;  /* 0x00000000002d7919 */ /* 0x000e260000002600 */
[----:B------:R-:W-:Y:S01]  /*6400*/  IMAD.IADD R13, R14, 0x1, R26 ;  /* 0x000000010e0d7824 */ /* 0x000fe200078e021a */
[----:B------:R-:W0:Y:S03]  /*6410*/  LDC R16, c[0x0][0x374] ;  /* 0x0000dd00ff107b82 */ /* 0x000e260000000800 */
[----:B------:R-:W-:-:S04]  /*6420*/  IMAD.IADD R15, R13, 0x1, R27 ;  /* 0x000000010d0f7824 */ /* 0x000fc800078e021b */
[----:B------:R-:W-:Y:S01]  /*6430*/  IMAD.IADD R18, R15, 0x1, R28 ;  /* 0x000000010f127824 */ /* 0x000fe200078e021c */
[----:B------:R-:W-:-:S03]  /*6440*/  ISETP.NE.AND P0, PT, R44, RZ, PT ;  /* 0x000000ff2c00720c */ /* 0x000fc60003f05270 */
[----:B------:R-:W-:Y:S02]  /*6450*/  IMAD.IADD R17, R18, 0x1, R29 ;  /* 0x0000000112117824 */ /* 0x000fe400078e021d */
[----:B-1----:R-:W-:Y:S02]  /*6460*/  IMAD.IADD R44, R19, 0x1, R8 ;  /* 0x00000001132c7824 */ /* 0x002fe400078e0208 */
[----:B------:R-:W-:-:S04]  /*6470*/  IMAD.IADD R19, R17, 0x1, R31 ;  /* 0x0000000111137824 */ /* 0x000fc800078e021f */
[----:B------:R-:W-:Y:S01]  /*6480*/  IMAD.IADD R8, R19, 0x1, R32 ;  /* 0x0000000113087824 */ /* 0x000fe200078e0220 */
[----:B------:R-:W-:Y:S01]  /*6490*/  SEL R43, R44, R43, !P1 ;  /* 0x0000002b2c2b7207 */ /* 0x000fe20004800000 */
[----:B------:R-:W-:Y:S02]  /*64a0*/  IMAD.IADD R44, R9, 0x1, R44 ;  /* 0x00000001092c7824 */ /* 0x000fe400078e022c */
[----:B------:R-:W-:Y:S02]  /*64b0*/  IMAD.IADD R9, R8, 0x1, R33 ;  /* 0x0000000108097824 */ /* 0x000fe400078e0221 */
[----:B0-----:R-:W-:Y:S02]  /*64c0*/  IMAD R45, R16, UR8, R45 ;  /* 0x00000008102d7c24 */ /* 0x001fe4000f8e022d */
[----:B------:R-:W-:Y:S01]  /*64d0*/  IMAD.IADD R16, R9, 0x1, R34 ;  /* 0x0000000109107824 */ /* 0x000fe200078e0222 */
[----:B------:R-:W-:Y:S01]  /*64e0*/  SEL R43, R44, R43, !P2 ;  /* 0x0000002b2c2b7207 */ /* 0x000fe20005000000 */
[----:B------:R-:W-:-:S02]  /*64f0*/  IMAD.IADD R10, R10, 0x1, R44 ;  /* 0x000000010a0a7824 */ /* 0x000fc400078e022c */
[----:B------:R-:W-:Y:S02]  /*6500*/  IMAD.IADD R44, R16, 0x1, R35 ;  /* 0x00000001102c7824 */ /* 0x000fe400078e0223 */
[----:B------:R-:W-:Y:S01]  /*6510*/  IMAD R45, R45, -0x2300, R2 ;  /* 0xffffdd002d2d7824 */ /* 0x000fe200078e0202 */
[----:B------:R-:W-:Y:S02]  /*6520*/  ISETP.GE.U32.AND P1, PT, R0, 0x20, PT ;  /* 0x000000200000780c */ /* 0x000fe40003f26070 */
[----:B------:R-:W-:Y:S02]  /*6530*/  IADD3 R37, PT, PT, R37, -R36, -R44 ;  /* 0x8000002425257210 */ /* 0x000fe40007ffe82c */
[C---:B------:R-:W-:Y:S02]  /*6540*/  SEL R43, R10.reuse, R43, !P3 ;  /* 0x0000002b0a2b7207 */ /* 0x040fe40005800000 */
[----:B------:R-:W-:Y:S02]  /*6550*/  IADD3 R10, PT, PT, R10, R45, R11 ;  /* 0x0000002d0a0a7210 */ /* 0x000fe40007ffe00b */
[----:B------:R-:W-:-:S02]  /*6560*/  SEL R2, R37, RZ, P0 ;  /* 0x000000ff25027207 */ /* 0x000fc40000000000 */
[----:B------:R-:W-:Y:S01]  /*6570*/  SEL R43, R43, RZ, P1 ;  /* 0x000000ff2b2b7207 */ /* 0x000fe20000800000 */
[----:B------:R-:W-:Y:S01]  /*6580*/  VIADD R10, R10, 0xffffdd00 ;  /* 0xffffdd000a0a7836 */ /* 0x000fe20000000000 */
[----:B------:R-:W-:-:S03]  /*6590*/  ISETP.NE.AND P0, PT, R36, RZ, PT ;  /* 0x000000ff2400720c */ /* 0x000fc60003f05270 */
[----:B------:R-:W-:Y:S02]  /*65a0*/  IMAD.IADD R2, R43, 0x1, R2 ;  /* 0x000000012b027824 */ /* 0x000fe400078e0202 */
[----:B------:R-:W-:Y:S02]  /*65b0*/  IMAD.IADD R11, R45, 0x1, -R10 ;  /* 0x000000012d0b7824 */ /* 0x000fe400078e0a0a */
[--C-:B------:R-:W-:Y:S01]  /*65c0*/  IMAD.IADD R36, R18, 0x1, R2.reuse ;  /* 0x0000000112247824 */ /* 0x100fe200078e0202 */
[----:B------:R-:W-:Y:S01]  /*65d0*/  ISETP.NE.AND P1, PT, R22, RZ, PT ;  /* 0x000000ff1600720c */ /* 0x000fe20003f25270 */
[--C-:B------:R-:W-:Y:S02]  /*65e0*/  IMAD R18, R0, 0xe, -R2.reuse ;  /* 0x0000000e00127824 */ /* 0x100fe400078e0a02 */
[----:B------:R-:W-:Y:S02]  /*65f0*/  IMAD.IADD R37, R2, 0x1, R11 ;  /* 0x0000000102257824 */ /* 0x000fe400078e020b */
[----:B------:R-:W-:-:S02]  /*6600*/  IMAD.IADD R30, R30, 0x1, R2 ;  /* 0x000000011e1e7824 */ /* 0x000fc400078e0202 */
[--C-:B------:R-:W-:Y:S01]  /*6610*/  IMAD.IADD R12, R12, 0x1, R2.reuse ;  /* 0x000000010c0c7824 */ /* 0x100fe200078e0202 */
[----:B------:R-:W-:Y:S01]  /*6620*/  SEL R43, R18, R37, !P1 ;  /* 0x00000025122b7207 */ /* 0x000fe20004800000 */
[--C-:B------:R-:W-:Y:S02]  /*6630*/  IMAD.IADD R14, R14, 0x1, R2.reuse ;  /* 0x000000010e0e7824 */ /* 0x100fe400078e0202 */
[--C-:B------:R-:W-:Y:S02]  /*6640*/  IMAD.IADD R13, R13, 0x1, R2.reuse ;  /* 0x000000010d0d7824 */ /* 0x100fe400078e0202 */
[--C-:B------:R-:W-:Y:S02]  /*6650*/  IMAD.IADD R15, R15, 0x1, R2.reuse ;  /* 0x000000010f0f7824 */ /* 0x100fe400078e0202 */
[--C-:B------:R-:W-:Y:S02]  /*6660*/  IMAD.IADD R17, R17, 0x1, R2.reuse ;  /* 0x0000000111117824 */ /* 0x100fe400078e0202 */
[----:B------:R-:W-:-:S02]  /*6670*/  IMAD.IADD R19, R19, 0x1, R2 ;  /* 0x0000000113137824 */ /* 0x000fc400078e0202 */
[----:B------:R-:W-:Y:S02]  /*6680*/  IMAD.IADD R8, R8, 0x1, R2 ;  /* 0x0000000108087824 */ /* 0x000fe400078e0202 */
[----:B------:R-:W-:Y:S02]  /*6690*/  IMAD.IADD R18, R2, 0x1, R22 ;  /* 0x0000000102127824 */ /* 0x000fe400078e0216 */
[--C-:B------:R-:W-:Y:S02]  /*66a0*/  IMAD.IADD R9, R9, 0x1, R2.reuse ;  /* 0x0000000109097824 */ /* 0x100fe400078e0202 */
[--C-:B------:R-:W-:Y:S02]  /*66b0*/  IMAD.IADD R16, R16, 0x1, R2.reuse ;  /* 0x0000000110107824 */ /* 0x100fe400078e0202 */
[----:B------:R-:W-:Y:S02]  /*66c0*/  IMAD.IADD R2, R44, 0x1, R2 ;  /* 0x000000012c027824 */ /* 0x000fe400078e0202 */
[----:B------:R-:W2:Y:S01]  /*66d0*/  LDL.LU R44, [R1] ;  /* 0x00000000012c7983 */ /* 0x000ea20000300800 */
[----:B------:R-:W-:-:S03]  /*66e0*/  IMAD.IADD R22, R37, 0x1, R22 ;  /* 0x0000000125167824 */ /* 0x000fc600078e0216 */
[----:B------:R-:W3:Y:S01]  /*66f0*/  LDL.LU R37, [R1+0x4] ;  /* 0x0000040001257983 */ /* 0x000ee20000300800 */
[----:B------:R-:W-:Y:S01]  /*6700*/  LEA R43, R43, UR4, 0x2 ;  /* 0x000000042b2b7c11 */ /* 0x000fe2000f8e10ff */
[C---:B------:R-:W-:Y:S01]  /*6710*/  IMAD R18, R0.reuse, 0xe, -R18 ;  /* 0x0000000e00127824 */ /* 0x040fe200078e0a12 */
[----:B------:R-:W-:Y:S01]  /*6720*/  ISETP.NE.AND P1, PT, R23, RZ, PT ;  /* 0x000000ff1700720c */ /* 0x000fe20003f25270 */
[----:B------:R-:W-:Y:S02]  /*6730*/  IMAD R30, R0, 0xe, -R30 ;  /* 0x0000000e001e7824 */ /* 0x000fe400078e0a1e */
[----:B------:R-:W-:Y:S02]  /*6740*/  IMAD.IADD R23, R22, 0x1, R23 ;  /* 0x0000000116177824 */ /* 0x000fe400078e0217 */
[----:B------:R-:W-:Y:S02]  /*6750*/  VIADD R30, R30, 0x2 ;  /* 0x000000021e1e7836 */ /* 0x000fe40000000000 */
[----:B------:R-:W-:Y:S01]  /*6760*/  IMAD R14, R0, 0xe, -R14 ;  /* 0x0000000e000e7824 */ /* 0x000fe200078e0a0e */
[----:B------:R-:W-:-:S03]  /*6770*/  ISETP.NE.AND P2, PT, R25, RZ, PT ;  /* 0x000000ff1900720c */ /* 0x000fc60003f45270 */
[----:B------:R-:W-:Y:S02]  /*6780*/  VIADD R14, R14, 0x4 ;  /* 0x000000040e0e7836 */ /* 0x000fe40000000000 */
[C---:B------:R-:W-:Y:S02]  /*6790*/  IMAD R12, R0.reuse, 0xe, -R12 ;  /* 0x0000000e000c7824 */ /* 0x040fe400078e0a0c */
[----:B------:R-:W-:Y:S02]  /*67a0*/  IMAD R36, R0, 0xe, -R36 ;  /* 0x0000000e00247824 */ /* 0x000fe400078e0a24 */
[----:B------:R-:W-:Y:S02]  /*67b0*/  VIADD R12, R12, 0x3 ;  /* 0x000000030c0c7836 */ /* 0x000fe40000000000 */
[----:B------:R-:W-:Y:S02]  /*67c0*/  IMAD R15, R0, 0xe, -R15 ;  /* 0x0000000e000f7824 */ /* 0x000fe400078e0a0f */
[----:B------:R-:W-:-:S02]  /*67d0*/  VIADD R36, R36, 0x7 ;  /* 0x0000000724247836 */ /* 0x000fc40000000000 */
[----:B------:R-:W-:Y:S02]  /*67e0*/  VIADD R15, R15, 0x6 ;  /* 0x000000060f0f7836 */ /* 0x000fe40000000000 */
[----:B------:R-:W-:-:S04]  /*67f0*/  IMAD R17, R0, 0xe, -R17 ;  /* 0x0000000e00117824 */ /* 0x000fc800078e0a11 */
[----:B------:R-:W-:Y:S02]  /*6800*/  VIADD R17, R17, 0x8 ;  /* 0x0000000811117836 */ /* 0x000fe40000000000 */
[C---:B------:R-:W-:Y:S02]  /*6810*/  IMAD R8, R0.reuse, 0xe, -R8 ;  /* 0x0000000e00087824 */ /* 0x040fe400078e0a08 */
[----:B------:R-:W-:Y:S01]  /*6820*/  IMAD R19, R0, 0xe, -R19 ;  /* 0x0000000e00137824 */ /* 0x000fe200078e0a13 */
[----:B------:R-:W-:Y:S01]  /*6830*/  ISETP.NE.AND P3, PT, R33, RZ, PT ;  /* 0x000000ff2100720c */ /* 0x000fe20003f65270 */
[----:B------:R-:W-:Y:S02]  /*6840*/  VIADD R8, R8, 0xa ;  /* 0x0000000a08087836 */ /* 0x000fe40000000000 */
[----:B------:R-:W-:Y:S02]  /*6850*/  VIADD R19, R19, 0x9 ;  /* 0x0000000913137836 */ /* 0x000fe40000000000 */
[C---:B------:R-:W-:Y:S01]  /*6860*/  IMAD R9, R0.reuse, 0xe, -R9 ;  /* 0x0000000e00097824 */ /* 0x040fe200078e0a09 */
[----:B------:R-:W-:Y:S01]  /*6870*/  UISETP.NE.AND UP0, UPT, UR9, URZ, UPT ;  /* 0x000000ff0900728c */ /* 0x000fe2000bf05270 */
[----:B------:R-:W-:-:S02]  /*6880*/  IMAD R16, R0, 0xe, -R16 ;  /* 0x0000000e00107824 */ /* 0x000fc400078e0a10 */
[----:B------:R-:W-:Y:S02]  /*6890*/  VIADD R9, R9, 0xb ;  /* 0x0000000b09097836 */ /* 0x000fe40000000000 */
[----:B------:R-:W-:Y:S02]  /*68a0*/  IMAD R2, R0, 0xe, -R2 ;  /* 0x0000000e00027824 */ /* 0x000fe400078e0a02 */
[----:B------:R-:W-:Y:S02]  /*68b0*/  VIADD R16, R16, 0xc ;  /* 0x0000000c10107836 */ /* 0x000fe40000000000 */
[----:B------:R-:W-:Y:S01]  /*68c0*/  VIADD R2, R2, 0xd ;  /* 0x0000000d02027836 */ /* 0x000fe20000000000 */
[----:B---3--:R0:W-:Y:S02]  /*68d0*/  STS [R43], R37 ;  /* 0x000000252b007388 */ /* 0x0081e40000000800 */
[----:B0-----:R-:W-:-:S05]  /*68e0*/  VIADD R37, R18, 0x1 ;  /* 0x0000000112257836 */ /* 0x001fca0000000000 */
[----:B------:R-:W-:Y:S02]  /*68f0*/  SEL R37, R37, R22, !P1 ;  /* 0x0000001625257207 */ /* 0x000fe40004800000 */
[----:B------:R-:W-:Y:S01]  /*6900*/  ISETP.NE.AND P1, PT, R24, RZ, PT ;  /* 0x000000ff1800720c */ /* 0x000fe20003f25270 */
[----:B------:R-:W-:-:S03]  /*6910*/  IMAD.IADD R24, R23, 0x1, R24 ;  /* 0x0000000117187824 */ /* 0x000fc600078e0218 */
[----:B------:R-:W-:Y:S01]  /*6920*/  SEL R23, R30, R23, !P1 ;  /* 0x000000171e177207 */ /* 0x000fe20004800000 */
[----:B------:R-:W-:Y:S01]  /*6930*/  IMAD.IADD R25, R24, 0x1, R25 ;  /* 0x0000000118197824 */ /* 0x000fe200078e0219 */
[----:B------:R-:W-:Y:S01]  /*6940*/  ISETP.NE.AND P1, PT, R26, RZ, PT ;  /* 0x000000ff1a00720c */ /* 0x000fe20003f25270 */
[----:B------:R-:W-:-:S03]  /*6950*/  IMAD R18, R0, 0xe, -R13 ;  /* 0x0000000e00127824 */ /* 0x000fc600078e0a0d */
[----:B------:R-:W-:Y:S01]  /*6960*/  SEL R13, R14, R25, !P1 ;  /* 0x000000190e0d7207 */ /* 0x000fe20004800000 */
[----:B------:R-:W-:Y:S01]  /*6970*/  IMAD.IADD R25, R25, 0x1, R26 ;  /* 0x0000000119197824 */ /* 0x000fe200078e021a */
[----:B------:R-:W-:Y:S01]  /*6980*/  ISETP.NE.AND P1, PT, R27, RZ, PT ;  /* 0x000000ff1b00720c */ /* 0x000fe20003f25270 */
[----:B------:R-:W-:-:S05]  /*6990*/  VIADD R18, R18, 0x5 ;  /* 0x0000000512127836 */ /* 0x000fca0000000000 */
[----:B------:R-:W-:Y:S01]  /*69a0*/  SEL R18, R18, R25, !P1 ;  /* 0x0000001912127207 */ /* 0x000fe20004800000 */
[----:B------:R-:W-:Y:S01]  /*69b0*/  IMAD.IADD R25, R25, 0x1, R27 ;  /* 0x0000000119197824 */ /* 0x000fe200078e021b */
[----:B------:R-:W-:Y:S02]  /*69c0*/  ISETP.NE.AND P1, PT, R28, RZ, PT ;  /* 0x000000ff1c00720c */ /* 0x000fe40003f25270 */
[----:B------:R-:W-:Y:S01]  /*69d0*/  SEL R12, R12, R24, !P2 ;  /* 0x000000180c0c7207 */ /* 0x000fe20005000000 */
[----:B------:R-:W-:Y:S01]  /*69e0*/  IMAD.IADD R28, R25, 0x1, R28 ;  /* 0x00000001191c7824 */ /* 0x000fe200078e021c */
[----:B------:R-:W-:Y:S02]  /*69f0*/  ISETP.NE.AND P2, PT, R29, RZ, PT ;  /* 0x000000ff1d00720c */ /* 0x000fe40003f45270 */
[----:B------:R-:W-:Y:S02]  /*6a00*/  SEL R15, R15, R25, !P1 ;  /* 0x000000190f0f7207 */ /* 0x000fe40004800000 */
[----:B------:R-:W-:Y:S01]  /*6a10*/  SEL R36, R36, R28, !P2 ;  /* 0x0000001c24247207 */ /* 0x000fe20005000000 */
[----:B------:R-:W-:Y:S01]  /*6a20*/  IMAD.IADD R28, R28, 0x1, R29 ;  /* 0x000000011c1c7824 */ /* 0x000fe200078e021d */
[----:B------:R-:W-:-:S04]  /*6a30*/  ISETP.NE.AND P1, PT, R31, RZ, PT ;  /* 0x000000ff1f00720c */ /* 0x000fc80003f25270 */
[----:B------:R-:W-:Y:S01]  /*6a40*/  SEL R17, R17, R28, !P1 ;  /* 0x0000001c11117207 */ /* 0x000fe20004800000 */
[----:B------:R-:W-:Y:S01]  /*6a50*/  IMAD.IADD R28, R28, 0x1, R31 ;  /* 0x000000011c1c7824 */ /* 0x000fe200078e021f */
[----:B------:R-:W-:-:S03]  /*6a60*/  ISETP.NE.AND P2, PT, R32, RZ, PT ;  /* 0x000000ff2000720c */ /* 0x000fc60003f45270 */
[----:B------:R-:W-:Y:S01]  /*6a70*/  IMAD.IADD R32, R28, 0x1, R32 ;  /* 0x000000011c207824 */ /* 0x000fe200078e0220 */
[----:B------:R-:W-:Y:S02]  /*6a80*/  LEA R37, R37, UR4, 0x2 ;  /* 0x0000000425257c11 */ /* 0x000fe4000f8e10ff */
[----:B------:R-:W-:Y:S02]  /*6a90*/  LEA R23, R23, UR4, 0x2 ;  /* 0x0000000417177c11 */ /* 0x000fe4000f8e10ff */
[----:B------:R-:W-:Y:S02]  /*6aa0*/  LEA R12, R12, UR4, 0x2 ;  /* 0x000000040c0c7c11 */ /* 0x000fe4000f8e10ff */
[----:B------:R-:W-:Y:S01]  /*6ab0*/  SEL R8, R8, R32, !P3 ;  /* 0x0000002008087207 */ /* 0x000fe20005800000 */
[----:B------:R-:W-:Y:S01]  /*6ac0*/  IMAD.IADD R32, R32, 0x1, R33 ;  /* 0x0000000120207824 */ /* 0x000fe200078e0221 */
[----:B------:R-:W-:Y:S01]  /*6ad0*/  LEA R13, R13, UR4, 0x2 ;  /* 0x000000040d0d7c11 */ /* 0x000fe2000f8e10ff */
[----:B--2---:R-:W-:Y:S01]  /*6ae0*/  STS [R37], R44 ;  /* 0x0000002c25007388 */ /* 0x004fe20000000800 */
[----:B------:R-:W-:-:S02]  /*6af0*/  LEA R18, R18, UR4, 0x2 ;  /* 0x0000000412127c11 */ /* 0x000fc4000f8e10ff */
[----:B------:R-:W-:Y:S01]  /*6b00*/  LEA R15, R15, UR4, 0x2 ;  /* 0x000000040f0f7c11 */ /* 0x000fe2000f8e10ff */
[----:B------:R-:W-:Y:S01]  /*6b10*/  STS [R23], R42 ;  /* 0x0000002a17007388 */ /* 0x000fe20000000800 */
[----:B------:R-:W-:Y:S02]  /*6b20*/  SEL R19, R19, R28, !P2 ;  /* 0x0000001c13137207 */ /* 0x000fe40005000000 */
[----:B------:R-:W-:Y:S01]  /*6b30*/  LEA R36, R36, UR4, 0x2 ;  /* 0x0000000424247c11 */ /* 0x000fe2000f8e10ff */
[----:B------:R-:W-:Y:S01]  /*6b40*/  STS [R12], R41 ;  /* 0x000000290c007388 */ /* 0x000fe20000000800 */
[----:B------:R-:W-:Y:S01]  /*6b50*/  ISETP.NE.AND P2, PT, R34, RZ, PT ;  /* 0x000000ff2200720c */ /* 0x000fe20003f45270 */
[----:B------:R-:W-:Y:S01]  /*6b60*/  IMAD.IADD R34, R32, 0x1, R34 ;  /* 0x0000000120227824 */ /* 0x000fe200078e0222 */
[----:B------:R-:W-:Y:S01]  /*6b70*/  LEA R17, R17, UR4, 0x2 ;  /* 0x0000000411117c11 */ /* 0x000fe2000f8e10ff */
[----:B------:R-:W-:Y:S01]  /*6b80*/  STS [R13], R40 ;  /* 0x000000280d007388 */ /* 0x000fe20000000800 */
[----:B------:R-:W-:-:S02]  /*6b90*/  ISETP.NE.AND P3, PT, R35, RZ, PT ;  /* 0x000000ff2300720c */ /* 0x000fc40003f65270 */
[----:B------:R-:W-:Y:S01]  /*6ba0*/  PLOP3.LUT P1, PT, PT, PT, UP0, 0x80, 0x8 ;  /* 0x000000000008781c */ /* 0x000fe20003f2f008 */
[----:B------:R-:W-:Y:S01]  /*6bb0*/  STS [R18], R39 ;  /* 0x0000002712007388 */ /* 0x000fe20000000800 */
[----:B------:R-:W-:Y:S01]  /*6bc0*/  SEL R9, R9, R32, !P2 ;  /* 0x0000002009097207 */ /* 0x000fe20005000000 */
[----:B------:R-:W-:Y:S02]  /*6bd0*/  @P0 IMAD.IADD R2, R34, 0x1, R35 ;  /* 0x0000000122020824 */ /* 0x000fe400078e0223 */
[----:B------:R0:W-:Y:S01]  /*6be0*/  STS [R15], R38 ;  /* 0x000000260f007388 */ /* 0x0001e20000000800 */
[----:B------:R-:W-:-:S03]  /*6bf0*/  SEL R16, R16, R34, !P3 ;  /* 0x0000002210107207 */ /* 0x000fc60005800000 */
[----:B------:R-:W-:Y:S01]  /*6c00*/  STS [R36], R3 ;  /* 0x0000000324007388 */ /* 0x000fe20000000800 */
[----:B------:R-:W-:-:S03]  /*6c10*/  LEA R14, R9, UR4, 0x2 ;  /* 0x00000004090e7c11 */ /* 0x000fc6000f8e10ff */
[----:B------:R1:W-:Y:S01]  /*6c20*/  STS [R17], R4 ;  /* 0x0000000411007388 */ /* 0x0003e20000000800 */
[----:B0-----:R-:W-:Y:S02]  /*6c30*/  LEA R15, R8, UR4, 0x2 ;  /* 0x00000004080f7c11 */ /* 0x001fe4000f8e10ff */
[----:B-1----:R-:W-:Y:S02]  /*6c40*/  LEA R4, R19, UR4, 0x2 ;  /* 0x0000000413047c11 */ /* 0x002fe4000f8e10ff */
[----:B------:R-:W-:Y:S02]  /*6c50*/  LEA R17, R16, UR4, 0x2 ;  /* 0x0000000410117c11 */ /* 0x000fe4000f8e10ff */
[----:B------:R-:W-:Y:S01]  /*6c60*/  LEA R16, R2, UR4, 0x2 ;  /* 0x0000000402107c11 */ /* 0x000fe2000f8e10ff */
[----:B------:R0:W-:Y:S04]  /*6c70*/  STS [R4], R5 ;  /* 0x0000000504007388 */ /* 0x0001e80000000800 */
[----:B------:R1:W-:Y:S01]  /*6c80*/  STS [R15], R6 ;  /* 0x000000060f007388 */ /* 0x0003e20000000800 */
[----:B------:R-:W2:Y:S03]  /*6c90*/  @!P1 LDC.64 R12, c[0x0][0x3d8] ;  /* 0x0000f600ff0c9b82 */ /* 0x000ea60000000a00 */
[----:B------:R3:W-:Y:S04]  /*6ca0*/  STS [R14], R7 ;  /* 0x000000070e007388 */ /* 0x0007e80000000800 */
[----:B------:R3:W-:Y:S04]  /*6cb0*/  STS [R17], R20 ;  /* 0x0000001411007388 */ /* 0x0007e80000000800 */
[----:B------:R3:W-:Y:S01]  /*6cc0*/  STS [R16], R21 ;  /* 0x0000001510007388 */ /* 0x0007e20000000800 */
[----:B------:R-:W-:Y:S08]  /*6cd0*/  BAR.SYNC.DEFER_BLOCKING 0x0 ;  /* 0x0000000000007b1d */ /* 0x000ff00000010000 */
[----:B------:R-:W4:Y:S01]  /*6ce0*/  @!P1 LDC.64 R8, c[0x0][0x3d8] ;  /* 0x0000f600ff089b82 */ /* 0x000f220000000a00 */
[----:B------:R-:W-:Y:S01]  /*6cf0*/  CS2R R2, SRZ ;  /* 0x0000000000027805 */ /* 0x000fe2000001ff00 */
[----:B--2---:R-:W2:Y:S05]  /*6d00*/  @!P1 LDG.E.64 R12, desc[UR6][R12.64] ;  /* 0x000000060c0c9981 */ /* 0x004eaa000c1e1b00 */
[----:B----4-:R3:W5:Y:S01]  /*6d10*/  @!P1 LDG.E.64 R2, desc[UR6][R8.64] ;  /* 0x0000000608029981 */ /* 0x010762000c1e1b00 */
[----:B------:R-:W-:-:S02]  /*6d20*/  ISETP.GE.AND P2, PT, R0, R45, PT ;  /* 0x0000002d0000720c */ /* 0x000fc40003f46270 */
[----:B0-----:R-:W-:Y:S01]  /*6d30*/  CS2R R4, SRZ ;  /* 0x0000000000047805 */ /* 0x001fe2000001ff00 */
[C---:B------:R-:W-:Y:S01]  /*6d40*/  VIADD R22, R0.reuse, 0x280 ;  /* 0x0000028000167836 */ /* 0x040fe20000000000 */
[----:B-1----:R-:W-:Y:S01]  /*6d50*/  LEA R6, R0, UR4, 0x2 ;  /* 0x0000000400067c11 */ /* 0x002fe2000f8e10ff */
[----:B------:R-:W-:Y:S03]  /*6d60*/  BSSY.RECONVERGENT B1, `(.L_x_91) ;  /* 0x0000015000017945 */ /* 0x000fe60003800200 */
[----:B------:R-:W-:Y:S02]  /*6d70*/  ISETP.GE.AND P0, PT, R22, R45, PT ;  /* 0x0000002d1600720c */ /* 0x000fe40003f06270 */
[----:B--2---:R-:W-:-:S04]  /*6d80*/  @!P1 IADD3 R5, P3, PT, -R12, UR10, RZ ;  /* 0x0000000a0c059c10 */ /* 0x004fc8000ff7e1ff */
[----:B------:R-:W-:Y:S01]  /*6d90*/  @!P1 IADD3.X R4, PT, PT, ~R13, UR11, RZ, P3, !PT ;  /* 0x0000000b0d049c10 */ /* 0x000fe20009ffe5ff */
[----:B---3--:R-:W-:Y:S08]  /*6da0*/  @P2 BRA `(.L_x_92) ;  /* 0x0000000000402947 */ /* 0x008ff00003800000 */
[----:B------:R-:W-:Y:S01]  /*6db0*/  ISETP.GE.AND P2, PT, R0, R11, PT ;  /* 0x0000000b0000720c */ /* 0x000fe20003f46270 */
[----:B------:R-:W0:Y:S03]  /*6dc0*/  LDS R15, [R6] ;  /* 0x00000000060f7984 */ /* 0x000e260000000800 */
[----:B------:R-:W-:-:S05]  /*6dd0*/  SEL R7, R11, RZ, P2 ;  /* 0x000000ff0b077207 */ /* 0x000fca0001000000 */
[----:B------:R-:W-:-:S04]  /*6de0*/  IMAD.IADD R7, R0, 0x1, -R7 ;  /* 0x0000000100077824 */ /* 0x000fc800078e0a07 */
[----:B------:R-:W1:Y:S01]  /*6df0*/  @P2 LDC.64 R18, c[0x0][0x390] ;  /* 0x0000e400ff122b82 */ /* 0x000e620000000a00 */
[C---:B-----5:R-:W-:Y:S02]  /*6e00*/  @P2 IADD3 R9, P3, PT, R7.reuse, R2, RZ ;  /* 0x0000000207092210 */ /* 0x060fe40007f7e0ff */
[C---:B------:R-:W-:Y:S02]  /*6e10*/  @!P2 IADD3 R13, P4, PT, R7.reuse, R5, RZ ;  /* 0x00000005070da210 */ /* 0x040fe40007f9e0ff */
[C---:B------:R-:W-:Y:S02]  /*6e20*/  @P2 LEA.HI.X.SX32 R16, R7.reuse, R3, 0x1, P3 ;  /* 0x0000000307102211 */ /* 0x040fe400018f0eff */
[----:B------:R-:W-:Y:S01]  /*6e30*/  @!P2 LEA.HI.X.SX32 R14, R7, R4, 0x1, P4 ;  /* 0x00000004070ea211 */ /* 0x000fe200020f0eff */
[----:B------:R-:W2:Y:S01]  /*6e40*/  @!P2 LDC.64 R20, c[0x0][0x398] ;  /* 0x0000e600ff14ab82 */ /* 0x000ea20000000a00 */
[----:B-1----:R-:W-:-:S04]  /*6e50*/  @P2 LEA R8, P3, R9, R18, 0x2 ;  /* 0x0000001209082211 */ /* 0x002fc800078610ff */
[----:B------:R-:W-:Y:S02]  /*6e60*/  @P2 LEA.HI.X R9, R9, R19, R16, 0x2, P3 ;  /* 0x0000001309092211 */ /* 0x000fe400018f1410 */
[----:B--2---:R-:W-:-:S03]  /*6e70*/  @!P2 LEA R12, P4, R13, R20, 0x2 ;  /* 0x000000140d0ca211 */ /* 0x004fc600078810ff */
[----:B0-----:R0:W-:Y:S01]  /*6e80*/  @P2 STG.E desc[UR6][R8.64], R15 ;  /* 0x0000000f08002986 */ /* 0x0011e2000c101906 */
[----:B------:R-:W-:-:S05]  /*6e90*/  @!P2 LEA.HI.X R13, R13, R21, R14, 0x2, P4 ;  /* 0x000000150d0da211 */ /* 0x000fca00020f140e */
[----:B------:R0:W-:Y:S04]  /*6ea0*/  @!P2 STG.E desc[UR6][R12.64], R15 ;  /* 0x0000000f0c00a986 */ /* 0x0001e8000c101906 */
.L_x_92:
[----:B------:R-:W-:Y:S05]  /*6eb0*/  BSYNC.RECONVERGENT B1 ;  /* 0x0000000000017941 */ /* 0x000fea0003800200 */
.L_x_91:
[----:B------:R-:W-:Y:S04]  /*6ec0*/  BSSY.RECONVERGENT B1, `(.L_x_93) ;  /* 0x0000015000017945 */ /* 0x000fe80003800200 */
[----:B------:R-:W-:Y:S05]  /*6ed0*/  @P0 BRA `(.L_x_94) ;  /* 0x00000000004c0947 */ /* 0x000fea0003800000 */
[----:B0-----:R0:W1:Y:S01]  /*6ee0*/  LDS R13, [R6+0xa00] ;  /* 0x000a0000060d7984 */ /* 0x0010620000000800 */
[----:B------:R-:W-:-:S04]  /*6ef0*/  ISETP.GE.AND P0, PT, R22, R11, PT ;  /* 0x0000000b1600720c */ /* 0x000fc80003f06270 */
[----:B------:R-:W-:-:S09]  /*6f00*/  SEL R7, R11, RZ, P0 ;  /* 0x000000ff0b077207 */ /* 0x000fd20000000000 */
[----:B0-----:R-:W-:Y:S05]  /*6f10*/  @!P0 BRA `(.L_x_95) ;  /* 0x0000000000208947 */ /* 0x001fea0003800000 */
[----:B------:R-:W0:Y:S01]  /*6f20*/  LDCU.64 UR4, c[0x0][0x390] ;  /* 0x00007200ff0477ac */ /* 0x000e220008000a00 */
[--C-:B------:R-:W-:Y:S02]  /*6f30*/  SHF.R.S32.HI R9, RZ, 0x1f, R7.reuse ;  /* 0x0000001fff097819 */ /* 0x100fe40000011407 */
[----:B-----5:R-:W-:-:S04]  /*6f40*/  IADD3 R7, P0, P2, R2, R0, -R7 ;  /* 0x0000000002077210 */ /* 0x020fc80007a1e807 */
[----:B------:R-:W-:Y:S02]  /*6f50*/  IADD3.X R12, PT, PT, R3, RZ, ~R9, P0, P2 ;  /* 0x000000ff030c7210 */ /* 0x000fe400007e4c09 */
[----:B0-----:R-:W-:-:S04]  /*6f60*/  LEA R8, P0, R7, UR4, 0x2 ;  /* 0x0000000407087c11 */ /* 0x001fc8000f8010ff */
[----:B------:R-:W-:-:S05]  /*6f70*/  LEA.HI.X R9, R7, UR5, R12, 0x2, P0 ;  /* 0x0000000507097c11 */ /* 0x000fca00080f140c */
[----:B-1----:R2:W-:Y:S01]  /*6f80*/  STG.E desc[UR6][R8.64+0xa00], R13 ;  /* 0x000a000d08007986 */ /* 0x0025e2000c101906 */
[----:B------:R-:W-:Y:S05]  /*6f90*/  BRA `(.L_x_94) ;  /* 0x00000000001c7947 */ /* 0x000fea0003800000 */
.L_x_95:
[----:B------:R-:W0:Y:S01]  /*6fa0*/  LDCU.64 UR4, c[0x0][0x398] ;  /* 0x00007300ff0477ac */ /* 0x000e220008000a00 */
[--C-:B------:R-:W-:Y:S02]  /*6fb0*/  SHF.R.S32.HI R9, RZ, 0x1f, R7.reuse ;  /* 0x0000001fff097819 */ /* 0x100fe40000011407 */
[----:B------:R-:W-:-:S04]  /*6fc0*/  IADD3 R7, P0, P2, R5, R0, -R7 ;  /* 0x0000000005077210 */ /* 0x000fc80007a1e807 */
[----:B------:R-:W-:Y:S02]  /*6fd0*/  IADD3.X R12, PT, PT, R4, RZ, ~R9, P0, P2 ;  /* 0x000000ff040c7210 */ /* 0x000fe400007e4c09 */
[----:B0-----:R-:W-:-:S04]  /*6fe0*/  LEA R8, P0, R7, UR4, 0x2 ;  /* 0x0000000407087c11 */ /* 0x001fc8000f8010ff */
[----:B------:R-:W-:-:S05]  /*6ff0*/  LEA.HI.X R9, R7, UR5, R12, 0x2, P0 ;  /* 0x0000000507097c11 */ /* 0x000fca00080f140c */
[----:B-1----:R1:W-:Y:S04]  /*7000*/  STG.E desc[UR6][R8.64+0xa00], R13 ;  /* 0x000a000d08007986 */ /* 0x0023e8000c101906 */
.L_x_94:
[----:B------:R-:W-:Y:S05]  /*7010*/  BSYNC.RECONVERGENT B1 ;  /* 0x0000000000017941 */ /* 0x000fea0003800200 */
.L_x_93:
[----:B012---:R-:W-:Y:S01]  /*7020*/  VIADD R8, R0, 0x500 ;  /* 0x0000050000087836 */ /* 0x007fe20000000000 */
[----:B------:R-:W-:Y:S04]  /*7030*/  BSSY.RECONVERGENT B1, `(.L_x_96) ;  /* 0x0000016000017945 */ /* 0x000fe80003800200 */
[----:B------:R-:W-:-:S13]  /*7040*/  ISETP.GE.AND P0, PT, R8, R45, PT ;  /* 0x0000002d0800720c */ /* 0x000fda0003f06270 */
[----:B------:R-:W-:Y:S05]  /*7050*/  @P0 BRA `(.L_x_97) ;  /* 0x00000000004c0947 */ /* 0x000fea0003800000 */
[----:B------:R0:W1:Y:S01]  /*7060*/  LDS R13, [R6+0x1400] ;  /* 0x00140000060d7984 */ /* 0x0000620000000800 */
        /* <DEDUP_REMOVED lines=11> */
.L_x_98:
[----:B------:R-:W0:Y:S01]  /*7120*/  LDCU.64 UR4, c[0x0][0x398] ;  /* 0x00007300ff0477ac */ /* 0x000e220008000a00 */
[--C-:B------:R-:W-:Y:S02]  /*7130*/  SHF.R.S32.HI R9, RZ, 0x1f, R7.reuse ;  /* 0x0000001fff097819 */ /* 0x100fe40000011407 */
[----:B------:R-:W-:-:S04]  /*7140*/  IADD3 R7, P0, P2, R5, R0, -R7 ;  /* 0x0000000005077210 */ /* 0x000fc80007a1e807 */
[----:B------:R-:W-:Y:S02]  /*7150*/  IADD3.X R12, PT, PT, R4, RZ, ~R9, P0, P2 ;  /* 0x000000ff040c7210 */ /* 0x000fe400007e4c09 */
[----:B0-----:R-:W-:-:S04]  /*7160*/  LEA R8, P0, R7, UR4, 0x2 ;  /* 0x0000000407087c11 */ /* 0x001fc8000f8010ff */
[----:B------:R-:W-:-:S05]  /*7170*/  LEA.HI.X R9, R7, UR5, R12, 0x2, P0 ;  /* 0x0000000507097c11 */ /* 0x000fca00080f140c */
[----:B-1----:R1:W-:Y:S04]  /*7180*/  STG.E desc[UR6][R8.64+0x1400], R13 ;  /* 0x0014000d08007986 */ /* 0x0023e8000c101906 */
.L_x_97:
[----:B------:R-:W-:Y:S05]  /*7190*/  BSYNC.RECONVERGENT B1 ;  /* 0x0000000000017941 */ /* 0x000fea0003800200 */
.L_x_96:
[----:B01----:R-:W-:Y:S01]  /*71a0*/  VIADD R8, R0, 0x780 ;  /* 0x0000078000087836 */ /* 0x003fe20000000000 */
        /* <DEDUP_REMOVED lines=15> */
.L_x_101:
[----:B------:R-:W0:Y:S01]  /*72a0*/  LDCU.64 UR4, c[0x0][0x398] ;  /* 0x00007300ff0477ac */ /* 0x000e220008000a00 */
[--C-:B------:R-:W-:Y:S02]  /*72b0*/  SHF.R.S32.HI R9, RZ, 0x1f, R7.reuse ;  /* 0x0000001fff097819 */ /* 0x100fe40000011407 */
[----:B------:R-:W-:-:S04]  /*72c0*/  IADD3 R7, P0, P2, R5, R0, -R7 ;  /* 0x0000000005077210 */ /* 0x000fc80007a1e807 */
[----:B------:R-:W-:Y:S02]  /*72d0*/  IADD3.X R12, PT, PT, R4, RZ, ~R9, P0, P2 ;  /* 0x000000ff040c7210 */ /* 0x000fe400007e4c09 */
[----:B0-----:R-:W-:-:S04]  /*72e0*/  LEA R8, P0, R7, UR4, 0x2 ;  /* 0x0000000407087c11 */ /* 0x001fc8000f8010ff */
[----:B------:R-:W-:-:S05]  /*72f0*/  LEA.HI.X R9, R7, UR5, R12, 0x2, P0 ;  /* 0x0000000507097c11 */ /* 0x000fca00080f140c */
[----:B-1----:R0:W-:Y:S04]  /*7300*/  STG.E desc[UR6][R8.64+0x1e00], R13 ;  /* 0x001e000d08007986 */ /* 0x0021e8000c101906 */
.L_x_100:
[----:B------:R-:W-:Y:S05]  /*7310*/  BSYNC.RECONVERGENT B1 ;  /* 0x0000000000017941 */ /* 0x000fea0003800200 */
.L_x_99:
        /* <DEDUP_REMOVED lines=16> */
.L_x_104:
[----:B------:R-:W0:Y:S01]  /*7420*/  LDCU.64 UR4, c[0x0][0x398] ;  /* 0x00007300ff0477ac */ /* 0x000e220008000a00 */
[--C-:B------:R-:W-:Y:S02]  /*7430*/  SHF.R.S32.HI R9, RZ, 0x1f, R7.reuse ;  /* 0x0000001fff097819 */ /* 0x100fe40000011407 */
[----:B------:R-:W-:-:S04]  /*7440*/  IADD3 R7, P0, P2, R5, R0, -R7 ;  /* 0x0000000005077210 */ /* 0x000fc80007a1e807 */
[----:B------:R-:W-:Y:S02]  /*7450*/  IADD3.X R12, PT, PT, R4, RZ, ~R9, P0, P2 ;  /* 0x000000ff040c7210 */ /* 0x000fe400007e4c09 */
[----:B0-----:R-:W-:-:S04]  /*7460*/  LEA R8, P0, R7, UR4, 0x2 ;  /* 0x0000000407087c11 */ /* 0x001fc8000f8010ff */
[----:B------:R-:W-:-:S05]  /*7470*/  LEA.HI.X R9, R7, UR5, R12, 0x2, P0 ;  /* 0x0000000507097c11 */ /* 0x000fca00080f140c */
[----:B-1----:R1:W-:Y:S04]  /*7480*/  STG.E desc[UR6][R8.64+0x2800], R13 ;  /* 0x0028000d08007986 */ /* 0x0023e8000c101906 */
.L_x_103:
[----:B------:R-:W-:Y:S05]  /*7490*/  BSYNC.RECONVERGENT B1 ;  /* 0x0000000000017941 */ /* 0x000fea0003800200 */
.L_x_102:
        /* <DEDUP_REMOVED lines=16> */
.L_x_107:
[----:B------:R-:W0:Y:S01]  /*75a0*/  LDCU.64 UR4, c[0x0][0x398] ;  /* 0x00007300ff0477ac */ /* 0x000e220008000a00 */
[--C-:B------:R-:W-:Y:S02]  /*75b0*/  SHF.R.S32.HI R9, RZ, 0x1f, R7.reuse ;  /* 0x0000001fff097819 */ /* 0x100fe40000011407 */
[----:B------:R-:W-:-:S04]  /*75c0*/  IADD3 R7, P0, P2, R5, R0, -R7 ;  /* 0x0000000005077210 */ /* 0x000fc80007a1e807 */
[----:B------:R-:W-:Y:S02]  /*75d0*/  IADD3.X R12, PT, PT, R4, RZ, ~R9, P0, P2 ;  /* 0x000000ff040c7210 */ /* 0x000fe400007e4c09 */
[----:B0-----:R-:W-:-:S04]  /*75e0*/  LEA R8, P0, R7, UR4, 0x2 ;  /* 0x0000000407087c11 */ /* 0x001fc8000f8010ff */
[----:B------:R-:W-:-:S05]  /*75f0*/  LEA.HI.X R9, R7, UR5, R12, 0x2, P0 ;  /* 0x0000000507097c11 */ /* 0x000fca00080f140c */
[----:B-1----:R0:W-:Y:S04]  /*7600*/  STG.E desc[UR6][R8.64+0x3200], R13 ;  /* 0x0032000d08007986 */ /* 0x0021e8000c101906 */
.L_x_106:
[----:B------:R-:W-:Y:S05]  /*7610*/  BSYNC.RECONVERGENT B1 ;  /* 0x0000000000017941 */ /* 0x000fea0003800200 */
.L_x_105:
        /* <DEDUP_REMOVED lines=16> */
.L_x_110:
[----:B------:R-:W0:Y:S01]  /*7720*/  LDCU.64 UR4, c[0x0][0x398] ;  /* 0x00007300ff0477ac */ /* 0x000e220008000a00 */
[--C-:B------:R-:W-:Y:S02]  /*7730*/  SHF.R.S32.HI R9, RZ, 0x1f, R7.reuse ;  /* 0x0000001fff097819 */ /* 0x100fe40000011407 */
[----:B------:R-:W-:-:S04]  /*7740*/  IADD3 R7, P0, P2, R5, R0, -R7 ;  /* 0x0000000005077210 */ /* 0x000fc80007a1e807 */
[----:B------:R-:W-:Y:S02]  /*7750*/  IADD3.X R12, PT, PT, R4, RZ, ~R9, P0, P2 ;  /* 0x000000ff040c7210 */ /* 0x000fe400007e4c09 */
[----:B0-----:R-:W-:-:S04]  /*7760*/  LEA R8, P0, R7, UR4, 0x2 ;  /* 0x0000000407087c11 */ /* 0x001fc8000f8010ff */
[----:B------:R-:W-:-:S05]  /*7770*/  LEA.HI.X R9, R7, UR5, R12, 0x2, P0 ;  /* 0x0000000507097c11 */ /* 0x000fca00080f140c */
[----:B-1----:R1:W-:Y:S04]  /*7780*/  STG.E desc[UR6][R8.64+0x3c00], R13 ;  /* 0x003c000d08007986 */ /* 0x0023e8000c101906 */
.L_x_109:
[----:B------:R-:W-:Y:S05]  /*7790*/  BSYNC.RECONVERGENT B1 ;  /* 0x0000000000017941 */ /* 0x000fea0003800200 */
.L_x_108:
        /* <DEDUP_REMOVED lines=16> */
.L_x_113:
[----:B------:R-:W0:Y:S01]  /*78a0*/  LDCU.64 UR4, c[0x0][0x398] ;  /* 0x00007300ff0477ac */ /* 0x000e220008000a00 */
[--C-:B------:R-:W-:Y:S02]  /*78b0*/  SHF.R.S32.HI R9, RZ, 0x1f, R7.reuse ;  /* 0x0000001fff097819 */ /* 0x100fe40000011407 */
[----:B------:R-:W-:-:S04]  /*78c0*/  IADD3 R7, P0, P2, R5, R0, -R7 ;  /* 0x0000000005077210 */ /* 0x000fc80007a1e807 */
[----:B------:R-:W-:Y:S02]  /*78d0*/  IADD3.X R12, PT, PT, R4, RZ, ~R9, P0, P2 ;  /* 0x000000ff040c7210 */ /* 0x000fe400007e4c09 */
[----:B0-----:R-:W-:-:S04]  /*78e0*/  LEA R8, P0, R7, UR4, 0x2 ;  /* 0x0000000407087c11 */ /* 0x001fc8000f8010ff */
[----:B------:R-:W-:-:S05]  /*78f0*/  LEA.HI.X R9, R7, UR5, R12, 0x2, P0 ;  /* 0x0000000507097c11 */ /* 0x000fca00080f140c */
[----:B-1----:R1:W-:Y:S04]  /*7900*/  STG.E desc[UR6][R8.64+0x4600], R13 ;  /* 0x0046000d08007986 */ /* 0x0023e8000c101906 */
.L_x_112:
[----:B------:R-:W-:Y:S05]  /*7910*/  BSYNC.RECONVERGENT B1 ;  /* 0x0000000000017941 */ /* 0x000fea0003800200 */
.L_x_111:
[----:B01----:R-:W-:Y:S01]  /*7920*/  LOP3.LUT R8, R0, 0x1400, RZ, 0xfc, !PT ;  /* 0x0000140000087812 */ /* 0x003fe200078efcff */
[----:B------:R-:W-:Y:S03]  /*7930*/  BSSY.RECONVERGENT B1, `(.L_x_114) ;  /* 0x0000016000017945 */ /* 0x000fe60003800200 */
        /* <DEDUP_REMOVED lines=14> */
.L_x_116:
[----:B------:R-:W0:Y:S01]  /*7a20*/  LDCU.64 UR4, c[0x0][0x398] ;  /* 0x00007300ff0477ac */ /* 0x000e220008000a00 */
[--C-:B------:R-:W-:Y:S02]  /*7a30*/  SHF.R.S32.HI R9, RZ, 0x1f, R7.reuse ;  /* 0x0000001fff097819 */ /* 0x100fe40000011407 */
[----:B------:R-:W-:-:S04]  /*7a40*/  IADD3 R7, P0, P2, R5, R0, -R7 ;  /* 0x0000000005077210 */ /* 0x000fc80007a1e807 */
[----:B------:R-:W-:Y:S02]  /*7a50*/  IADD3.X R12, PT, PT, R4, RZ, ~R9, P0, P2 ;  /* 0x000000ff040c7210 */ /* 0x000fe400007e4c09 */
[----:B0-----:R-:W-:-:S04]  /*7a60*/  LEA R8, P0, R7, UR4, 0x2 ;  /* 0x0000000407087c11 */ /* 0x001fc8000f8010ff */
[----:B------:R-:W-:-:S05]  /*7a70*/  LEA.HI.X R9, R7, UR5, R12, 0x2, P0 ;  /* 0x0000000507097c11 */ /* 0x000fca00080f140c */
[----:B-1----:R1:W-:Y:S04]  /*7a80*/  STG.E desc[UR6][R8.64+0x5000], R13 ;  /* 0x0050000d08007986 */ /* 0x0023e8000c101906 */
.L_x_115:
[----:B------:R-:W-:Y:S05]  /*7a90*/  BSYNC.RECONVERGENT B1 ;  /* 0x0000000000017941 */ /* 0x000fea0003800200 */
.L_x_114:
        /* <DEDUP_REMOVED lines=16> */
.L_x_119:
[----:B------:R-:W0:Y:S01]  /*7ba0*/  LDCU.64 UR4, c[0x0][0x398] ;  /* 0x00007300ff0477ac */ /* 0x000e220008000a00 */
[--C-:B------:R-:W-:Y:S02]  /*7bb0*/  SHF.R.S32.HI R9, RZ, 0x1f, R7.reuse ;  /* 0x0000001fff097819 */ /* 0x100fe40000011407 */
[----:B------:R-:W-:-:S04]  /*7bc0*/  IADD3 R7, P0, P2, R5, R0, -R7 ;  /* 0x0000000005077210 */ /* 0x000fc80007a1e807 */
[----:B------:R-:W-:Y:S02]  /*7bd0*/  IADD3.X R12, PT, PT, R4, RZ, ~R9, P0, P2 ;  /* 0x000000ff040c7210 */ /* 0x000fe400007e4c09 */
[----:B0-----:R-:W-:-:S04]  /*7be0*/  LEA R8, P0, R7, UR4, 0x2 ;  /* 0x0000000407087c11 */ /* 0x001fc8000f8010ff */
[----:B------:R-:W-:-:S05]  /*7bf0*/  LEA.HI.X R9, R7, UR5, R12, 0x2, P0 ;  /* 0x0000000507097c11 */ /* 0x000fca00080f140c */
[----:B-1----:R0:W-:Y:S04]  /*7c00*/  STG.E desc[UR6][R8.64+0x5a00], R13 ;  /* 0x005a000d08007986 */ /* 0x0021e8000c101906 */
.L_x_118:
[----:B------:R-:W-:Y:S05]  /*7c10*/  BSYNC.RECONVERGENT B1 ;  /* 0x0000000000017941 */ /* 0x000fea0003800200 */
.L_x_117:
        /* <DEDUP_REMOVED lines=16> */
.L_x_122:
[----:B------:R-:W0:Y:S01]  /*7d20*/  LDCU.64 UR4, c[0x0][0x398] ;  /* 0x00007300ff0477ac */ /* 0x000e220008000a00 */
[--C-:B------:R-:W-:Y:S02]  /*7d30*/  SHF.R.S32.HI R9, RZ, 0x1f, R7.reuse ;  /* 0x0000001fff097819 */ /* 0x100fe40000011407 */
[----:B------:R-:W-:-:S04]  /*7d40*/  IADD3 R7, P0, P2, R5, R0, -R7 ;  /* 0x0000000005077210 */ /* 0x000fc80007a1e807 */
[----:B------:R-:W-:Y:S02]  /*7d50*/  IADD3.X R12, PT, PT, R4, RZ, ~R9, P0, P2 ;  /* 0x000000ff040c7210 */ /* 0x000fe400007e4c09 */
[----:B0-----:R-:W-:-:S04]  /*7d60*/  LEA R8, P0, R7, UR4, 0x2 ;  /* 0x0000000407087c11 */ /* 0x001fc8000f8010ff */
[----:B------:R-:W-:-:S05]  /*7d70*/  LEA.HI.X R9, R7, UR5, R12, 0x2, P0 ;  /* 0x0000000507097c11 */ /* 0x000fca00080f140c */
[----:B-1----:R1:W-:Y:S04]  /*7d80*/  STG.E desc[UR6][R8.64+0x6400], R13 ;  /* 0x0064000d08007986 */ /* 0x0023e8000c101906 */
.L_x_121:
[----:B------:R-:W-:Y:S05]  /*7d90*/  BSYNC.RECONVERGENT B1 ;  /* 0x0000000000017941 */ /* 0x000fea0003800200 */
.L_x_120:
        /* <DEDUP_REMOVED lines=16> */
.L_x_125:
[----:B------:R-:W0:Y:S01]  /*7ea0*/  LDCU.64 UR4, c[0x0][0x398] ;  /* 0x00007300ff0477ac */ /* 0x000e220008000a00 */
[--C-:B------:R-:W-:Y:S02]  /*7eb0*/  SHF.R.S32.HI R9, RZ, 0x1f, R7.reuse ;  /* 0x0000001fff097819 */ /* 0x100fe40000011407 */
[----:B------:R-:W-:-:S04]  /*7ec0*/  IADD3 R7, P0, P2, R5, R0, -R7 ;  /* 0x0000000005077210 */ /* 0x000fc80007a1e807 */
[----:B------:R-:W-:Y:S02]  /*7ed0*/  IADD3.X R12, PT, PT, R4, RZ, ~R9, P0, P2 ;  /* 0x000000ff040c7210 */ /* 0x000fe400007e4c09 */
[----:B0-----:R-:W-:-:S04]  /*7ee0*/  LEA R8, P0, R7, UR4, 0x2 ;  /* 0x0000000407087c11 */ /* 0x001fc8000f8010ff */
[----:B------:R-:W-:-:S05]  /*7ef0*/  LEA.HI.X R9, R7, UR5, R12, 0x2, P0 ;  /* 0x0000000507097c11 */ /* 0x000fca00080f140c */
[----:B-1----:R0:W-:Y:S04]  /*7f00*/  STG.E desc[UR6][R8.64+0x6e00], R13 ;  /* 0x006e000d08007986 */ /* 0x0021e8000c101906 */
.L_x_124:
[----:B------:R-:W-:Y:S05]  /*7f10*/  BSYNC.RECONVERGENT B1 ;  /* 0x0000000000017941 */ /* 0x000fea0003800200 */
.L_x_123:
        /* <DEDUP_REMOVED lines=16> */
.L_x_128:
[----:B------:R-:W0:Y:S01]  /*8020*/  LDCU.64 UR4, c[0x0][0x398] ;  /* 0x00007300ff0477ac */ /* 0x000e220008000a00 */
[--C-:B------:R-:W-:Y:S02]  /*8030*/  SHF.R.S32.HI R9, RZ, 0x1f, R7.reuse ;  /* 0x0000001fff097819 */ /* 0x100fe40000011407 */
[----:B------:R-:W-:-:S04]  /*8040*/  IADD3 R7, P0, P2, R5, R0, -R7 ;  /* 0x0000000005077210 */ /* 0x000fc80007a1e807 */
[----:B------:R-:W-:Y:S02]  /*8050*/  IADD3.X R12, PT, PT, R4, RZ, ~R9, P0, P2 ;  /* 0x000000ff040c7210 */ /* 0x000fe400007e4c09 */
[----:B0-----:R-:W-:-:S04]  /*8060*/  LEA R8, P0, R7, UR4, 0x2 ;  /* 0x0000000407087c11 */ /* 0x001fc8000f8010ff */
[----:B------:R-:W-:-:S05]  /*8070*/  LEA.HI.X R9, R7, UR5, R12, 0x2, P0 ;  /* 0x0000000507097c11 */ /* 0x000fca00080f140c */
[----:B-1----:R1:W-:Y:S04]  /*8080*/  STG.E desc[UR6][R8.64+0x7800], R13 ;  /* 0x0078000d08007986 */ /* 0x0023e8000c101906 */
.L_x_127:
[----:B------:R-:W-:Y:S05]  /*8090*/  BSYNC.RECONVERGENT B1 ;  /* 0x0000000000017941 */ /* 0x000fea0003800200 */
.L_x_126:
[----:B01----:R-:W-:-:S05]  /*80a0*/  VIADD R8, R0, 0x2080 ;  /* 0x0000208000087836 */ /* 0x003fca0000000000 */
[C---:B------:R-:W-:Y:S02]  /*80b0*/  ISETP.GE.AND P2, PT, R8.reuse, R45, PT ;  /* 0x0000002d0800720c */ /* 0x040fe40003f46270 */
[----:B------:R-:W-:-:S04]  /*80c0*/  ISETP.GE.AND P0, PT, R8, R11, PT ;  /* 0x0000000b0800720c */ /* 0x000fc80003f06270 */
[----:B------:R-:W-:-:S07]  /*80d0*/  SEL R11, R11, RZ, P0 ;  /* 0x000000ff0b0b7207 */ /* 0x000fce0000000000 */
[----:B------:R-:W-:Y:S05]  /*80e0*/  @P2 BRA `(.L_x_129) ;  /* 0x00000034003c2947 */ /* 0x000fea0003800000 */
[----:B------:R0:W1:Y:S01]  /*80f0*/  LDS R7, [R6+0x8200] ;  /* 0x0082000006077984 */ /* 0x0000620000000800 */
[----:B------:R-:W-:Y:S05]  /*8100*/  @!P0 BRA `(.L_x_130) ;  /* 0x0000000000208947 */ /* 0x000fea0003800000 */
[----:B------:R-:W2:Y:S01]  /*8110*/  LDCU.64 UR4, c[0x0][0x390] ;  /* 0x00007200ff0477ac */ /* 0x000ea20008000a00 */
[--C-:B------:R-:W-:Y:S02]  /*8120*/  SHF.R.S32.HI R5, RZ, 0x1f, R11.reuse ;  /* 0x0000001fff057819 */ /* 0x100fe4000001140b */
[----:B-----5:R-:W-:-:S04]  /*8130*/  IADD3 R11, P0, P2, R2, R0, -R11 ;  /* 0x00000000020b7210 */ /* 0x020fc80007a1e80b */
[----:B------:R-:W-:Y:S02]  /*8140*/  IADD3.X R4, PT, PT, R3, RZ, ~R5, P0, P2 ;  /* 0x000000ff03047210 */ /* 0x000fe400007e4c05 */
[----:B--2---:R-:W-:-:S04]  /*8150*/  LEA R2, P0, R11, UR4, 0x2 ;  /* 0x000000040b027c11 */ /* 0x004fc8000f8010ff */
[----:B------:R-:W-:-:S05]  /*8160*/  LEA.HI.X R3, R11, UR5, R4, 0x2, P0 ;  /* 0x000000050b037c11 */ /* 0x000fca00080f1404 */
[----:B-1----:R1:W-:Y:S01]  /*8170*/  STG.E desc[UR6][R2.64+0x8200], R7 ;  /* 0x0082000702007986 */ /* 0x0023e2000c101906 */
[----:B------:R-:W-:Y:S05]  /*8180*/  BRA `(.L_x_129) ;  /* 0x0000003400147947 */ /* 0x000fea0003800000 */
.L_x_130:
[----:B------:R-:W2:Y:S01]  /*8190*/  LDCU.64 UR4, c[0x0][0x398] ;  /* 0x00007300ff0477ac */ /* 0x000ea20008000a00 */
[--C-:B------:R-:W-:Y:S02]  /*81a0*/  IADD3 R5, P0, P2, R5, R0, -R11.reuse ;  /* 0x0000000005057210 */ /* 0x100fe40007a1e80b */
[----:B------:R-:W-:-:S04]  /*81b0*/  SHF.R.S32.HI R11, RZ, 0x1f, R11 ;  /* 0x0000001fff0b7819 */ /* 0x000fc8000001140b */
[----:B------:R-:W-:Y:S02]  /*81c0*/  IADD3.X R4, PT, PT, R4, RZ, ~R11, P0, P2 ;  /* 0x000000ff04047210 */ /* 0x000fe400007e4c0b */
[----:B--2--5:R-:W-:-:S04]  /*81d0*/  LEA R2, P0, R5, UR4, 0x2 ;  /* 0x0000000405027c11 */ /* 0x024fc8000f8010ff */
[----:B------:R-:W-:-:S05]  /*81e0*/  LEA.HI.X R3, R5, UR5, R4, 0x2, P0 ;  /* 0x0000000505037c11 */ /* 0x000fca00080f1404 */
[----:B-1----:R1:W-:Y:S01]  /*81f0*/  STG.E desc[UR6][R2.64+0x8200], R7 ;  /* 0x0082000702007986 */ /* 0x0023e2000c101906 */
[----:B------:R-:W-:Y:S05]  /*8200*/  BRA `(.L_x_129) ;  /* 0x0000003000f47947 */ /* 0x000fea0003800000 */
.L_x_90:
[----:B------:R-:W2:Y:S01]  /*8210*/  LDL R12, [R1] ;  /* 0x00000000010c7983 */ /* 0x000ea20000100800 */
[----:B------:R-:W0:Y:S01]  /*8220*/  LDCU.U8 UR9, c[0x0][0x3c0] ;  /* 0x00007800ff0977ac */ /* 0x000e220008000000 */
[----:B------:R-:W-:Y:S01]  /*8230*/  LOP3.LUT R14, R14, 0xffffffdf, RZ, 0xc0, !PT ;  /* 0xffffffdf0e0e7812 */ /* 0x000fe200078ec0ff */
[----:B------:R-:W1:Y:S01]  /*8240*/  S2R R0, SR_TID.X ;  /* 0x0000000000007919 */ /* 0x000e620000002100 */
[----:B------:R-:W3:Y:S01]  /*8250*/  LDCU.64 UR4, c[0x0][0x3d0] ;  /* 0x00007a00ff0477ac */ /* 0x000ee20008000a00 */
[----:B------:R-:W-:Y:S01]  /*8260*/  SHF.R.S32.HI R2, RZ, 0x1f, R4 ;  /* 0x0000001fff027819 */ /* 0x000fe20000011404 */
[----:B------:R-:W4:Y:S01]  /*8270*/  LDCU.64 UR12, c[0x0][0x388] ;  /* 0x00007100ff0c77ac */ /* 0x000f220008000a00 */
[----:B------:R-:W4:Y:S01]  /*8280*/  LDCU.64 UR10, c[0x0][0x380] ;  /* 0x00007000ff0a77ac */ /* 0x000f220008000a00 */
[----:B0-----:R-:W-:-:S04]  /*8290*/  UISETP.NE.AND UP0, UPT, UR9, URZ, UPT ;  /* 0x000000ff0900728c */ /* 0x001fc8000bf05270 */
[----:B---3--:R-:W-:Y:S02]  /*82a0*/  USEL UR4, UR4, URZ, !UP0 ;  /* 0x000000ff04047287 */ /* 0x008fe4000c000000 */
[----:B------:R-:W-:Y:S01]  /*82b0*/  USEL UR5, UR5, URZ, !UP0 ;  /* 0x000000ff05057287 */ /* 0x000fe2000c000000 */
[----:B-1----:R-:W-:-:S04]  /*82c0*/  IMAD R3, R0, 0xe, RZ ;  /* 0x0000000e00037824 */ /* 0x002fc800078e02ff */
        /* <DEDUP_REMOVED lines=15> */
[----:B------:R-:W-:Y:S01]  /*83c0*/  @P0 LOP3.LUT R14, R14, 0x20, RZ, 0xfc, !PT ;  /* 0x000000200e0e0812 */ /* 0x000fe200078efcff */
[C---:B------:R-:W-:Y:S01]  /*83d0*/  VIADD R17, R3.reuse, 0xb ;  /* 0x0000000b03117836 */ /* 0x040fe20000000000 */
[C---:B------:R-:W-:Y:S01]  /*83e0*/  IADD3 R5, P0, P1, R3.reuse, UR4, R4 ;  /* 0x0000000403057c10 */ /* 0x040fe2000f91e004 */
[C---:B------:R-:W-:Y:S01]  /*83f0*/  VIADD R19, R3.reuse, 0xc ;  /* 0x0000000c03137836 */ /* 0x040fe20000000000 */
[----:B------:R-:W-:Y:S01]  /*8400*/  LOP3.LUT R14, R14, 0xffffffef, RZ, 0xc0, !PT ;  /* 0xffffffef0e0e7812 */ /* 0x000fe200078ec0ff */
[----:B------:R-:W-:Y:S01]  /*8410*/  VIADD R21, R3, 0xd ;  /* 0x0000000d03157836 */ /* 0x000fe20000000000 */
[----:B------:R-:W-:Y:S02]  /*8420*/  IADD3.X R2, PT, PT, RZ, UR5, R2, P0, P1 ;  /* 0x00000005ff027c10 */ /* 0x000fe400087e2402 */
[C---:B----4-:R-:W-:Y:S02]  /*8430*/  LEA R8, P0, R5.reuse, UR12, 0x2 ;  /* 0x0000000c05087c11 */ /* 0x050fe4000f8010ff */
[----:B------:R-:W-:-:S02]  /*8440*/  LEA R6, P1, R5, UR10, 0x2 ;  /* 0x0000000a05067c11 */ /* 0x000fc4000f8210ff */
[--C-:B------:R-:W-:Y:S02]  /*8450*/  LEA.HI.X R9, R5, UR13, R2.reuse, 0x2, P0 ;  /* 0x0000000d05097c11 */ /* 0x100fe400080f1402 */
[----:B------:R-:W-:Y:S02]  /*8460*/  ISETP.GE.AND P0, PT, R3, R10, PT ;  /* 0x0000000a0300720c */ /* 0x000fe40003f06270 */
[----:B------:R-:W-:Y:S01]  /*8470*/  LEA.HI.X R7, R5, UR11, R2, 0x2, P1 ;  /* 0x0000000b05077c11 */ /* 0x000fe200088f1402 */
[----:B------:R-:W-:Y:S01]  /*8480*/  VIADD R5, R3, 0x7 ;  /* 0x0000000703057836 */ /* 0x000fe20000000000 */
[----:B------:R-:W-:-:S03]  /*8490*/  @P6 LOP3.LUT R14, R14, 0x10, RZ, 0xfc, !PT ;  /* 0x000000100e0e6812 */ /* 0x000fc600078efcff */
[----:B------:R-:W5:Y:S01]  /*84a0*/  @!P6 LDG.E R43, desc[UR6][R6.64+0x8] ;  /* 0x00000806062be981 */ /* 0x000f62000c1e1900 */
[----:B------:R-:W-:-:S03]  /*84b0*/  LOP3.LUT R14, R14, 0xfffffff7, RZ, 0xc0, !PT ;  /* 0xfffffff70e0e7812 */ /* 0x000fc600078ec0ff */
[----:B------:R-:W5:Y:S01]  /*84c0*/  @!P5 LDG.E R42, desc[UR6][R6.64+0xc] ;  /* 0x00000c06062ad981 */ /* 0x000f62000c1e1900 */
[----:B------:R-:W-:-:S03]  /*84d0*/  @P5 LOP3.LUT R14, R14, 0x8, RZ, 0xfc, !PT ;  /* 0x000000080e0e5812 */ /* 0x000fc600078efcff */
[----:B------:R-:W5:Y:S01]  /*84e0*/  @!P4 LDG.E R41, desc[UR6][R6.64+0x10] ;  /* 0x000010060629c981 */ /* 0x000f62000c1e1900 */
[----:B------:R-:W-:-:S03]  /*84f0*/  LOP3.LUT R14, R14, 0xfffffffb, RZ, 0xc0, !PT ;  /* 0xfffffffb0e0e7812 */ /* 0x000fc600078ec0ff */
[----:B------:R-:W5:Y:S01]  /*8500*/  @!P3 LDG.E R40, desc[UR6][R6.64+0x14] ;  /* 0x000014060628b981 */ /* 0x000f62000c1e1900 */
[----:B------:R-:W-:-:S03]  /*8510*/  @P4 LOP3.LUT R14, R14, 0x4, RZ, 0xfc, !PT ;  /* 0x000000040e0e4812 */ /* 0x000fc600078efcff */
[----:B------:R-:W5:Y:S01]  /*8520*/  @!P2 LDG.E R39, desc[UR6][R6.64+0x18] ;  /* 0x000018060627a981 */ /* 0x000f62000c1e1900 */
[C---:B------:R-:W-:Y:S02]  /*8530*/  LOP3.LUT P1, RZ, R14.reuse, 0x20, RZ, 0xc0, !PT ;  /* 0x000000200eff7812 */ /* 0x040fe4000782c0ff */
[----:B------:R-:W-:-:S04]  /*8540*/  LOP3.LUT R14, R14, 0xfffffffd, RZ, 0xc0, !PT ;  /* 0xfffffffd0e0e7812 */ /* 0x000fc800078ec0ff */
[----:B------:R-:W-:-:S04]  /*8550*/  @P3 LOP3.LUT R14, R14, 0x2, RZ, 0xfc, !PT ;  /* 0x000000020e0e3812 */ /* 0x000fc800078efcff */
[----:B------:R-:W-:Y:S01]  /*8560*/  LOP3.LUT R14, R14, 0xfffffffe, RZ, 0xc0, !PT ;  /* 0xfffffffe0e0e7812 */ /* 0x000fe200078ec0ff */
[----:B--2---:R-:W2:Y:S03]  /*8570*/  @!P0 LDG.E R12, desc[UR6][R6.64] ;  /* 0x00000006060c8981 */ /* 0x004ea6000c1e1900 */
[----:B------:R-:W-:Y:S02]  /*8580*/  @P2 LOP3.LUT R14, R14, 0x1, RZ, 0xfc, !PT ;  /* 0x000000010e0e2812 */ /* 0x000fe400078efcff */
[-C--:B------:R-:W-:Y:S01]  /*8590*/  ISETP.GE.AND P2, PT, R13, R10.reuse, PT ;  /* 0x0000000a0d00720c */ /* 0x080fe20003f46270 */
[----:B------:R-:W5:Y:S01]  /*85a0*/  @!P1 LDG.E R44, desc[UR6][R6.64+0x4] ;  /* 0x00000406062c9981 */ /* 0x000f62000c1e1900 */
[-C--:B------:R-:W-:Y:S02]  /*85b0*/  ISETP.GE.AND P1, PT, R11, R10.reuse, PT ;  /* 0x0000000a0b00720c */ /* 0x080fe40003f26270 */
[----:B------:R-:W-:-:S02]  /*85c0*/  ISETP.GE.AND P3, PT, R15, R10, PT ;  /* 0x0000000a0f00720c */ /* 0x000fc40003f66270 */
[-C--:B------:R-:W-:Y:S02]  /*85d0*/  ISETP.GE.AND P4, PT, R17, R10.reuse, PT ;  /* 0x0000000a1100720c */ /* 0x080fe40003f86270 */
[-C--:B------:R-:W-:Y:S02]  /*85e0*/  ISETP.GE.AND P5, PT, R19, R10.reuse, PT ;  /* 0x0000000a1300720c */ /* 0x080fe40003fa6270 */
[----:B------:R-:W-:-:S03]  /*85f0*/  ISETP.GE.AND P6, PT, R21, R10, PT ;  /* 0x0000000a1500720c */ /* 0x000fc60003fc6270 */
[----:B------:R-:W5:Y:S04]  /*8600*/  @!P2 LDG.E R36, desc[UR6][R6.64+0x24] ;  /* 0x000024060624a981 */ /* 0x000f68000c1e1900 */
[----:B------:R-:W5:Y:S04]  /*8610*/  @!P1 LDG.E R37, desc[UR6][R6.64+0x20] ;  /* 0x0000200606259981 */ /* 0x000f68000c1e1900 */
[----:B------:R-:W5:Y:S04]  /*8620*/  @!P3 LDG.E R32, desc[UR6][R6.64+0x28] ;  /* 0x000028060620b981 */ /* 0x000f68000c1e1900 */
[----:B------:R-:W5:Y:S04]  /*8630*/  @!P4 LDG.E R31, desc[UR6][R6.64+0x2c] ;  /* 0x00002c06061fc981 */ /* 0x000f68000c1e1900 */
[----:B------:R-:W5:Y:S04]  /*8640*/  @!P5 LDG.E R30, desc[UR6][R6.64+0x30] ;  /* 0x00003006061ed981 */ /* 0x000f68000c1e1900 */
[----:B------:R-:W5:Y:S04]  /*8650*/  @!P6 LDG.E R29, desc[UR6][R6.64+0x34] ;  /* 0x00003406061de981 */ /* 0x000f68000c1e1900 */
[----:B--2---:R0:W-:Y:S01]  /*8660*/  @!P0 STL [R1], R12 ;  /* 0x0000000c01008387 */ /* 0x0041e20000100800 */
[----:B------:R-:W-:-:S04]  /*8670*/  ISETP.GE.AND P0, PT, R5, R10, PT ;  /* 0x0000000a0500720c */ /* 0x000fc80003f06270 */
[----:B0-----:R-:W-:-:S09]  /*8680*/  P2R R12, PR, RZ, 0x1 ;  /* 0x00000001ff0c7803 */ /* 0x001fd20000000000 */
[----:B------:R0:W5:Y:S01]  /*8690*/  @!P0 LDG.E R38, desc[UR6][R6.64+0x1c] ;  /* 0x00001c0606268981 */ /* 0x000162000c1e1900 */
[C---:B------:R-:W-:Y:S01]  /*86a0*/  LOP3.LUT P0, RZ, R14.reuse, 0x1, RZ, 0xc0, !PT ;  /* 0x000000010eff7812 */ /* 0x040fe2000780c0ff */
[----:B------:R-:W-:Y:S03]  /*86b0*/  BAR.SYNC.DEFER_BLOCKING 0x0 ;  /* 0x0000000000007b1d */ /* 0x000fe60000010000 */
[----:B------:R-:W-:Y:S02]  /*86c0*/  P2R R16, PR, RZ, 0x1 ;  /* 0x00000001ff107803 */ /* 0x000fe40000000000 */
[----:B------:R-:W-:-:S04]  /*86d0*/  LOP3.LUT P0, RZ, R14, 0x2, RZ, 0xc0, !PT ;  /* 0x000000020eff7812 */ /* 0x000fc8000780c0ff */
[----:B------:R-:W-:Y:S02]  /*86e0*/  P2R R18, PR, RZ, 0x1 ;  /* 0x00000001ff127803 */ /* 0x000fe40000000000 */
[----:B------:R-:W-:-:S04]  /*86f0*/  LOP3.LUT P0, RZ, R14, 0x4, RZ, 0xc0, !PT ;  /* 0x000000040eff7812 */ /* 0x000fc8000780c0ff */
[----:B------:R-:W-:Y:S02]  /*8700*/  P2R R22, PR, RZ, 0x1 ;  /* 0x00000001ff167803 */ /* 0x000fe40000000000 */
[----:B------:R-:W-:-:S04]  /*8710*/  LOP3.LUT P0, RZ, R14, 0x8, RZ, 0xc0, !PT ;  /* 0x000000080eff7812 */ /* 0x000fc8000780c0ff */
[----:B------:R-:W-:Y:S02]  /*8720*/  P2R R20, PR, RZ, 0x1 ;  /* 0x00000001ff147803 */ /* 0x000fe40000000000 */
[C---:B------:R-:W-:Y:S01]  /*8730*/  LOP3.LUT P0, RZ, R14.reuse, 0x10, RZ, 0xc0, !PT ;  /* 0x000000100eff7812 */ /* 0x040fe2000780c0ff */
[----:B------:R-:W-:Y:S01]  /*8740*/  IMAD.MOV.U32 R2, RZ, RZ, 0x1 ;  /* 0x00000001ff027424 */ /* 0x000fe200078e00ff */
[----:B------:R-:W2:Y:S02]  /*8750*/  @!P1 LDG.E R11, desc[UR6][R8.64+0x20] ;  /* 0x00002006080b9981 */ /* 0x000ea4000c1e1900 */
[----:B------:R-:W-:Y:S02]  /*8760*/  P2R R5, PR, RZ, 0x1 ;  /* 0x00000001ff057803 */ /* 0x000fe40000000000 */
[----:B------:R-:W-:Y:S01]  /*8770*/  LOP3.LUT P0, RZ, R14, 0x20, RZ, 0xc0, !PT ;  /* 0x000000200eff7812 */ /* 0x000fe2000780c0ff */
[----:B------:R-:W3:Y:S03]  /*8780*/  @!P3 LDG.E R13, desc[UR6][R8.64+0x28] ;  /* 0x00002806080db981 */ /* 0x000ee6000c1e1900 */
[----:B------:R-:W-:Y:S01]  /*8790*/  P2R R4, PR, RZ, 0x1 ;  /* 0x00000001ff047803 */ /* 0x000fe20000000000 */
[----:B------:R-:W4:Y:S01]  /*87a0*/  @!P4 LDG.E R14, desc[UR6][R8.64+0x2c] ;  /* 0x00002c06080ec981 */ /* 0x000f22000c1e1900 */
[----:B------:R-:W-:-:S03]  /*87b0*/  ISETP.GE.AND P0, PT, R3, R10, PT ;  /* 0x0000000a0300720c */ /* 0x000fc60003f06270 */
[----:B------:R-:W4:Y:S10]  /*87c0*/  @!P5 LDG.E R15, desc[UR6][R8.64+0x30] ;  /* 0x00003006080fd981 */ /* 0x000f34000c1e1900 */
[----:B------:R-:W2:Y:S02]  /*87d0*/  @!P0 LDG.E R3, desc[UR6][R8.64] ;  /* 0x0000000608038981 */ /* 0x000ea4000c1e1900 */
[----:B--2---:R-:W-:-:S02]  /*87e0*/  @!P0 LOP3.LUT R2, R3, 0x1, RZ, 0xc, !PT ;  /* 0x0000000103028812 */ /* 0x004fc400078e0cff */
[----:B------:R-:W-:-:S13]  /*87f0*/  ISETP.NE.AND P0, PT, R4, RZ, PT ;  /* 0x000000ff0400720c */ /* 0x000fda0003f05270 */
[----:B------:R-:W2:Y:S01]  /*8800*/  @!P0 LDG.E R4, desc[UR6][R8.64+0x4] ;  /* 0x0000040608048981 */ /* 0x000ea2000c1e1900 */
[----:B------:R-:W-:Y:S01]  /*8810*/  IMAD.MOV.U32 R3, RZ, RZ, 0x1 ;  /* 0x00000001ff037424 */ /* 0x000fe200078e00ff */
[----:B--2---:R-:W-:Y:S02]  /*8820*/  @!P0 LOP3.LUT R3, R4, 0x1, RZ, 0xc, !PT ;  /* 0x0000000104038812 */ /* 0x004fe400078e0cff */
        /* <DEDUP_REMOVED lines=10> */
[----:B0-----:R-:W-:Y:S01]  /*88d0*/  IMAD.MOV.U32 R6, RZ, RZ, 0x1 ;  /* 0x00000001ff067424 */ /* 0x001fe200078e00ff */
[----:B--2---:R-:W-:Y:S02]  /*88e0*/  @!P0 LOP3.LUT R6, R7, 0x1, RZ, 0xc, !PT ;  /* 0x0000000107068812 */ /* 0x004fe400078e0cff */
[----:B------:R-:W-:-:S13]  /*88f0*/  ISETP.NE.AND P0, PT, R18, RZ, PT ;  /* 0x000000ff1200720c */ /* 0x000fda0003f05270 */
[----:B------:R-:W2:Y:S01]  /*8900*/  @!P0 LDG.E R10, desc[UR6][R8.64+0x14] ;  /* 0x00001406080a8981 */ /* 0x000ea2000c1e1900 */
[----:B------:R-:W-:Y:S01]  /*8910*/  IMAD.MOV.U32 R7, RZ, RZ, 0x1 ;  /* 0x00000001ff077424 */ /* 0x000fe200078e00ff */
        /* <DEDUP_REMOVED lines=9> */
[----:B------:R-:W-:Y:S01]  /*89b0*/  IADD3 R17, PT, PT, R4, R3, R2 ;  /* 0x0000000304117210 */ /* 0x000fe20007ffe002 */
[----:B------:R-:W-:-:S03]  /*89c0*/  IMAD.MOV.U32 R21, RZ, RZ, 0x1 ;  /* 0x00000001ff157424 */ /* 0x000fc600078e00ff */
[----:B------:R-:W-:Y:S01]  /*89d0*/  IADD3 R17, PT, PT, R6, R5, R17 ;  /* 0x0000000506117210 */ /* 0x000fe20007ffe011 */
[----:B------:R-:W-:Y:S01]  /*89e0*/  IMAD.MOV.U32 R22, RZ, RZ, 0x1 ;  /* 0x00000001ff167424 */ /* 0x000fe200078e00ff */
[----:B------:R-:W-:Y:S02]  /*89f0*/  @!P1 LOP3.LUT R22, R11, 0x1, RZ, 0xc, !PT ;  /* 0x000000010b169812 */ /* 0x000fe400078e0cff */
[----:B------:R-:W-:Y:S01]  /*8a00*/  IADD3 R17, PT, PT, R20, R7, R17 ;  /* 0x0000000714117210 */ /* 0x000fe20007ffe011 */
[----:B------:R-:W-:Y:S02]  /*8a10*/  IMAD.MOV.U32 R23, RZ, RZ, 0x1 ;  /* 0x00000001ff177424 */ /* 0x000fe400078e00ff */
[----:B------:R-:W-:Y:S01]  /*8a20*/  IMAD.MOV.U32 R24, RZ, RZ, 0x1 ;  /* 0x00000001ff187424 */ /* 0x000fe200078e00ff */
[----:B------:R-:W-:Y:S01]  /*8a30*/  @!P3 LOP3.LUT R24, R13, 0x1, RZ, 0xc, !PT ;  /* 0x000000010d18b812 */ /* 0x000fe200078e0cff */
[----:B------:R-:W-:Y:S01]  /*8a40*/  IMAD.MOV.U32 R25, RZ, RZ, 0x1 ;  /* 0x00000001ff197424 */ /* 0x000fe200078e00ff */
[----:B----4-:R-:W-:Y:S01]  /*8a50*/  @!P4 LOP3.LUT R25, R14, 0x1, RZ, 0xc, !PT ;  /* 0x000000010e19c812 */ /* 0x010fe200078e0cff */
[----:B------:R-:W-:Y:S01]  /*8a60*/  IMAD.MOV.U32 R26, RZ, RZ, 0x1 ;  /* 0x00000001ff1a7424 */ /* 0x000fe200078e00ff */
[----:B------:R-:W-:Y:S01]  /*8a70*/  @!P5 LOP3.LUT R26, R15, 0x1, RZ, 0xc, !PT ;  /* 0x000000010f1ad812 */ /* 0x000fe200078e0cff */
[----:B------:R-:W-:Y:S01]  /*8a80*/  IMAD.MOV.U32 R27, RZ, RZ, 0x1 ;  /* 0x00000001ff1b7424 */ /* 0x000fe200078e00ff */
[----:B--2---:R-:W-:Y:S01]  /*8a90*/  @!P6 LOP3.LUT R27, R16, 0x1, RZ, 0xc, !PT ;  /* 0x00000001101be812 */ /* 0x004fe200078e0cff */
[----:B------:R-:W0:Y:S01]  /*8aa0*/  S2R R28, SR_LANEID ;  /* 0x00000000001c7919 */ /* 0x000e220000000000 */
[----:B------:R-:W1:Y:S01]  /*8ab0*/  S2UR UR5, SR_CgaCtaId ;  /* 0x00000000000579c3 */ /* 0x000e620000008800 */
[----:B------:R-:W-:-:S07]  /*8ac0*/  UMOV UR4, 0x400 ;  /* 0x0000040000047882 */ /* 0x000fce0000000000 */
[----:B------:R-:W-:Y:S01]  /*8ad0*/  BAR.SYNC.DEFER_BLOCKING 0x0 ;  /* 0x0000000000007b1d */ /* 0x000fe20000010000 */
[----:B0-----:R-:W-:Y:S01]  /*8ae0*/  ISETP.NE.AND P1, PT, R28, 0x1f, PT ;  /* 0x0000001f1c00780c */ /* 0x001fe20003f25270 */
[----:B-1----:R-:W-:Y:S01]  /*8af0*/  ULEA UR4, UR5, UR4, 0x18 ;  /* 0x0000000405047291 */ /* 0x002fe2000f8ec0ff */
[----:B------:R-:W-:Y:S02]  /*8b00*/  SHF.R.U32.HI R35, RZ, 0x5, R0 ;  /* 0x00000005ff237819 */ /* 0x000fe40000011600 */
[----:B---3--:R-:W-:Y:S02]  /*8b10*/  @!P2 LOP3.LUT R23, R12, 0x1, RZ, 0xc, !PT ;  /* 0x000000010c17a812 */ /* 0x008fe400078e0cff */
[----:B------:R-:W-:-:S04]  /*8b20*/  @!P0 LOP3.LUT R21, R10, 0x1, RZ, 0xc, !PT ;  /* 0x000000010a158812 */ /* 0x000fc800078e0cff */
[----:B------:R-:W-:-:S04]  /*8b30*/  IADD3 R17, PT, PT, R22, R21, R17 ;  /* 0x0000001516117210 */ /* 0x000fc80007ffe011 */
[----:B------:R-:W-:-:S04]  /*8b40*/  IADD3 R17, PT, PT, R24, R23, R17 ;  /* 0x0000001718117210 */ /* 0x000fc80007ffe011 */
[----:B------:R-:W-:-:S05]  /*8b50*/  IADD3 R8, PT, PT, R26, R25, R17 ;  /* 0x000000191a087210 */ /* 0x000fca0007ffe011 */
[----:B------:R-:W-:-:S05]  /*8b60*/  IMAD.IADD R33, R8, 0x1, R27 ;  /* 0x0000000108217824 */ /* 0x000fca00078e021b */
[----:B------:R-:W0:Y:S02]  /*8b70*/  SHFL.UP P0, R8, R33, 0x1, RZ ;  /* 0x0420000021087989 */ /* 0x000e2400000000ff */
[----:B0-----:R-:W-:-:S05]  /*8b80*/  @P0 IMAD.IADD R8, R33, 0x1, R8 ;  /* 0x0000000121080824 */ /* 0x001fca00078e0208 */
[----:B------:R-:W0:Y:S02]  /*8b90*/  SHFL.UP P0, R9, R8, 0x2, RZ ;  /* 0x0440000008097989 */ /* 0x000e2400000000ff */
[----:B0-----:R-:W-:-:S05]  /*8ba0*/  @P0 IMAD.IADD R9, R8, 0x1, R9 ;  /* 0x0000000108090824 */ /* 0x001fca00078e0209 */
[----:B------:R-:W0:Y:S02]  /*8bb0*/  SHFL.UP P0, R10, R9, 0x4, RZ ;  /* 0x04800000090a7989 */ /* 0x000e2400000000ff */
[----:B0-----:R-:W-:-:S05]  /*8bc0*/  @P0 IMAD.IADD R10, R9, 0x1, R10 ;  /* 0x00000001090a0824 */ /* 0x001fca00078e020a */
[----:B------:R-:W0:Y:S02]  /*8bd0*/  SHFL.UP P0, R11, R10, 0x8, RZ ;  /* 0x050000000a0b7989 */ /* 0x000e2400000000ff */
        /* <DEDUP_REMOVED lines=8> */
[----:B------:R-:W1:Y:S04]  /*8c60*/  LDS.128 R8, [UR4+0x10] ;  /* 0x00001004ff087984 */ /* 0x000e680008000c00 */
[----:B------:R-:W2:Y:S01]  /*8c70*/  LDS.128 R12, [UR4+0x20] ;  /* 0x00002004ff0c7984 */ /* 0x000ea20008000c00 */
[----:B------:R-:W-:Y:S01]  /*8c80*/  ISETP.NE.AND P0, PT, R35, 0x2, PT ;  /* 0x000000022300780c */ /* 0x000fe20003f05270 */
        /* <DEDUP_REMOVED lines=28> */
[----:B------:R-:W-:Y:S02]  /*8e50*/  SEL R12, R13, R12, !P0 ;  /* 0x0000000c0d0c7207 */ /* 0x000fe40004000000 */
[----:B------:R-:W-:Y:S01]  /*8e60*/  ISETP.NE.AND P0, PT, R35, 0xb, PT ;  /* 0x0000000b2300780c */ /* 0x000fe20003f05270 */
[----:B------:R-:W-:-:S03]  /*8e70*/  IMAD.IADD R15, R15, 0x1, R14 ;  /* 0x000000010f0f7824 */ /* 0x000fc600078e020e */
        /* <DEDUP_REMOVED lines=13> */
[C---:B------:R-:W-:Y:S02]  /*8f50*/  ISETP.NE.AND P0, PT, R35.reuse, 0x10, PT ;  /* 0x000000102300780c */ /* 0x040fe40003f05270 */
[----:B------:R-:W-:Y:S01]  /*8f60*/  ISETP.NE.AND P1, PT, R35, 0x11, PT ;  /* 0x000000112300780c */ /* 0x000fe20003f25270 */
[C---:B-1----:R-:W-:Y:S01]  /*8f70*/  IMAD.IADD R8, R19.reuse, 0x1, R8 ;  /* 0x0000000113087824 */ /* 0x042fe200078e0208 */
[----:B------:R-:W-:Y:S02]  /*8f80*/  SEL R12, R19, R12, !P0 ;  /* 0x0000000c130c7207 */ /* 0x000fe40004000000 */
[----:B------:R-:W-:Y:S01]  /*8f90*/  ISETP.NE.AND P0, PT, R35, 0x12, PT ;  /* 0x000000122300780c */ /* 0x000fe20003f05270 */
[----:B------:R-:W-:Y:S01]  /*8fa0*/  IMAD.IADD R9, R9, 0x1, R8 ;  /* 0x0000000109097824 */ /* 0x000fe200078e0208 */
[----:B------:R-:W-:Y:S01]  /*8fb0*/  SEL R12, R8, R12, !P1 ;  /* 0x0000000c080c7207 */ /* 0x000fe20004800000 */
[----:B------:R-:W-:Y:S01]  /*8fc0*/  IMAD.IADD R34, R34, 0x1, -R33 ;  /* 0x0000000122227824 */ /* 0x000fe200078e0a21 */
[----:B------:R-:W-:Y:S01]  /*8fd0*/  ISETP.NE.AND P1, PT, R35, 0x13, PT ;  /* 0x000000132300780c */ /* 0x000fe20003f25270 */
[----:B------:R-:W-:Y:S01]  /*8fe0*/  IMAD.IADD R10, R10, 0x1, R9 ;  /* 0x000000010a0a7824 */ /* 0x000fe200078e0209 */
[----:B------:R-:W-:-:S02]  /*8ff0*/  SEL R12, R9, R12, !P0 ;  /* 0x0000000c090c7207 */ /* 0x000fc40004000000 */
[----:B------:R-:W-:Y:S02]  /*9000*/  ISETP.GT.U32.AND P0, PT, R0, 0x1f, PT ;  /* 0x0000001f0000780c */ /* 0x000fe40003f04070 */
[----:B------:R-:W-:Y:S02]  /*9010*/  ISETP.NE.AND P2, PT, R28, RZ, PT ;  /* 0x000000ff1c00720c */ /* 0x000fe40003f45270 */
[----:B------:R-:W-:Y:S02]  /*9020*/  SEL R12, R10, R12, !P1 ;  /* 0x0000000c0a0c7207 */ /* 0x000fe40004800000 */
[----:B------:R-:W-:Y:S02]  /*9030*/  SEL R15, R34, RZ, P2 ;  /* 0x000000ff220f7207 */ /* 0x000fe40001000000 */
[----:B------:R-:W-:-:S03]  /*9040*/  ISETP.GE.U32.AND P1, PT, R0, 0x20, PT ;  /* 0x000000200000780c */ /* 0x000fc60003f26070 */
[----:B------:R-:W-:Y:S02]  /*9050*/  IMAD.IADD R15, R12, 0x1, R15 ;  /* 0x000000010c0f7824 */ /* 0x000fe400078e020f */
[----:B------:R-:W-:-:S03]  /*9060*/  IMAD.IADD R11, R11, 0x1, R10 ;  /* 0x000000010b0b7824 */ /* 0x000fc600078e020a */
[----:B------:R-:W-:Y:S01]  /*9070*/  SEL R17, R34, R15, !P1 ;  /* 0x0000000f22117207 */ /* 0x000fe20004800000 */
[----:B------:R-:W-:Y:S06]  /*9080*/  @P0 BRA `(.L_x_131) ;  /* 0x0000000c000c0947 */ /* 0x000fec0003800000 */
[----:B------:R-:W0:Y:S01]  /*9090*/  S2R R45, SR_CTAID.Y ;  /* 0x00000000002d7919 */ /* 0x000e220000002600 */
[----:B------:R-:W0:Y:S01]  /*90a0*/  LDC R18, c[0x0][0x374] ;  /* 0x0000dd00ff127b82 */ /* 0x000e220000000800 */
[----:B------:R-:W-:Y:S02]  /*90b0*/  ISETP.NE.AND P0, PT, R0, RZ, PT ;  /* 0x000000ff0000720c */ /* 0x000fe40003f05270 */
[----:B------:R-:W-:-:S05]  /*90c0*/  LOP3.LUT R0, RZ, R0, RZ, 0x33, !PT ;  /* 0x00000000ff007212 */ /* 0x000fca00078e33ff */
[----:B------:R-:W1:Y:S06]  /*90d0*/  LDC.64 R34, c[0x0][0x3a8] ;  /* 0x0000ea00ff227b82 */ /* 0x000e6c0000000a00 */
[----:B------:R-:W-:Y:S01]  /*90e0*/  @!P0 IMAD.MOV.U32 R10, RZ, RZ, 0x64 ;  /* 0x00000064ff0a8424 */ /* 0x000fe200078e00ff */
[----:B------:R2:W-:Y:S01]  /*90f0*/  @!P0 STS [UR4+0x8c], R11 ;  /* 0x00008c0bff008988 */ /* 0x0005e20008000804 */
[----:B0-----:R-:W-:-:S04]  /*9100*/  IMAD R18, R18, UR8, R45 ;  /* 0x0000000812127c24 */ /* 0x001fc8000f8e022d */
[----:B------:R-:W-:Y:S02]  /*9110*/  IMAD.IADD R15, R0, 0x1, R18 ;  /* 0x00000001000f7824 */ /* 0x000fe400078e0212 */
[----:B-1----:R-:W-:-:S04]  /*9120*/  IMAD.WIDE R12, R18, 0x8, R34 ;  /* 0x00000008120c7825 */ /* 0x002fc800078e0222 */
[----:B------:R-:W-:Y:S01]  /*9130*/  IMAD.WIDE R14, R15, 0x8, R34 ;  /* 0x000000080f0e7825 */ /* 0x000fe200078e0222 */
[----:B------:R2:W-:Y:S01]  /*9140*/  @!P0 ST.E.64.STRONG.GPU desc[UR6][R12.64+0x100], R10 ;  /* 0x0001000a0c008985 */ /* 0x0005e2000c10fb06 */
[----:B------:R-:W-:Y:S05]  /*9150*/  NANOSLEEP 0x27b ;  /* 0x0000027b0000795d */ /* 0x000fea0003800000 */
[----:B------:R-:W3:Y:S01]  /*9160*/  LD.E.64.STRONG.GPU R14, desc[UR6][R14.64+0x100] ;  /* 0x000100060e0e7980 */ /* 0x000ee2000c10fb00 */
[----:B------:R-:W-:Y:S01]  /*9170*/  UMOV UR5, 0xffffffff ;  /* 0xffffffff00057882 */ /* 0x000fe20000000000 */
[----:B---3--:R-:W-:Y:S02]  /*9180*/  ISETP.NE.AND P0, PT, R14, 0x63, PT ;  /* 0x000000630e00780c */ /* 0x008fe40003f05270 */
[----:B--2---:R-:W-:Y:S11]  /*9190*/  BRA.DIV UR5, `(.L_x_132) ;  /* 0x0000002e05d87947 */ /* 0x004ff6000b800000 */
[----:B------:R-:W-:-:S13]  /*91a0*/  VOTE.ANY P0, !P0 ;  /* 0x0000000000ff7806 */ /* 0x000fda0004000100 */
.L_x_218:
[----:B------:R-:W-:Y:S05]  /*91b0*/  @!P0 BRA `(.L_x_133) ;  /* 0x0000000000908947 */ /* 0x000fea0003800000 */
[----:B------:R-:W-:-:S07]  /*91c0*/  IMAD.MOV.U32 R9, RZ, RZ, 0x25a ;  /* 0x0000025aff097424 */ /* 0x000fce00078e00ff */
.L_x_135:
[----:B------:R-:W-:Y:S01]  /*91d0*/  SHF.R.U32.HI R10, RZ, 0x1, R9 ;  /* 0x00000001ff0a7819 */ /* 0x000fe20000011609 */
[----:B------:R-:W-:Y:S01]  /*91e0*/  IMAD R18, R18, 0x41a7, RZ ;  /* 0x000041a712127824 */ /* 0x000fe200078e02ff */
[----:B------:R-:W0:Y:S01]  /*91f0*/  S2R R16, SR_CTAID.Y ;  /* 0x0000000000107919 */ /* 0x000e220000002600 */
[----:B------:R-:W-:Y:S01]  /*9200*/  IMAD.MOV.U32 R8, RZ, RZ, RZ ;  /* 0x000000ffff087224 */ /* 0x000fe200078e00ff */
[----:B------:R-:W-:Y:S02]  /*9210*/  IADD3 R15, PT, PT, R9, 0x1, -R10 ;  /* 0x00000001090f7810 */ /* 0x000fe40007ffe80a */
[----:B------:R-:W-:Y:S02]  /*9220*/  LOP3.LUT R18, R18, 0x7fffffff, RZ, 0xc0, !PT ;  /* 0x7fffffff12127812 */ /* 0x000fe400078ec0ff */
[----:B------:R-:W1:Y:S01]  /*9230*/  I2F.U32.RP R14, R15 ;  /* 0x0000000f000e7306 */ /* 0x000e620000209000 */
[----:B------:R-:W-:Y:S01]  /*9240*/  IMAD.MOV R19, RZ, RZ, -R15 ;  /* 0x000000ffff137224 */ /* 0x000fe200078e0a0f */
[----:B------:R-:W-:-:S06]  /*9250*/  ISETP.NE.U32.AND P1, PT, R15, RZ, PT ;  /* 0x000000ff0f00720c */ /* 0x000fcc0003f25070 */
[----:B-1----:R-:W1:Y:S02]  /*9260*/  MUFU.RCP R14, R14 ;  /* 0x0000000e000e7308 */ /* 0x002e640000001000 */
[----:B-1----:R-:W-:-:S06]  /*9270*/  VIADD R9, R14, 0xffffffe ;  /* 0x0ffffffe0e097836 */ /* 0x002fcc0000000000 */
[----:B------:R-:W1:Y:S02]  /*9280*/  F2I.FTZ.U32.TRUNC.NTZ R9, R9 ;  /* 0x0000000900097305 */ /* 0x000e64000021f000 */
[----:B-1----:R-:W-:-:S04]  /*9290*/  IMAD R19, R19, R9, RZ ;  /* 0x0000000913137224 */ /* 0x002fc800078e02ff */
[----:B------:R-:W-:Y:S02]  /*92a0*/  IMAD.HI.U32 R19, R9, R19, R8 ;  /* 0x0000001309137227 */ /* 0x000fe400078e0008 */
[----:B------:R-:W0:Y:S04]  /*92b0*/  LDC R9, c[0x0][0x374] ;  /* 0x0000dd00ff097b82 */ /* 0x000e280000000800 */
[----:B------:R-:W-:-:S04]  /*92c0*/  IMAD.HI.U32 R19, R19, R18, RZ ;  /* 0x0000001213137227 */ /* 0x000fc800078e00ff */
[----:B------:R-:W-:-:S04]  /*92d0*/  IMAD.MOV R19, RZ, RZ, -R19 ;  /* 0x000000ffff137224 */ /* 0x000fc800078e0a13 */
[----:B------:R-:W-:-:S05]  /*92e0*/  IMAD R8, R15, R19, R18 ;  /* 0x000000130f087224 */ /* 0x000fca00078e0212 */
[----:B------:R-:W-:Y:S01]  /*92f0*/  ISETP.GE.U32.AND P0, PT, R8, R15, PT ;  /* 0x0000000f0800720c */ /* 0x000fe20003f06070 */
[----:B0-----:R-:W-:-:S04]  /*9300*/  IMAD R9, R9, UR8, R16 ;  /* 0x0000000809097c24 */ /* 0x001fc8000f8e0210 */
[----:B------:R-:W-:-:S08]  /*9310*/  IMAD.IADD R9, R0, 0x1, R9 ;  /* 0x0000000100097824 */ /* 0x000fd000078e0209 */
[----:B------:R-:W-:-:S05]  /*9320*/  @P0 IMAD.IADD R8, R8, 0x1, -R15 ;  /* 0x0000000108080824 */ /* 0x000fca00078e0a0f */
[----:B------:R-:W-:-:S13]  /*9330*/  ISETP.GE.U32.AND P0, PT, R8, R15, PT ;  /* 0x0000000f0800720c */ /* 0x000fda0003f06070 */
[----:B------:R-:W-:Y:S01]  /*9340*/  @P0 IMAD.IADD R8, R8, 0x1, -R15 ;  /* 0x0000000108080824 */ /* 0x000fe200078e0a0f */
[----:B------:R-:W-:Y:S01]  /*9350*/  @!P1 LOP3.LUT R8, RZ, R15, RZ, 0x33, !PT ;  /* 0x0000000fff089212 */ /* 0x000fe200078e33ff */
[----:B------:R-:W-:-:S04]  /*9360*/  IMAD.WIDE R14, R9, 0x8, R34 ;  /* 0x00000008090e7825 */ /* 0x000fc800078e0222 */
        /* <DEDUP_REMOVED lines=8> */
.L_x_221:
[----:B------:R-:W-:Y:S05]  /*93f0*/  @P0 BRA `(.L_x_135) ;  /* 0xfffffffc00740947 */ /* 0x000fea000383ffff */
.L_x_133:
        /* <DEDUP_REMOVED lines=42> */
.L_x_230:
[----:B------:R-:W-:Y:S05]  /*96a0*/  @!P0 BRA `(.L_x_137) ;  /* 0x0000000400408947 */ /* 0x000fea0003800000 */
[----:B------:R-:W-:-:S07]  /*96b0*/  IMAD.MOV.U32 R35, RZ, RZ, 0x25a ;  /* 0x0000025aff237424 */ /* 0x000fce00078e00ff */
.L_x_143:
        /* <DEDUP_REMOVED lines=10> */
.L_x_233:
[----:B------:R-:W-:Y:S05]  /*9760*/  @!P0 BRA `(.L_x_139) ;  /* 0x00000000007c8947 */ /* 0x000fea0003800000 */
[----:B------:R-:W-:-:S07]  /*9770*/  IMAD.MOV.U32 R16, RZ, RZ, R35 ;  /* 0x000000ffff107224 */ /* 0x000fce00078e0023 */
.L_x_141:
        /* <DEDUP_REMOVED lines=29> */
.L_x_236:
[----:B------:R-:W-:Y:S05]  /*9950*/  @P0 BRA `(.L_x_141) ;  /* 0xfffffffc00880947 */ /* 0x000fea000383ffff */
.L_x_139:
[----:B------:R-:W-:Y:S01]  /*9960*/  UMOV UR5, 0xffffffff ;  /* 0xffffffff00057882 */ /* 0x000fe20000000000 */
[----:B------:R-:W-:Y:S02]  /*9970*/  ISETP.NE.AND P0, PT, R14, 0x65, PT ;  /* 0x000000650e00780c */ /* 0x000fe40003f05270 */
[----:B------:R-:W-:Y:S11]  /*9980*/  BRA.DIV UR5, `(.L_x_142) ;  /* 0x0000002e05607947 */ /* 0x000ff6000b800000 */
[----:B------:R-:W0:Y:S01]  /*9990*/  S2R R8, SR_GEMASK ;  /* 0x0000000000087919 */ /* 0x000e220000003c00 */
[----:B------:R-:W-:Y:S01]  /*99a0*/  VOTE.ANY R10, PT, !P0 ;  /* 0x00000000000a7806 */ /* 0x000fe200040e0100 */
[----:B------:R-:W-:Y:S02]  /*99b0*/  VIADD R45, R28, 0x2 ;  /* 0x000000021c2d7836 */ /* 0x000fe40000000000 */
[----:B------:R-:W-:Y:S01]  /*99c0*/  VIADD R34, R34, 0xffffffe0 ;  /* 0xffffffe022227836 */ /* 0x000fe20000000000 */
        /* <DEDUP_REMOVED lines=29> */
.L_x_245:
[----:B------:R-:W-:Y:S05]  /*9ba0*/  @P0 BRA `(.L_x_143) ;  /* 0xfffffff800c40947 */ /* 0x000fea000383ffff */
.L_x_137:
        /* <DEDUP_REMOVED lines=17> */
.L_x_131:
[----:B------:R-:W-:Y:S05]  /*9cc0*/  WARPSYNC.ALL ;  /* 0x0000000000007948 */ /* 0x000fea0003800000 */
[----:B------:R-:W2:Y:S01]  /*9cd0*/  LDL.LU R18, [R1] ;  /* 0x0000000001127983 */ /* 0x000ea20000300800 */
[----:B------:R-:W0:Y:S01]  /*9ce0*/  S2UR UR5, SR_CgaCtaId ;  /* 0x00000000000579c3 */ /* 0x000e220000008800 */
[----:B------:R-:W-:Y:S01]  /*9cf0*/  UMOV UR4, 0x400 ;  /* 0x0000040000047882 */ /* 0x000fe20000000000 */
[----:B------:R-:W-:Y:S01]  /*9d00*/  ISETP.NE.AND P0, PT, R0, RZ, PT ;  /* 0x000000ff0000720c */ /* 0x000fe20003f05270 */
[----:B-1----:R-:W1:Y:S01]  /*9d10*/  S2R R13, SR_CTAID.X ;  /* 0x00000000000d7919 */ /* 0x002e620000002500 */
[----:B------:R-:W-:-:S02]  /*9d20*/  ISETP.NE.AND P1, PT, R3, RZ, PT ;  /* 0x000000ff0300720c */ /* 0x000fc40003f25270 */
[----:B------:R-:W-:Y:S01]  /*9d30*/  ISETP.NE.AND P2, PT, R23, RZ, PT ;  /* 0x000000ff1700720c */ /* 0x000fe20003f45270 */
[----:B------:R-:W1:Y:S01]  /*9d40*/  S2R R16, SR_CTAID.Y ;  /* 0x0000000000107919 */ /* 0x000e620000002600 */
[----:B------:R-:W1:Y:S08]  /*9d50*/  LDC R14, c[0x0][0x374] ;  /* 0x0000dd00ff0e7b82 */ /* 0x000e700000000800 */
[----:B------:R-:W-:Y:S01]  /*9d60*/  BAR.SYNC.DEFER_BLOCKING 0x0 ;  /* 0x0000000000007b1d */ /* 0x000fe20000010000 */
[----:B------:R-:W-:-:S02]  /*9d70*/  ISETP.NE.AND P3, PT, R25, RZ, PT ;  /* 0x000000ff1900720c */ /* 0x000fc40003f65270 */
[----:B------:R-:W-:-:S05]  /*9d80*/  ISETP.NE.AND P4, PT, R26, RZ, PT ;  /* 0x000000ff1a00720c */ /* 0x000fca0003f85270 */
[----:B------:R-:W3:Y:S01]  /*9d90*/  LDC R17, c[0x0][0x3b4] ;  /* 0x0000ed00ff117b82 */ /* 0x000ee20000000800 */
[----:B0-----:R-:W-:-:S09]  /*9da0*/  ULEA UR4, UR5, UR4, 0x18 ;  /* 0x0000000405047291 */ /* 0x001fd2000f8ec0ff */
[----:B------:R-:W0:Y:S04]  /*9db0*/  LDS R12, [UR4+0x64] ;  /* 0x00006404ff0c7984 */ /* 0x000e280008000800 */
[----:B------:R-:W4:Y:S01]  /*9dc0*/  LDS.128 R8, [UR4+0x80] ;  /* 0x00008004ff087984 */ /* 0x000f220008000c00 */
[----:B-1----:R-:W-:Y:S01]  /*9dd0*/  IMAD R14, R13, R14, R16 ;  /* 0x0000000e0d0e7224 */ /* 0x002fe200078e0210 */
[----:B0-----:R-:W-:-:S03]  /*9de0*/  SEL R16, R12, RZ, P0 ;  /* 0x000000ff0c107207 */ /* 0x001fc60000000000 */
[----:B---3--:R-:W-:Y:S01]  /*9df0*/  IMAD R12, R14, -0x2300, R17 ;  /* 0xffffdd000e0c7824 */ /* 0x008fe200078e0211 */
[----:B------:R-:W-:Y:S01]  /*9e00*/  BAR.SYNC.DEFER_BLOCKING 0x0 ;  /* 0x0000000000007b1d */ /* 0x000fe20000010000 */
[----:B------:R-:W-:Y:S01]  /*9e10*/  ISETP.NE.AND P0, PT, R2, RZ, PT ;  /* 0x000000ff0200720c */ /* 0x000fe20003f05270 */
[----:B------:R-:W-:Y:S02]  /*9e20*/  IMAD.IADD R16, R16, 0x1, R15 ;  /* 0x0000000110107824 */ /* 0x000fe400078e020f */
[----:B------:R-:W-:Y:S02]  /*9e30*/  IADD3 R13, PT, PT, -R12, 0x2300, RZ ;  /* 0x000023000c0d7810 */ /* 0x000fe40007ffe1ff */
[----:B----4-:R-:W-:Y:S02]  /*9e40*/  IMAD.IADD R8, R16, 0x1, -R9 ;  /* 0x0000000110087824 */ /* 0x010fe400078e0a09 */
[----:B------:R-:W-:Y:S02]  /*9e50*/  IADD3 R11, PT, PT, R12, R13, -R11 ;  /* 0x0000000d0c0b7210 */ /* 0x000fe40007ffe80b */
[----:B------:R-:W-:Y:S01]  /*9e60*/  IADD3 R19, PT, PT, R9, -R16, -R2 ;  /* 0x8000001009137210 */ /* 0x000fe20007ffe802 */
[----:B------:R-:W-:-:S02]  /*9e70*/  IMAD R15, R0, 0xe, -R8 ;  /* 0x0000000e000f7824 */ /* 0x000fc400078e0a08 */
[----:B------:R-:W-:Y:S01]  /*9e80*/  IMAD.IADD R17, R11, 0x1, R8 ;  /* 0x000000010b117824 */ /* 0x000fe200078e0208 */
[--C-:B------:R-:W-:Y:S01]  /*9e90*/  IADD3 R8, PT, PT, R16, R3, R2.reuse ;  /* 0x0000000310087210 */ /* 0x100fe20007ffe002 */
[----:B------:R-:W-:Y:S02]  /*9ea0*/  IMAD R19, R0, 0xe, R19 ;  /* 0x0000000e00137824 */ /* 0x000fe400078e0213 */
[----:B------:R-:W-:Y:S01]  /*9eb0*/  IMAD.IADD R2, R17, 0x1, R2 ;  /* 0x0000000111027824 */ /* 0x000fe200078e0202 */
[----:B------:R-:W-:Y:S01]  /*9ec0*/  SEL R15, R15, R17, !P0 ;  /* 0x000000110f0f7207 */ /* 0x000fe20004000000 */
[----:B------:R-:W-:Y:S01]  /*9ed0*/  VIADD R19, R19, 0x1 ;  /* 0x0000000113137836 */ /* 0x000fe20000000000 */
[----:B------:R-:W-:Y:S01]  /*9ee0*/  ISETP.NE.AND P0, PT, R27, RZ, PT ;  /* 0x000000ff1b00720c */ /* 0x000fe20003f05270 */
[----:B------:R-:W-:Y:S01]  /*9ef0*/  IMAD.IADD R17, R9, 0x1, -R8 ;  /* 0x0000000109117824 */ /* 0x000fe200078e0a08 */
[----:B------:R-:W-:Y:S01]  /*9f00*/  LEA R15, R15, UR4, 0x2 ;  /* 0x000000040f0f7c11 */ /* 0x000fe2000f8e10ff */
[----:B------:R-:W-:Y:S01]  /*9f10*/  IMAD.IADD R8, R8, 0x1, R4 ;  /* 0x0000000108087824 */ /* 0x000fe200078e0204 */
[----:B------:R-:W-:Y:S01]  /*9f20*/  SEL R19, R19, R2, !P1 ;  /* 0x0000000213137207 */ /* 0x000fe20004800000 */
[----:B------:R-:W-:Y:S01]  /*9f30*/  IMAD.IADD R2, R2, 0x1, R3 ;  /* 0x0000000102027824 */ /* 0x000fe200078e0203 */
[----:B------:R-:W-:Y:S01]  /*9f40*/  ISETP.NE.AND P1, PT, R4, RZ, PT ;  /* 0x000000ff0400720c */ /* 0x000fe20003f25270 */
[----:B------:R-:W-:Y:S01]  /*9f50*/  IMAD R17, R0, 0xe, R17 ;  /* 0x0000000e00117824 */ /* 0x000fe200078e0211 */
[----:B------:R-:W-:Y:S01]  /*9f60*/  LEA R19, R19, UR4, 0x2 ;  /* 0x0000000413137c11 */ /* 0x000fe2000f8e10ff */
[----:B------:R-:W-:-:S02]  /*9f70*/  IMAD.IADD R3, R9, 0x1, -R8 ;  /* 0x0000000109037824 */ /* 0x000fc400078e0a08 */
[----:B------:R-:W-:Y:S02]  /*9f80*/  VIADD R17, R17, 0x2 ;  /* 0x0000000211117836 */ /* 0x000fe40000000000 */
[----:B------:R-:W-:Y:S02]  /*9f90*/  IMAD R3, R0, 0xe, R3 ;  /* 0x0000000e00037824 */ /* 0x000fe400078e0203 */
[----:B------:R-:W-:Y:S01]  /*9fa0*/  IMAD.IADD R8, R8, 0x1, R5 ;  /* 0x0000000108087824 */ /* 0x000fe200078e0205 */
[----:B------:R-:W-:Y:S01]  /*9fb0*/  SEL R17, R17, R2, !P1 ;  /* 0x0000000211117207 */ /* 0x000fe20004800000 */
[----:B------:R-:W-:Y:S01]  /*9fc0*/  IMAD.IADD R4, R2, 0x1, R4 ;  /* 0x0000000102047824 */ /* 0x000fe200078e0204 */
[----:B------:R-:W-:Y:S01]  /*9fd0*/  ISETP.NE.AND P1, PT, R5, RZ, PT ;  /* 0x000000ff0500720c */ /* 0x000fe20003f25270 */
[----:B------:R-:W-:Y:S01]  /*9fe0*/  VIADD R3, R3, 0x3 ;  /* 0x0000000303037836 */ /* 0x000fe20000000000 */
[----:B------:R-:W-:Y:S01]  /*9ff0*/  LEA R2, R17, UR4, 0x2 ;  /* 0x0000000411027c11 */ /* 0x000fe2000f8e10ff */
[----:B------:R-:W-:-:S02]  /*a000*/  IMAD.IADD R27, R9, 0x1, -R8 ;  /* 0x00000001091b7824 */ /* 0x000fc400078e0a08 */
[----:B------:R-:W-:Y:S01]  /*a010*/  IMAD.IADD R8, R8, 0x1, R6 ;  /* 0x0000000108087824 */ /* 0x000fe200078e0206 */
[----:B------:R-:W-:Y:S01]  /*a020*/  SEL R3, R3, R4, !P1 ;  /* 0x0000000403037207 */ /* 0x000fe20004800000 */
[----:B------:R-:W-:Y:S01]  /*a030*/  IMAD R27, R0, 0xe, R27 ;  /* 0x0000000e001b7824 */ /* 0x000fe200078e021b */
[----:B------:R-:W-:Y:S01]  /*a040*/  ISETP.NE.AND P1, PT, R6, RZ, PT ;  /* 0x000000ff0600720c */ /* 0x000fe20003f25270 */
[----:B------:R-:W-:Y:S01]  /*a050*/  IMAD.IADD R4, R4, 0x1, R5 ;  /* 0x0000000104047824 */ /* 0x000fe200078e0205 */
[----:B------:R-:W-:Y:S01]  /*a060*/  LEA R3, R3, UR4, 0x2 ;  /* 0x0000000403037c11 */ /* 0x000fe2000f8e10ff */
[----:B------:R-:W-:Y:S02]  /*a070*/  IMAD.IADD R5, R9, 0x1, -R8 ;  /* 0x0000000109057824 */ /* 0x000fe400078e0a08 */
[----:B------:R-:W-:Y:S02]  /*a080*/  VIADD R27, R27, 0x4 ;  /* 0x000000041b1b7836 */ /* 0x000fe40000000000 */
        /* <DEDUP_REMOVED lines=9> */
[----:B------:R-:W-:Y:S02]  /*a120*/  ISETP.NE.AND P1, PT, R20, RZ, PT ;  /* 0x000000ff1400720c */ /* 0x000fe40003f25270 */
[----:B------:R-:W-:Y:S01]  /*a130*/  LEA R5, R5, UR4, 0x2 ;  /* 0x0000000405057c11 */ /* 0x000fe2000f8e10ff */
[----:B--2---:R0:W-:Y:S04]  /*a140*/  STS [R15], R18 ;  /* 0x000000120f007388 */ /* 0x0041e80000000800 */
[----:B-----5:R-:W-:Y:S04]  /*a150*/  STS [R19], R44 ;  /* 0x0000002c13007388 */ /* 0x020fe80000000800 */
[----:B------:R1:W-:Y:S01]  /*a160*/  STS [R2], R43 ;  /* 0x0000002b02007388 */ /* 0x0003e20000000800 */
[----:B0-----:R-:W-:-:S02]  /*a170*/  IMAD.IADD R15, R9, 0x1, -R8 ;  /* 0x00000001090f7824 */ /* 0x001fc400078e0a08 */
[----:B------:R-:W-:Y:S01]  /*a180*/  IMAD.IADD R8, R8, 0x1, R20 ;  /* 0x0000000108087824 */ /* 0x000fe200078e0214 */
[----:B------:R0:W-:Y:S01]  /*a190*/  STS [R3], R42 ;  /* 0x0000002a03007388 */ /* 0x0001e20000000800 */
[----:B------:R-:W-:Y:S02]  /*a1a0*/  IMAD R15, R0, 0xe, R15 ;  /* 0x0000000e000f7824 */ /* 0x000fe400078e020f */
[----:B------:R-:W-:Y:S01]  /*a1b0*/  IMAD.IADD R7, R9, 0x1, -R8 ;  /* 0x0000000109077824 */ /* 0x000fe200078e0a08 */
[----:B------:R2:W-:Y:S01]  /*a1c0*/  STS [R4], R41 ;  /* 0x0000002904007388 */ /* 0x0005e20000000800 */
[----:B-1----:R-:W1:Y:S01]  /*a1d0*/  LDC.U8 R2, c[0x0][0x3c0] ;  /* 0x0000f000ff027b82 */ /* 0x002e620000000000 */
[----:B------:R-:W-:Y:S02]  /*a1e0*/  VIADD R15, R15, 0x6 ;  /* 0x000000060f0f7836 */ /* 0x000fe40000000000 */
[----:B------:R-:W-:Y:S01]  /*a1f0*/  IMAD.IADD R8, R8, 0x1, R21 ;  /* 0x0000000108087824 */ /* 0x000fe200078e0215 */
[----:B------:R-:W-:Y:S01]  /*a200*/  STS [R5], R40 ;  /* 0x0000002805007388 */ /* 0x000fe20000000800 */
[----:B------:R-:W-:Y:S01]  /*a210*/  IMAD R7, R0, 0xe, R7 ;  /* 0x0000000e00077824 */ /* 0x000fe200078e0207 */
[----:B------:R-:W-:Y:S01]  /*a220*/  SEL R15, R15, R6, !P1 ;  /* 0x000000060f0f7207 */ /* 0x000fe20004800000 */
[----:B0-----:R-:W-:Y:S01]  /*a230*/  IMAD.IADD R3, R9, 0x1, -R8 ;  /* 0x0000000109037824 */ /* 0x001fe200078e0a08 */
[----:B------:R-:W-:Y:S01]  /*a240*/  ISETP.NE.AND P1, PT, R21, RZ, PT ;  /* 0x000000ff1500720c */ /* 0x000fe20003f25270 */
[----:B------:R-:W-:Y:S01]  /*a250*/  IMAD.IADD R6, R6, 0x1, R20 ;  /* 0x0000000106067824 */ /* 0x000fe200078e0214 */
[----:B--2---:R-:W-:Y:S01]  /*a260*/  LEA R4, R15, UR4, 0x2 ;  /* 0x000000040f047c11 */ /* 0x004fe2000f8e10ff */
[----:B------:R-:W-:-:S02]  /*a270*/  VIADD R7, R7, 0x7 ;  /* 0x0000000707077836 */ /* 0x000fc40000000000 */
[----:B------:R-:W-:Y:S02]  /*a280*/  IMAD R3, R0, 0xe, R3 ;  /* 0x0000000e00037824 */ /* 0x000fe400078e0203 */
[----:B------:R-:W-:Y:S01]  /*a290*/  IMAD.IADD R8, R8, 0x1, R22 ;  /* 0x0000000108087824 */ /* 0x000fe200078e0216 */
[----:B------:R-:W-:Y:S01]  /*a2a0*/  SEL R7, R7, R6, !P1 ;  /* 0x0000000607077207 */ /* 0x000fe20004800000 */
[----:B------:R-:W-:Y:S01]  /*a2b0*/  IMAD.IADD R6, R6, 0x1, R21 ;  /* 0x0000000106067824 */ /* 0x000fe200078e0215 */
[----:B------:R-:W-:Y:S01]  /*a2c0*/  ISETP.NE.AND P1, PT, R22, RZ, PT ;  /* 0x000000ff1600720c */ /* 0x000fe20003f25270 */
[----:B------:R-:W-:Y:S01]  /*a2d0*/  VIADD R3, R3, 0x8 ;  /* 0x0000000803037836 */ /* 0x000fe20000000000 */
[----:B------:R-:W-:Y:S01]  /*a2e0*/  LEA R7, R7, UR4, 0x2 ;  /* 0x0000000407077c11 */ /* 0x000fe2000f8e10ff */
[----:B------:R-:W-:Y:S01]  /*a2f0*/  IMAD.IADD R15, R9, 0x1, -R8 ;  /* 0x00000001090f7824 */ /* 0x000fe200078e0a08 */
[----:B------:R0:W-:Y:S01]  /*a300*/  STS [R4], R39 ;  /* 0x0000002704007388 */ /* 0x0001e20000000800 */
[----:B------:R-:W-:Y:S01]  /*a310*/  IMAD.IADD R8, R8, 0x1, R23 ;  /* 0x0000000108087824 */ /* 0x000fe200078e0217 */
[----:B------:R-:W-:Y:S01]  /*a320*/  SEL R3, R3, R6, !P1 ;  /* 0x0000000603037207 */ /* 0x000fe20004800000 */
[----:B------:R-:W-:Y:S01]  /*a330*/  IMAD R15, R0, 0xe, R15 ;  /* 0x0000000e000f7824 */ /* 0x000fe200078e020f */
[----:B-1----:R-:W-:Y:S01]  /*a340*/  ISETP.NE.AND P1, PT, R2, RZ, PT ;  /* 0x000000ff0200720c */ /* 0x002fe20003f25270 */
[----:B------:R-:W-:Y:S01]  /*a350*/  IMAD.IADD R2, R8, 0x1, R24 ;  /* 0x0000000108027824 */ /* 0x000fe200078e0218 */
[----:B------:R1:W-:Y:S01]  /*a360*/  STS [R7], R38 ;  /* 0x0000002607007388 */ /* 0x0003e20000000800 */
[----:B------:R-:W-:Y:S01]  /*a370*/  IMAD.IADD R22, R6, 0x1, R22 ;  /* 0x0000000106167824 */ /* 0x000fe200078e0216 */
[----:B------:R-:W-:Y:S01]  /*a380*/  LEA R6, R3, UR4, 0x2 ;  /* 0x0000000403067c11 */ /* 0x000fe2000f8e10ff */
[----:B------:R-:W-:-:S02]  /*a390*/  VIADD R15, R15, 0x9 ;  /* 0x000000090f0f7836 */ /* 0x000fc40000000000 */
[----:B0-----:R-:W-:Y:S02]  /*a3a0*/  IMAD.IADD R4, R2, 0x1, R25 ;  /* 0x0000000102047824 */ /* 0x001fe400078e0219 */
[----:B------:R-:W-:Y:S01]  /*a3b0*/  IMAD.IADD R3, R9, 0x1, -R8 ;  /* 0x0000000109037824 */ /* 0x000fe200078e0a08 */
[----:B------:R-:W-:Y:S01]  /*a3c0*/  SEL R15, R15, R22, !P2 ;  /* 0x000000160f0f7207 */ /* 0x000fe20005000000 */
[----:B------:R-:W-:Y:S01]  /*a3d0*/  IMAD.IADD R22, R22, 0x1, R23 ;  /* 0x0000000116167824 */ /* 0x000fe200078e0217 */
[----:B------:R-:W-:Y:S01]  /*a3e0*/  ISETP.NE.AND P2, PT, R24, RZ, PT ;  /* 0x000000ff1800720c */ /* 0x000fe20003f45270 */
[C---:B-1----:R-:W-:Y:S01]  /*a3f0*/  IMAD.IADD R7, R9.reuse, 0x1, -R2 ;  /* 0x0000000109077824 */ /* 0x042fe200078e0a02 */
[C---:B------:R-:W-:Y:S01]  /*a400*/  IADD3 R19, PT, PT, R9.reuse, -R4, -R26 ;  /* 0x8000000409137210 */ /* 0x040fe20007ffe81a */
[----:B------:R-:W-:Y:S01]  /*a410*/  IMAD.IADD R17, R9, 0x1, -R4 ;  /* 0x0000000109117824 */ /* 0x000fe200078e0a04 */
[----:B------:R-:W-:Y:S01]  /*a420*/  LEA R15, R15, UR4, 0x2 ;  /* 0x000000040f0f7c11 */ /* 0x000fe2000f8e10ff */
[C---:B------:R-:W-:Y:S01]  /*a430*/  IMAD R3, R0.reuse, 0xe, R3 ;  /* 0x0000000e00037824 */ /* 0x040fe200078e0203 */
[----:B------:R0:W-:Y:S01]  /*a440*/  STS [R6], R37 ;  /* 0x0000002506007388 */ /* 0x0001e20000000800 */
[C---:B------:R-:W-:Y:S01]  /*a450*/  IMAD R7, R0.reuse, 0xe, R7 ;  /* 0x0000000e00077824 */ /* 0x040fe200078e0207 */
[----:B------:R-:W1:Y:S01]  /*a460*/  @!P1 LDC.64 R4, c[0x0][0x3d8] ;  /* 0x0000f600ff049b82 */ /* 0x000e620000000a00 */
[----:B------:R-:W-:Y:S01]  /*a470*/  IMAD R17, R0, 0xe, R17 ;  /* 0x0000000e00117824 */ /* 0x000fe200078e0211 */
[----:B------:R-:W-:Y:S01]  /*a480*/  STS [R15], R36 ;  /* 0x000000240f007388 */ /* 0x000fe20000000800 */
[----:B------:R-:W-:-:S02]  /*a490*/  IMAD.IADD R24, R22, 0x1, R24 ;  /* 0x0000000116187824 */ /* 0x000fc400078e0218 */
[----:B------:R-:W-:Y:S02]  /*a4a0*/  VIADD R3, R3, 0xa ;  /* 0x0000000a03037836 */ /* 0x000fe40000000000 */
[----:B------:R-:W-:Y:S02]  /*a4b0*/  VIADD R7, R7, 0xb ;  /* 0x0000000b07077836 */ /* 0x000fe40000000000 */
[----:B------:R-:W-:Y:S01]  /*a4c0*/  IMAD R19, R0, 0xe, R19 ;  /* 0x0000000e00137824 */ /* 0x000fe200078e0213 */
[----:B------:R-:W-:Y:S01]  /*a4d0*/  SEL R3, R3, R22, !P2 ;  /* 0x0000001603037207 */ /* 0x000fe20005000000 */
[----:B------:R-:W-:Y:S01]  /*a4e0*/  IMAD.IADD R25, R24, 0x1, R25 ;  /* 0x0000000118197824 */ /* 0x000fe200078e0219 */
[----:B------:R-:W-:Y:S01]  /*a4f0*/  SEL R24, R7, R24, !P3 ;  /* 0x0000001807187207 */ /* 0x000fe20005800000 */
[----:B------:R-:W-:Y:S01]  /*a500*/  VIADD R17, R17, 0xc ;  /* 0x0000000c11117836 */ /* 0x000fe20000000000 */
[----:B------:R-:W-:Y:S01]  /*a510*/  LEA R7, R3, UR4, 0x2 ;  /* 0x0000000403077c11 */ /* 0x000fe2000f8e10ff */
[----:B------:R-:W-:Y:S01]  /*a520*/  VIADD R2, R19, 0xd ;  /* 0x0000000d13027836 */ /* 0x000fe20000000000 */
[----:B------:R-:W-:Y:S01]  /*a530*/  LEA R24, R24, UR4, 0x2 ;  /* 0x0000000418187c11 */ /* 0x000fe2000f8e10ff */
[----:B------:R-:W-:Y:S01]  /*a540*/  @P0 IMAD.IADD R2, R25, 0x1, R26 ;  /* 0x0000000119020824 */ /* 0x000fe200078e021a */
[----:B------:R-:W-:Y:S01]  /*a550*/  SEL R17, R17, R25, !P4 ;  /* 0x0000001911117207 */ /* 0x000fe20006000000 */
[----:B------:R-:W-:Y:S01]  /*a560*/  STS [R7], R32 ;  /* 0x0000002007007388 */ /* 0x000fe20000000800 */
[----:B------:R-:W2:Y:S02]  /*a570*/  @!P1 LDC.64 R22, c[0x0][0x3d0] ;  /* 0x0000f400ff169b82 */ /* 0x000ea40000000a00 */
[----:B------:R-:W-:Y:S01]  /*a580*/  LEA R19, R17, UR4, 0x2 ;  /* 0x0000000411137c11 */ /* 0x000fe2000f8e10ff */
[----:B------:R-:W-:Y:S01]  /*a590*/  STS [R24], R31 ;  /* 0x0000001f18007388 */ /* 0x000fe20000000800 */
[----:B0-----:R-:W-:-:S03]  /*a5a0*/  LEA R6, R2, UR4, 0x2 ;  /* 0x0000000402067c11 */ /* 0x001fc6000f8e10ff */
[----:B------:R-:W-:Y:S04]  /*a5b0*/  STS [R19], R30 ;  /* 0x0000001e13007388 */ /* 0x000fe80000000800 */
[----:B------:R0:W-:Y:S01]  /*a5c0*/  STS [R6], R29 ;  /* 0x0000001d06007388 */ /* 0x0001e20000000800 */
[----:B------:R-:W-:Y:S08]  /*a5d0*/  BAR.SYNC.DEFER_BLOCKING 0x0 ;  /* 0x0000000000007b1d */ /* 0x000ff00000010000 */
[----:B------:R-:W3:Y:S01]  /*a5e0*/  @!P1 LDC.64 R16, c[0x0][0x3d8] ;  /* 0x0000f600ff109b82 */ /* 0x000ee20000000a00 */
[----:B------:R-:W-:Y:S01]  /*a5f0*/  CS2R R2, SRZ ;  /* 0x0000000000027805 */ /* 0x000fe2000001ff00 */
[----:B-1----:R-:W2:Y:S05]  /*a600*/  @!P1 LDG.E.64 R4, desc[UR6][R4.64] ;  /* 0x0000000604049981 */ /* 0x002eaa000c1e1b00 */
[----:B---3--:R1:W5:Y:S01]  /*a610*/  @!P1 LDG.E.64 R2, desc[UR6][R16.64] ;  /* 0x0000000610029981 */ /* 0x008362000c1e1b00 */
[C---:B------:R-:W-:Y:S01]  /*a620*/  ISETP.GE.AND P0, PT, R0.reuse, R12, PT ;  /* 0x0000000c0000720c */ /* 0x040fe20003f06270 */
[----:B------:R-:W-:Y:S01]  /*a630*/  IMAD.MOV.U32 R20, RZ, RZ, RZ ;  /* 0x000000ffff147224 */ /* 0x000fe200078e00ff */
[----:B0-----:R-:W-:Y:S01]  /*a640*/  LEA R6, R0, UR4, 0x2 ;  /* 0x0000000400067c11 */ /* 0x001fe2000f8e10ff */
[----:B------:R-:W-:Y:S01]  /*a650*/  BSSY.RECONVERGENT B1, `(.L_x_144) ;  /* 0x0000016000017945 */ /* 0x000fe20003800200 */
[----:B------:R-:W-:-:S02]  /*a660*/  IMAD.MOV.U32 R19, RZ, RZ, RZ ;  /* 0x000000ffff137224 */ /* 0x000fc400078e00ff */
[----:B------:R-:W-:Y:S01]  /*a670*/  IMAD R7, R14, 0x2300, -R9 ;  /* 0x000023000e077824 */ /* 0x000fe200078e0a09 */
[----:B------:R-:W-:Y:S02]  /*a680*/  IADD3 R9, PT, PT, R0, R9, -R11 ;  /* 0x0000000900097210 */ /* 0x000fe40007ffe80b */
[----:B--2---:R-:W-:-:S05]  /*a690*/  @!P1 IADD3 R20, P2, PT, -R4, R22, RZ ;  /* 0x0000001604149210 */ /* 0x004fca0007f5e1ff */
[----:B------:R-:W-:Y:S01]  /*a6a0*/  @!P1 IMAD.X R19, R23, 0x1, ~R5, P2 ;  /* 0x0000000117139824 */ /* 0x000fe200010e0e05 */
[----:B-1----:R-:W-:Y:S07]  /*a6b0*/  @P0 BRA `(.L_x_145) ;  /* 0x00000000003c0947 */ /* 0x002fee0003800000 */
[----:B------:R-:W-:Y:S01]  /*a6c0*/  ISETP.GE.AND P0, PT, R0, R11, PT ;  /* 0x0000000b0000720c */ /* 0x000fe20003f06270 */
[----:B------:R-:W0:-:S12]  /*a6d0*/  LDS R17, [R6] ;  /* 0x0000000006117984 */ /* 0x000e180000000800 */
[----:B------:R-:W1:Y:S01]  /*a6e0*/  @P0 LDC.64 R22, c[0x0][0x390] ;  /* 0x0000e400ff160b82 */ /* 0x000e620000000a00 */
[----:B------:R-:W-:Y:S01]  /*a6f0*/  @!P0 IMAD.IADD R5, R7, 0x1, R0 ;  /* 0x0000000107058824 */ /* 0x000fe200078e0200 */
[----:B-----5:R-:W-:-:S04]  /*a700*/  @P0 IADD3 R16, P2, PT, R9, R2, RZ ;  /* 0x0000000209100210 */ /* 0x020fc80007f5e0ff */
[----:B------:R-:W-:Y:S02]  /*a710*/  @!P0 IADD3 R8, P3, PT, R5, R20, RZ ;  /* 0x0000001405088210 */ /* 0x000fe40007f7e0ff */
[----:B------:R-:W2:Y:S01]  /*a720*/  @!P0 LDC.64 R24, c[0x0][0x398] ;  /* 0x0000e600ff188b82 */ /* 0x000ea20000000a00 */
[----:B------:R-:W-:Y:S02]  /*a730*/  @P0 LEA.HI.X.SX32 R18, R9, R3, 0x1, P2 ;  /* 0x0000000309120211 */ /* 0x000fe400010f0eff */
[----:B------:R-:W-:Y:S02]  /*a740*/  @!P0 LEA.HI.X.SX32 R15, R5, R19, 0x1, P3 ;  /* 0x00000013050f8211 */ /* 0x000fe400018f0eff */
[----:B-1----:R-:W-:-:S04]  /*a750*/  @P0 LEA R4, P2, R16, R22, 0x2 ;  /* 0x0000001610040211 */ /* 0x002fc800078410ff */
[----:B------:R-:W-:Y:S02]  /*a760*/  @P0 LEA.HI.X R5, R16, R23, R18, 0x2, P2 ;  /* 0x0000001710050211 */ /* 0x000fe400010f1412 */
[----:B--2---:R-:W-:-:S03]  /*a770*/  @!P0 LEA R14, P3, R8, R24, 0x2 ;  /* 0x00000018080e8211 */ /* 0x004fc600078610ff */
[----:B0-----:R0:W-:Y:S01]  /*a780*/  @P0 STG.E desc[UR6][R4.64], R17 ;  /* 0x0000001104000986 */ /* 0x0011e2000c101906 */
[----:B------:R-:W-:-:S05]  /*a790*/  @!P0 LEA.HI.X R15, R8, R25, R15, 0x2, P3 ;  /* 0x00000019080f8211 */ /* 0x000fca00018f140f */
[----:B------:R0:W-:Y:S04]  /*a7a0*/  @!P0 STG.E desc[UR6][R14.64], R17 ;  /* 0x000000110e008986 */ /* 0x0001e8000c101906 */
.L_x_145:
[----:B------:R-:W-:Y:S05]  /*a7b0*/  BSYNC.RECONVERGENT B1 ;  /* 0x0000000000017941 */ /* 0x000fea0003800200 */
.L_x_144:
[----:B------:R-:W1:Y:S01]  /*a7c0*/  LDCU.64 UR4, c[0x0][0x398] ;  /* 0x00007300ff0477ac */ /* 0x000e620008000a00 */
[----:B0-----:R-:W-:Y:S01]  /*a7d0*/  SHF.R.S32.HI R4, RZ, 0x1f, R7 ;  /* 0x0000001fff047819 */ /* 0x001fe20000011407 */
[----:B------:R-:W-:Y:S01]  /*a7e0*/  VIADD R14, R0, 0x280 ;  /* 0x00000280000e7836 */ /* 0x000fe20000000000 */
[----:B------:R-:W-:Y:S01]  /*a7f0*/  IADD3 R7, P0, P2, R20, R7, R0 ;  /* 0x0000000714077210 */ /* 0x000fe20007a1e000 */
[----:B------:R-:W-:Y:S01]  /*a800*/  BSSY.RECONVERGENT B1, `(.L_x_146) ;  /* 0x0000013000017945 */ /* 0x000fe20003800200 */
[----:B------:R-:W-:Y:S02]  /*a810*/  IMAD.IADD R10, R10, 0x1, -R13 ;  /* 0x000000010a0a7824 */ /* 0x000fe400078e0a0d */
[----:B------:R-:W-:Y:S02]  /*a820*/  IADD3.X R8, PT, PT, R19, R4, RZ, P0, P2 ;  /* 0x0000000413087210 */ /* 0x000fe400007e44ff */
[----:B------:R-:W-:Y:S02]  /*a830*/  ISETP.GE.AND P0, PT, R14, R12, PT ;  /* 0x0000000c0e00720c */ /* 0x000fe40003f06270 */
[----:B-1----:R-:W-:-:S04]  /*a840*/  LEA R4, P2, R7, UR4, 0x2 ;  /* 0x0000000407047c11 */ /* 0x002fc8000f8410ff */
[----:B------:R-:W-:-:S07]  /*a850*/  LEA.HI.X R5, R7, UR5, R8, 0x2, P2 ;  /* 0x0000000507057c11 */ /* 0x000fce00090f1408 */
[----:B------:R-:W-:Y:S05]  /*a860*/  @P0 BRA `(.L_x_147) ;  /* 0x0000000000300947 */ /* 0x000fea0003800000 */
[----:B------:R0:W1:Y:S01]  /*a870*/  LDS R7, [R6+0xa00] ;  /* 0x000a000006077984 */ /* 0x0000620000000800 */
[----:B------:R-:W-:-:S13]  /*a880*/  ISETP.GE.AND P0, PT, R14, R11, PT ;  /* 0x0000000b0e00720c */ /* 0x000fda0003f06270 */
[----:B0-----:R-:W-:Y:S05]  /*a890*/  @!P0 BRA `(.L_x_148) ;  /* 0x0000000000208947 */ /* 0x001fea0003800000 */
[----:B------:R-:W0:Y:S01]  /*a8a0*/  LDCU.64 UR4, c[0x0][0x390] ;  /* 0x00007200ff0477ac */ /* 0x000e220008000a00 */
[----:B------:R-:W-:-:S05]  /*a8b0*/  VIADD R13, R9, 0x280 ;  /* 0x00000280090d7836 */ /* 0x000fca0000000000 */
[----:B-----5:R-:W-:-:S04]  /*a8c0*/  IADD3 R8, P0, PT, R13, R2, RZ ;  /* 0x000000020d087210 */ /* 0x020fc80007f1e0ff */
[----:B------:R-:W-:Y:S02]  /*a8d0*/  LEA.HI.X.SX32 R13, R13, R3, 0x1, P0 ;  /* 0x000000030d0d7211 */ /* 0x000fe400000f0eff */
[----:B0-----:R-:W-:-:S04]  /*a8e0*/  LEA R14, P0, R8, UR4, 0x2 ;  /* 0x00000004080e7c11 */ /* 0x001fc8000f8010ff */
[----:B------:R-:W-:-:S05]  /*a8f0*/  LEA.HI.X R15, R8, UR5, R13, 0x2, P0 ;  /* 0x00000005080f7c11 */ /* 0x000fca00080f140d */
[----:B-1----:R1:W-:Y:S01]  /*a900*/  STG.E desc[UR6][R14.64], R7 ;  /* 0x000000070e007986 */ /* 0x0023e2000c101906 */
[----:B------:R-:W-:Y:S05]  /*a910*/  BRA `(.L_x_147) ;  /* 0x0000000000047947 */ /* 0x000fea0003800000 */
.L_x_148:
[----:B-1----:R0:W-:Y:S02]  /*a920*/  STG.E desc[UR6][R4.64+0xa00], R7 ;  /* 0x000a000704007986 */ /* 0x0021e4000c101906 */
.L_x_147:
[----:B------:R-:W-:Y:S05]  /*a930*/  BSYNC.RECONVERGENT B1 ;  /* 0x0000000000017941 */ /* 0x000fea0003800200 */
.L_x_146:
[----:B------:R-:W-:Y:S01]  /*a940*/  VIADD R8, R0, 0x500 ;  /* 0x0000050000087836 */ /* 0x000fe20000000000 */
[----:B------:R-:W-:Y:S04]  /*a950*/  BSSY.RECONVERGENT B1, `(.L_x_149) ;  /* 0x000000f000017945 */ /* 0x000fe80003800200 */
[----:B------:R-:W-:-:S13]  /*a960*/  ISETP.GE.AND P0, PT, R8, R12, PT ;  /* 0x0000000c0800720c */ /* 0x000fda0003f06270 */
[----:B------:R-:W-:Y:S05]  /*a970*/  @P0 BRA `(.L_x_150) ;  /* 0x0000000000300947 */ /* 0x000fea0003800000 */
[----:B01----:R0:W1:Y:S01]  /*a980*/  LDS R7, [R6+0x1400] ;  /* 0x0014000006077984 */ /* 0x0030620000000800 */
        /* <DEDUP_REMOVED lines=10> */
.L_x_151:
[----:B-1----:R3:W-:Y:S02]  /*aa30*/  STG.E desc[UR6][R4.64+0x1400], R7 ;  /* 0x0014000704007986 */ /* 0x0027e4000c101906 */
.L_x_150:
[----:B------:R-:W-:Y:S05]  /*aa40*/  BSYNC.RECONVERGENT B1 ;  /* 0x0000000000017941 */ /* 0x000fea0003800200 */
.L_x_149:
[----:B------:R-:W-:Y:S01]  /*aa50*/  VIADD R8, R0, 0x780 ;  /* 0x0000078000087836 */ /* 0x000fe20000000000 */
[----:B------:R-:W-:Y:S04]  /*aa60*/  BSSY.RECONVERGENT B1, `(.L_x_152) ;  /* 0x000000f000017945 */ /* 0x000fe80003800200 */
[----:B------:R-:W-:-:S13]  /*aa70*/  ISETP.GE.AND P0, PT, R8, R12, PT ;  /* 0x0000000c0800720c */ /* 0x000fda0003f06270 */
[----:B------:R-:W-:Y:S05]  /*aa80*/  @P0 BRA `(.L_x_153) ;  /* 0x0000000000300947 */ /* 0x000fea0003800000 */
[----:B0123--:R0:W1:Y:S01]  /*aa90*/  LDS R7, [R6+0x1e00] ;  /* 0x001e000006077984 */ /* 0x00f0620000000800 */
        /* <DEDUP_REMOVED lines=10> */
.L_x_154:
[----:B-1----:R4:W-:Y:S02]  /*ab40*/  STG.E desc[UR6][R4.64+0x1e00], R7 ;  /* 0x001e000704007986 */ /* 0x0029e4000c101906 */
.L_x_153:
[----:B------:R-:W-:Y:S05]  /*ab50*/  BSYNC.RECONVERGENT B1 ;  /* 0x0000000000017941 */ /* 0x000fea0003800200 */
.L_x_152:
[----:B------:R-:W-:Y:S01]  /*ab60*/  VIADD R8, R0, 0xa00 ;  /* 0x00000a0000087836 */ /* 0x000fe20000000000 */
[----:B------:R-:W-:Y:S04]  /*ab70*/  BSSY.RECONVERGENT B1, `(.L_x_155) ;  /* 0x000000f000017945 */ /* 0x000fe80003800200 */
[----:B------:R-:W-:-:S13]  /*ab80*/  ISETP.GE.AND P0, PT, R8, R12, PT ;  /* 0x0000000c0800720c */ /* 0x000fda0003f06270 */
[----:B------:R-:W-:Y:S05]  /*ab90*/  @P0 BRA `(.L_x_156) ;  /* 0x0000000000300947 */ /* 0x000fea0003800000 */
[----:B01234-:R0:W1:Y:S01]  /*aba0*/  LDS R7, [R6+0x2800] ;  /* 0x0028000006077984 */ /* 0x01f0620000000800 */
        /* <DEDUP_REMOVED lines=10> */
.L_x_157:
[----:B-1----:R0:W-:Y:S02]  /*ac50*/  STG.E desc[UR6][R4.64+0x2800], R7 ;  /* 0x0028000704007986 */ /* 0x0021e4000c101906 */
.L_x_156:
[----:B------:R-:W-:Y:S05]  /*ac60*/  BSYNC.RECONVERGENT B1 ;  /* 0x0000000000017941 */ /* 0x000fea0003800200 */
.L_x_155:
        /* <DEDUP_REMOVED lines=15> */
.L_x_160:
[----:B-1----:R0:W-:Y:S02]  /*ad60*/  STG.E desc[UR6][R4.64+0x3200], R7 ;  /* 0x0032000704007986 */ /* 0x0021e4000c101906 */
.L_x_159:
[----:B------:R-:W-:Y:S05]  /*ad70*/  BSYNC.RECONVERGENT B1 ;  /* 0x0000000000017941 */ /* 0x000fea0003800200 */
.L_x_158:
        /* <DEDUP_REMOVED lines=15> */
.L_x_163:
[----:B-1----:R0:W-:Y:S02]  /*ae70*/  STG.E desc[UR6][R4.64+0x3c00], R7 ;  /* 0x003c000704007986 */ /* 0x0021e4000c101906 */
.L_x_162:
[----:B------:R-:W-:Y:S05]  /*ae80*/  BSYNC.RECONVERGENT B1 ;  /* 0x0000000000017941 */ /* 0x000fea0003800200 */
.L_x_161:
        /* <DEDUP_REMOVED lines=15> */
.L_x_166:
[----:B-1----:R0:W-:Y:S02]  /*af80*/  STG.E desc[UR6][R4.64+0x4600], R7 ;  /* 0x0046000704007986 */ /* 0x0021e4000c101906 */
.L_x_165:
[----:B------:R-:W-:Y:S05]  /*af90*/  BSYNC.RECONVERGENT B1 ;  /* 0x0000000000017941 */ /* 0x000fea0003800200 */
.L_x_164:
[----:B------:R-:W-:Y:S01]  /*afa0*/  LOP3.LUT R8, R0, 0x1400, RZ, 0xfc, !PT ;  /* 0x0000140000087812 */ /* 0x000fe200078efcff */
[----:B------:R-:W-:Y:S03]  /*afb0*/  BSSY.RECONVERGENT B1, `(.L_x_167) ;  /* 0x000000f000017945 */ /* 0x000fe60003800200 */
        /* <DEDUP_REMOVED lines=13> */
.L_x_169:
[----:B-1----:R0:W-:Y:S02]  /*b090*/  STG.E desc[UR6][R4.64+0x5000], R7 ;  /* 0x0050000704007986 */ /* 0x0021e4000c101906 */
.L_x_168:
[----:B------:R-:W-:Y:S05]  /*b0a0*/  BSYNC.RECONVERGENT B1 ;  /* 0x0000000000017941 */ /* 0x000fea0003800200 */
.L_x_167:
        /* <DEDUP_REMOVED lines=15> */
.L_x_172:
[----:B-1----:R0:W-:Y:S02]  /*b1a0*/  STG.E desc[UR6][R4.64+0x5a00], R7 ;  /* 0x005a000704007986 */ /* 0x0021e4000c101906 */
.L_x_171:
[----:B------:R-:W-:Y:S05]  /*b1b0*/  BSYNC.RECONVERGENT B1 ;  /* 0x0000000000017941 */ /* 0x000fea0003800200 */
.L_x_170:
        /* <DEDUP_REMOVED lines=15> */
.L_x_175:
[----:B-1----:R0:W-:Y:S02]  /*b2b0*/  STG.E desc[UR6][R4.64+0x6400], R7 ;  /* 0x0064000704007986 */ /* 0x0021e4000c101906 */
.L_x_174:
[----:B------:R-:W-:Y:S05]  /*b2c0*/  BSYNC.RECONVERGENT B1 ;  /* 0x0000000000017941 */ /* 0x000fea0003800200 */
.L_x_173:
        /* <DEDUP_REMOVED lines=15> */
.L_x_178:
[----:B-1----:R0:W-:Y:S02]  /*b3c0*/  STG.E desc[UR6][R4.64+0x6e00], R7 ;  /* 0x006e000704007986 */ /* 0x0021e4000c101906 */
.L_x_177:
[----:B------:R-:W-:Y:S05]  /*b3d0*/  BSYNC.RECONVERGENT B1 ;  /* 0x0000000000017941 */ /* 0x000fea0003800200 */
.L_x_176:
        /* <DEDUP_REMOVED lines=15> */
.L_x_181:
[----:B-1----:R0:W-:Y:S02]  /*b4d0*/  STG.E desc[UR6][R4.64+0x7800], R7 ;  /* 0x0078000704007986 */ /* 0x0021e4000c101906 */
.L_x_180:
[----:B------:R-:W-:Y:S05]  /*b4e0*/  BSYNC.RECONVERGENT B1 ;  /* 0x0000000000017941 */ /* 0x000fea0003800200 */
.L_x_179:
[----:B------:R-:W-:-:S05]  /*b4f0*/  VIADD R8, R0, 0x2080 ;  /* 0x0000208000087836 */ /* 0x000fca0000000000 */
        /* <DEDUP_REMOVED lines=13> */
.L_x_182:
[----:B-1----:R0:W-:Y:S02]  /*b5d0*/  STG.E desc[UR6][R4.64+0x8200], R7 ;  /* 0x0082000704007986 */ /* 0x0021e4000c101906 */
.L_x_129:
[----:B------:R-:W-:Y:S05]  /*b5e0*/  BSYNC.RECONVERGENT B0 ;  /* 0x0000000000007941 */ /* 0x000fea0003800200 */
.L_x_89:
[----:B------:R-:W-:-:S13]  /*b5f0*/  ISETP.NE.AND P0, PT, R0, RZ, PT ;  /* 0x000000ff0000720c */ /* 0x000fda0003f05270 */
[----:B------:R-:W-:Y:S05]  /*b600*/  @P0 EXIT ;  /* 0x000000000000094d */ /* 0x000fea0003800000 */
[----:B------:R-:W0:Y:S02]  /*b610*/  LDCU.U8 UR4, c[0x0][0x3c1] ;  /* 0x00007820ff0477ac */ /* 0x000e240008000000 */
[----:B0-----:R-:W-:-:S09]  /*b620*/  UISETP.NE.AND UP0, UPT, UR4, URZ, UPT ;  /* 0x000000ff0400728c */ /* 0x001fd2000bf05270 */
[----:B------:R-:W-:Y:S05]  /*b630*/  BRA.U !UP0, `(.L_x_183) ;  /* 0x0000000108247547 */ /* 0x000fea000b800000 */
[----:B---34-:R-:W0:Y:S01]  /*b640*/  LDC.64 R4, c[0x0][0x3a0] ;  /* 0x0000e800ff047b82 */ /* 0x018e220000000a00 */
[----:B-1---5:R-:W-:Y:S01]  /*b650*/  CS2R R2, SRZ ;  /* 0x0000000000027805 */ /* 0x022fe2000001ff00 */
[----:B------:R-:W-:Y:S06]  /*b660*/  @P1 BRA `(.L_x_184) ;  /* 0x0000000000081947 */ /* 0x000fec0003800000 */
[----:B------:R-:W1:Y:S02]  /*b670*/  LDC.64 R2, c[0x0][0x3d8] ;  /* 0x0000f600ff027b82 */ /* 0x000e640000000a00 */
[----:B-1----:R-:W5:Y:S02]  /*b680*/  LDG.E.64 R2, desc[UR6][R2.64] ;  /* 0x0000000602027981 */ /* 0x002f64000c1e1b00 */
.L_x_184:
[----:B-----5:R-:W-:-:S04]  /*b690*/  IADD3 R2, P0, PT, R10, R2, RZ ;  /* 0x000000020a027210 */ /* 0x020fc80007f1e0ff */
[----:B------:R-:W-:-:S05]  /*b6a0*/  LEA.HI.X.SX32 R3, R10, R3, 0x1, P0 ;  /* 0x000000030a037211 */ /* 0x000fca00000f0eff */
[----:B0-----:R-:W-:Y:S01]  /*b6b0*/  STG.E.64 desc[UR6][R4.64], R2 ;  /* 0x0000000204007986 */ /* 0x001fe2000c101b06 */
[----:B------:R-:W-:Y:S05]  /*b6c0*/  EXIT ;  /* 0x000000000000794d */ /* 0x000fea0003800000 */
.L_x_183:
[----:B---34-:R-:W0:Y:S01]  /*b6d0*/  LDC.64 R4, c[0x0][0x3e0] ;  /* 0x0000f800ff047b82 */ /* 0x018e220000000a00 */
[----:B-1---5:R-:W-:Y:S01]  /*b6e0*/  CS2R R2, SRZ ;  /* 0x0000000000027805 */ /* 0x022fe2000001ff00 */
[----:B------:R-:W-:Y:S06]  /*b6f0*/  @P1 BRA `(.L_x_185) ;  /* 0x0000000000081947 */ /* 0x000fec0003800000 */
[----:B------:R-:W1:Y:S02]  /*b700*/  LDC.64 R2, c[0x0][0x3d8] ;  /* 0x0000f600ff027b82 */ /* 0x000e640000000a00 */
[----:B-1----:R-:W5:Y:S02]  /*b710*/  LDG.E.64 R2, desc[UR6][R2.64] ;  /* 0x0000000602027981 */ /* 0x002f64000c1e1b00 */
.L_x_185:
[----:B-----5:R-:W-:-:S04]  /*b720*/  IADD3 R2, P0, PT, R10, R2, RZ ;  /* 0x000000020a027210 */ /* 0x020fc80007f1e0ff */
[----:B------:R-:W-:-:S05]  /*b730*/  LEA.HI.X.SX32 R3, R10, R3, 0x1, P0 ;  /* 0x000000030a037211 */ /* 0x000fca00000f0eff */
[----:B0-----:R-:W-:Y:S01]  /*b740*/  STG.E.64 desc[UR6][R4.64], R2 ;  /* 0x0000000204007986 */ /* 0x001fe2000c101b06 */
[----:B------:R-:W-:Y:S05]  /*b750*/  EXIT ;  /* 0x000000000000794d */ /* 0x000fea0003800000 */
.L_x_40:
[----:B------:R-:W-:Y:S01]  /*b760*/  BSSY B0, `(.L_x_186) ;  /* 0x0000006000007945 */ /* 0x000fe20003800000 */
[----:B------:R-:W-:Y:S01]  /*b770*/  PLOP3.LUT P0, PT, P0, PT, PT, 0x8, 0x80 ;  /* 0x000000000080781c */ /* 0x000fe2000070e170 */
[----:B------:R-:W-:-:S12]  /*b780*/  IMAD.MOV.U32 R10, RZ, RZ, -0x1 ;  /* 0xffffffffff0a7424 */ /* 0x000fd800078e00ff */
[----:B-----5:R-:W-:Y:S05]  /*b790*/  WARPSYNC.COLLECTIVE R10, `(.L_x_187) ;  /* 0x000000000a087348 */ /* 0x020fea0003c00000 */
[----:B------:R-:W-:Y:S01]  /*b7a0*/  VOTE.ANY P0, P0 ;  /* 0x0000000000ff7806 */ /* 0x000fe20000000100 */
[----:B-----5:R-:W-:-:S12]  /*b7b0*/  ENDCOLLECTIVE ;  /* 0x000000000000791b */ /* 0x020fd80003800000 */
.L_x_187:
[----:B------:R-:W-:Y:S05]  /*b7c0*/  BSYNC B0 ;  /* 0x0000000000007941 */ /* 0x000fea0003800000 */
.L_x_186:
[----:B------:R-:W-:Y:S05]  /*b7d0*/  BRA `(.L_x_188) ;  /* 0xffffff7800d07947 */ /* 0x000fea000383ffff */
.L_x_42:
[----:B------:R-:W-:Y:S01]  /*b7e0*/  BSSY B0, `(.L_x_189) ;  /* 0x0000006000007945 */ /* 0x000fe20003800000 */
[----:B------:R-:W-:Y:S01]  /*b7f0*/  PLOP3.LUT P0, PT, P0, PT, PT, 0x8, 0x80 ;  /* 0x000000000080781c */ /* 0x000fe2000070e170 */
[----:B------:R-:W-:-:S12]  /*b800*/  IMAD.MOV.U32 R10, RZ, RZ, -0x1 ;  /* 0xffffffffff0a7424 */ /* 0x000fd800078e00ff */
[----:B-----5:R-:W-:Y:S05]  /*b810*/  WARPSYNC.COLLECTIVE R10, `(.L_x_190) ;  /* 0x000000000a087348 */ /* 0x020fea0003c00000 */
[----:B------:R-:W-:Y:S01]  /*b820*/  VOTE.ANY P0, P0 ;  /* 0x0000000000ff7806 */ /* 0x000fe20000000100 */
[----:B-----5:R-:W-:-:S12]  /*b830*/  ENDCOLLECTIVE ;  /* 0x000000000000791b */ /* 0x020fd80003800000 */
.L_x_190:
[----:B------:R-:W-:Y:S05]  /*b840*/  BSYNC B0 ;  /* 0x0000000000007941 */ /* 0x000fea0003800000 */
.L_x_189:
[----:B------:R-:W-:Y:S05]  /*b850*/  BRA `(.L_x_191) ;  /* 0xffffff7c002c7947 */ /* 0x000fea000383ffff */
.L_x_44:
[----:B------:R-:W0:Y:S01]  /*b860*/  S2R R37, SR_GEMASK ;  /* 0x0000000000257919 */ /* 0x000e220000003c00 */
[----:B------:R-:W-:Y:S01]  /*b870*/  BSSY B0, `(.L_x_192) ;  /* 0x0000006000007945 */ /* 0x000fe20003800000 */
[----:B------:R-:W-:Y:S01]  /*b880*/  PLOP3.LUT P0, PT, P0, PT, PT, 0x8, 0x80 ;  /* 0x000000000080781c */ /* 0x000fe2000070e170 */
[----:B------:R-:W-:-:S12]  /*b890*/  IMAD.MOV.U32 R10, RZ, RZ, -0x1 ;  /* 0xffffffffff0a7424 */ /* 0x000fd800078e00ff */
[----:B0----5:R-:W-:Y:S05]  /*b8a0*/  WARPSYNC.COLLECTIVE R10, `(.L_x_193) ;  /* 0x000000000a087348 */ /* 0x021fea0003c00000 */
[----:B------:R-:W-:Y:S01]  /*b8b0*/  VOTE.ANY R10, PT, P0 ;  /* 0x00000000000a7806 */ /* 0x000fe200000e0100 */
[----:B0----5:R-:W-:Y:S06]  /*b8c0*/  ENDCOLLECTIVE ;  /* 0x000000000000791b */ /* 0x021fec0003800000 */
.L_x_193:
[----:B------:R-:W-:Y:S05]  /*b8d0*/  BSYNC B0 ;  /* 0x0000000000007941 */ /* 0x000fea0003800000 */
.L_x_192:
[----:B------:R-:W-:Y:S01]  /*b8e0*/  LOP3.LUT R10, R10, 0x80000000, R37, 0xec, !PT ;  /* 0x800000000a0a7812 */ /* 0x000fe200078eec25 */
[----:B------:R-:W-:-:S04]  /*b8f0*/  VIADD R33, R0, 0x2 ;  /* 0x0000000200217836 */ /* 0x000fc80000000000 */
[----:B------:R-:W-:-:S05]  /*b900*/  VIADD R9, R10, 0xffffffff ;  /* 0xffffffff0a097836 */ /* 0x000fca0000000000 */
[----:B------:R-:W-:Y:S01]  /*b910*/  LOP3.LUT R32, R10, R9, RZ, 0xc, !PT ;  /* 0x000000090a207212 */ /* 0x000fe200078e0cff */
[----:B------:R-:W-:Y:S02]  /*b920*/  IMAD.MOV.U32 R9, RZ, RZ, 0x1 ;  /* 0x00000001ff097424 */ /* 0x000fe400078e00ff */
[----:B------:R-:W-:-:S03]  /*b930*/  IMAD.MOV.U32 R10, RZ, RZ, -0x1 ;  /* 0xffffffffff0a7424 */ /* 0x000fc600078e00ff */
[----:B------:R-:W0:Y:S02]  /*b940*/  POPC R32, R32 ;  /* 0x0000002000207309 */ /* 0x000e240000000000 */
[----:B0-----:R-:W-:Y:S01]  /*b950*/  IMAD.MOV.U32 R8, RZ, RZ, R32 ;  /* 0x000000ffff087224 */ /* 0x001fe200078e0020 */
[----:B------:R-:W-:-:S13]  /*b960*/  ISETP.GE.AND P0, PT, R0, R32, PT ;  /* 0x000000200000720c */ /* 0x000fda0003f06270 */
[----:B------:R-:W-:Y:S05]  /*b970*/  WARPSYNC.COLLECTIVE R10, `(.L_x_194) ;  /* 0x000000000a087348 */ /* 0x000fea0003c00000 */
[----:B------:R0:W1:Y:S02]  /*b980*/  SHFL.DOWN P1, R16, R15, R9, R8 ;  /* 0x080000090f107389 */ /* 0x0000640000020008 */
[----:B01----:R-:W-:Y:S05]  /*b990*/  ENDCOLLECTIVE ;  /* 0x000000000000791b */ /* 0x003fea0003800000 */
.L_x_194:
[----:B------:R-:W-:Y:S01]  /*b9a0*/  IMAD.MOV.U32 R9, RZ, RZ, 0x2 ;  /* 0x00000002ff097424 */ /* 0x000fe200078e00ff */
[----:B------:R-:W-:Y:S02]  /*b9b0*/  SEL R16, R16, RZ, !P0 ;  /* 0x000000ff10107207 */ /* 0x000fe40004000000 */
[----:B------:R-:W-:-:S03]  /*b9c0*/  ISETP.GT.AND P0, PT, R33, R32, PT ;  /* 0x000000202100720c */ /* 0x000fc60003f04270 */
[----:B------:R-:W-:-:S04]  /*b9d0*/  IMAD.IADD R19, R16, 0x1, R15 ;  /* 0x0000000110137824 */ /* 0x000fc800078e020f */
[----:B------:R-:W-:-:S07]  /*b9e0*/  IMAD.MOV.U32 R15, RZ, RZ, R19 ;  /* 0x000000ffff0f7224 */ /* 0x000fce00078e0013 */
[----:B------:R-:W-:Y:S05]  /*b9f0*/  WARPSYNC.COLLECTIVE R10, `(.L_x_195) ;  /* 0x000000000a087348 */ /* 0x000fea0003c00000 */
[----:B------:R0:W1:Y:S02]  /*ba00*/  SHFL.DOWN P1, R16, R15, R9, R8 ;  /* 0x080000090f107389 */ /* 0x0000640000020008 */
[----:B01----:R-:W-:Y:S05]  /*ba10*/  ENDCOLLECTIVE ;  /* 0x000000000000791b */ /* 0x003fea0003800000 */
.L_x_195:
[----:B------:R-:W-:Y:S01]  /*ba20*/  IMAD.MOV.U32 R9, RZ, RZ, 0x4 ;  /* 0x00000004ff097424 */ /* 0x000fe200078e00ff */
[----:B------:R-:W-:-:S05]  /*ba30*/  SEL R16, R16, RZ, !P0 ;  /* 0x000000ff10107207 */ /* 0x000fca0004000000 */
[----:B------:R-:W-:Y:S02]  /*ba40*/  IMAD.IADD R33, R19, 0x1, R16 ;  /* 0x0000000113217824 */ /* 0x000fe400078e0210 */
[----:B------:R-:W-:Y:S02]  /*ba50*/  VIADD R19, R0, 0x4 ;  /* 0x0000000400137836 */ /* 0x000fe40000000000 */
[----:B------:R-:W-:-:S03]  /*ba60*/  IMAD.MOV.U32 R15, RZ, RZ, R33 ;  /* 0x000000ffff0f7224 */ /* 0x000fc600078e0021 */
[----:B------:R-:W-:Y:S01]  /*ba70*/  ISETP.GT.AND P0, PT, R19, R32, PT ;  /* 0x000000201300720c */ /* 0x000fe20003f04270 */
[----:B------:R-:W-:-:S12]  /*ba80*/  VIADD R19, R0, 0x8 ;  /* 0x0000000800137836 */ /* 0x000fd80000000000 */
[----:B------:R-:W-:Y:S05]  /*ba90*/  WARPSYNC.COLLECTIVE R10, `(.L_x_196) ;  /* 0x000000000a087348 */ /* 0x000fea0003c00000 */
[----:B------:R0:W1:Y:S02]  /*baa0*/  SHFL.DOWN P1, R16, R15, R9, R8 ;  /* 0x080000090f107389 */ /* 0x0000640000020008 */
[----:B01----:R-:W-:Y:S05]  /*bab0*/  ENDCOLLECTIVE ;  /* 0x000000000000791b */ /* 0x003fea0003800000 */
.L_x_196:
[----:B------:R-:W-:Y:S01]  /*bac0*/  IMAD.MOV.U32 R9, RZ, RZ, 0x8 ;  /* 0x00000008ff097424 */ /* 0x000fe200078e00ff */
[----:B------:R-:W-:Y:S02]  /*bad0*/  SEL R16, R16, RZ, !P0 ;  /* 0x000000ff10107207 */ /* 0x000fe40004000000 */
[----:B------:R-:W-:-:S03]  /*bae0*/  ISETP.GT.AND P0, PT, R19, R32, PT ;  /* 0x000000201300720c */ /* 0x000fc60003f04270 */
[----:B------:R-:W-:Y:S02]  /*baf0*/  IMAD.IADD R35, R33, 0x1, R16 ;  /* 0x0000000121237824 */ /* 0x000fe400078e0210 */
[----:B------:R-:W-:Y:S02]  /*bb00*/  VIADD R33, R0, 0x10 ;  /* 0x0000001000217836 */ /* 0x000fe40000000000 */
[----:B------:R-:W-:-:S03]  /*bb10*/  IMAD.MOV.U32 R15, RZ, RZ, R35 ;  /* 0x000000ffff0f7224 */ /* 0x000fc600078e0023 */
[----:B------:R-:W-:-:S13]  /*bb20*/  ISETP.GT.AND P2, PT, R33, R32, PT ;  /* 0x000000202100720c */ /* 0x000fda0003f44270 */
[----:B------:R-:W-:Y:S05]  /*bb30*/  WARPSYNC.COLLECTIVE R10, `(.L_x_197) ;  /* 0x000000000a087348 */ /* 0x000fea0003c00000 */
[----:B------:R0:W1:Y:S02]  /*bb40*/  SHFL.DOWN P1, R16, R15, R9, R8 ;  /* 0x080000090f107389 */ /* 0x0000640000020008 */
[----:B01----:R-:W-:Y:S05]  /*bb50*/  ENDCOLLECTIVE ;  /* 0x000000000000791b */ /* 0x003fea0003800000 */
.L_x_197:
[----:B------:R-:W-:Y:S01]  /*bb60*/  IMAD.MOV.U32 R9, RZ, RZ, 0x10 ;  /* 0x00000010ff097424 */ /* 0x000fe200078e00ff */
[----:B------:R-:W-:Y:S02]  /*bb70*/  SEL R16, R16, RZ, !P0 ;  /* 0x000000ff10107207 */ /* 0x000fe40004000000 */
[----:B------:R-:W-:-:S03]  /*bb80*/  ISETP.NE.AND P0, PT, R14, 0x65, PT ;  /* 0x000000650e00780c */ /* 0x000fc60003f05270 */
[----:B------:R-:W-:-:S04]  /*bb90*/  IMAD.IADD R19, R35, 0x1, R16 ;  /* 0x0000000123137824 */ /* 0x000fc800078e0210 */
[----:B------:R-:W-:-:S07]  /*bba0*/  IMAD.MOV.U32 R15, RZ, RZ, R19 ;  /* 0x000000ffff0f7224 */ /* 0x000fce00078e0013 */
[----:B------:R-:W-:Y:S05]  /*bbb0*/  WARPSYNC.COLLECTIVE R10, `(.L_x_198) ;  /* 0x000000000a087348 */ /* 0x000fea0003c00000 */
[----:B------:R0:W1:Y:S02]  /*bbc0*/  SHFL.DOWN P1, R16, R15, R9, R8 ;  /* 0x080000090f107389 */ /* 0x0000640000020008 */
[----:B01----:R-:W-:Y:S05]  /*bbd0*/  ENDCOLLECTIVE ;  /* 0x000000000000791b */ /* 0x003fea0003800000 */
.L_x_198:
[----:B------:R-:W-:Y:S05]  /*bbe0*/  WARPSYNC.COLLECTIVE R10, `(.L_x_199) ;  /* 0x000000000a087348 */ /* 0x000fea0003c00000 */
[----:B------:R-:W-:Y:S01]  /*bbf0*/  VOTE.ALL P0, P0 ;  /* 0x0000000000ff7806 */ /* 0x000fe20000000000 */
[----:B------:R-:W-:-:S12]  /*bc00*/  ENDCOLLECTIVE ;  /* 0x000000000000791b */ /* 0x000fd80003800000 */
.L_x_199:
[----:B------:R-:W0:Y:S01]  /*bc10*/  LDC.64 R8, c[0x0][0x3a8] ;  /* 0x0000ea00ff087b82 */ /* 0x000e220000000a00 */
[----:B------:R-:W-:-:S05]  /*bc20*/  SEL R16, R16, RZ, !P2 ;  /* 0x000000ff10107207 */ /* 0x000fca0005000000 */
[----:B------:R-:W-:Y:S01]  /*bc30*/  IMAD.IADD R19, R19, 0x1, R16 ;  /* 0x0000000113137824 */ /* 0x000fe200078e0210 */
[----:B0-----:R-:W-:-:S05]  /*bc40*/  IADD3 R32, P1, PT, R8, 0x100, RZ ;  /* 0x0000010008207810 */ /* 0x001fca0007f3e0ff */
[----:B------:R-:W-:Y:S01]  /*bc50*/  IMAD.X R33, RZ, RZ, R9, P1 ;  /* 0x000000ffff217224 */ /* 0x000fe200008e0609 */
[----:B------:R-:W-:Y:S07]  /*bc60*/  BRA `(.L_x_200) ;  /* 0xffffff7800d47947 */ /* 0x000fee000383ffff */
.L_x_46:
[----:B------:R-:W-:Y:S01]  /*bc70*/  BSSY B0, `(.L_x_201) ;  /* 0x0000006000007945 */ /* 0x000fe20003800000 */
[----:B------:R-:W-:Y:S01]  /*bc80*/  PLOP3.LUT P0, PT, P0, PT, PT, 0x8, 0x80 ;  /* 0x000000000080781c */ /* 0x000fe2000070e170 */
[----:B------:R-:W-:-:S12]  /*bc90*/  IMAD.MOV.U32 R10, RZ, RZ, -0x1 ;  /* 0xffffffffff0a7424 */ /* 0x000fd800078e00ff */
[----:B-----5:R-:W-:Y:S05]  /*bca0*/  WARPSYNC.COLLECTIVE R10, `(.L_x_202) ;  /* 0x000000000a087348 */ /* 0x020fea0003c00000 */
[----:B------:R-:W-:Y:S01]  /*bcb0*/  VOTE.ANY P0, P0 ;  /* 0x0000000000ff7806 */ /* 0x000fe20000000100 */
[----:B-----5:R-:W-:-:S12]  /*bcc0*/  ENDCOLLECTIVE ;  /* 0x000000000000791b */ /* 0x020fd80003800000 */
.L_x_202:
[----:B------:R-:W-:Y:S05]  /*bcd0*/  BSYNC B0 ;  /* 0x0000000000007941 */ /* 0x000fea0003800000 */
.L_x_201:
[----:B------:R-:W-:Y:S05]  /*bce0*/  BRA `(.L_x_203) ;  /* 0xffffff7800e47947 */ /* 0x000fea000383ffff */
.L_x_48:
[----:B------:R-:W-:Y:S01]  /*bcf0*/  BSSY B0, `(.L_x_204) ;  /* 0x0000006000007945 */ /* 0x000fe20003800000 */
[----:B------:R-:W-:Y:S01]  /*bd00*/  PLOP3.LUT P0, PT, P0, PT, PT, 0x8, 0x80 ;  /* 0x000000000080781c */ /* 0x000fe2000070e170 */
[----:B------:R-:W-:-:S12]  /*bd10*/  IMAD.MOV.U32 R10, RZ, RZ, -0x1 ;  /* 0xffffffffff0a7424 */ /* 0x000fd800078e00ff */
[----:B-----5:R-:W-:Y:S05]  /*bd20*/  WARPSYNC.COLLECTIVE R10, `(.L_x_205) ;  /* 0x000000000a087348 */ /* 0x020fea0003c00000 */
[----:B------:R-:W-:Y:S01]  /*bd30*/  VOTE.ANY P0, P0 ;  /* 0x0000000000ff7806 */ /* 0x000fe20000000100 */
[----:B-----5:R-:W-:-:S12]  /*bd40*/  ENDCOLLECTIVE ;  /* 0x000000000000791b */ /* 0x020fd80003800000 */
.L_x_205:
[----:B------:R-:W-:Y:S05]  /*bd50*/  BSYNC B0 ;  /* 0x0000000000007941 */ /* 0x000fea0003800000 */
.L_x_204:
[----:B------:R-:W-:Y:S05]  /*bd60*/  BRA `(.L_x_206) ;  /* 0xffffff7c00407947 */ /* 0x000fea000383ffff */
.L_x_50:
[----:B------:R-:W-:Y:S01]  /*bd70*/  BSSY B0, `(.L_x_207) ;  /* 0x0000006000007945 */ /* 0x000fe20003800000 */
[----:B------:R-:W-:Y:S01]  /*bd80*/  PLOP3.LUT P0, PT, P0, PT, PT, 0x8, 0x80 ;  /* 0x000000000080781c */ /* 0x000fe2000070e170 */
[----:B------:R-:W-:-:S12]  /*bd90*/  IMAD.MOV.U32 R10, RZ, RZ, -0x1 ;  /* 0xffffffffff0a7424 */ /* 0x000fd800078e00ff */
[----:B-----5:R-:W-:Y:S05]  /*bda0*/  WARPSYNC.COLLECTIVE R10, `(.L_x_208) ;  /* 0x000000000a087348 */ /* 0x020fea0003c00000 */
[----:B------:R-:W-:Y:S01]  /*bdb0*/  VOTE.ANY R10, PT, P0 ;  /* 0x00000000000a7806 */ /* 0x000fe200000e0100 */
[----:B-----5:R-:W-:Y:S06]  /*bdc0*/  ENDCOLLECTIVE ;  /* 0x000000000000791b */ /* 0x020fec0003800000 */
.L_x_208:
[----:B------:R-:W-:Y:S05]  /*bdd0*/  BSYNC B0 ;  /* 0x0000000000007941 */ /* 0x000fea0003800000 */
.L_x_207:
[----:B------:R-:W-:Y:S01]  /*bde0*/  LOP3.LUT R10, R10, 0x80000000, R37, 0xec, !PT ;  /* 0x800000000a0a7812 */ /* 0x000fe200078eec25 */
[----:B------:R-:W-:-:S04]  /*bdf0*/  VIADD R34, R34, 0xffffffe0 ;  /* 0xffffffe022227836 */ /* 0x000fc80000000000 */
[----:B------:R-:W-:-:S05]  /*be00*/  VIADD R9, R10, 0xffffffff ;  /* 0xffffffff0a097836 */ /* 0x000fca0000000000 */
[----:B------:R-:W-:Y:S01]  /*be10*/  LOP3.LUT R36, R10, R9, RZ, 0xc, !PT ;  /* 0x000000090a247212 */ /* 0x000fe200078e0cff */
[----:B------:R-:W-:Y:S02]  /*be20*/  IMAD.MOV.U32 R9, RZ, RZ, 0x1 ;  /* 0x00000001ff097424 */ /* 0x000fe400078e00ff */
[----:B------:R-:W-:Y:S01]  /*be30*/  IMAD.MOV.U32 R10, RZ, RZ, -0x1 ;  /* 0xffffffffff0a7424 */ /* 0x000fe200078e00ff */
[----:B------:R0:W1:Y:S02]  /*be40*/  POPC R8, R36 ;  /* 0x0000002400087309 */ /* 0x0000640000000000 */
[----:B0-----:R-:W-:-:S07]  /*be50*/  VIADD R36, R0, 0x10 ;  /* 0x0000001000247836 */ /* 0x001fce0000000000 */
[----:B-1----:R-:W-:Y:S05]  /*be60*/  WARPSYNC.COLLECTIVE R10, `(.L_x_209) ;  /* 0x000000000a087348 */ /* 0x002fea0003c00000 */
[----:B-1----:R0:W1:Y:S02]  /*be70*/  SHFL.DOWN P1, R16, R15, R9, R8 ;  /* 0x080000090f107389 */ /* 0x0020640000020008 */
[----:B01----:R-:W-:Y:S05]  /*be80*/  ENDCOLLECTIVE ;  /* 0x000000000000791b */ /* 0x003fea0003800000 */
.L_x_209:
[----:B------:R-:W-:Y:S01]  /*be90*/  ISETP.GE.AND P0, PT, R0, R8, PT ;  /* 0x000000080000720c */ /* 0x000fe20003f06270 */
[----:B------:R-:W-:-:S03]  /*bea0*/  IMAD.MOV.U32 R9, RZ, RZ, 0x2 ;  /* 0x00000002ff097424 */ /* 0x000fc600078e00ff */
[----:B------:R-:W-:-:S05]  /*beb0*/  SEL R16, R16, RZ, !P0 ;  /* 0x000000ff10107207 */ /* 0x000fca0004000000 */
[----:B------:R-:W-:Y:S02]  /*bec0*/  IMAD.IADD R15, R16, 0x1, R15 ;  /* 0x00000001100f7824 */ /* 0x000fe400078e020f */
[----:B------:R-:W-:-:S05]  /*bed0*/  VIADD R16, R0, 0x2 ;  /* 0x0000000200107836 */ /* 0x000fca0000000000 */
[----:B------:R-:W-:-:S13]  /*bee0*/  ISETP.GT.AND P0, PT, R16, R8, PT ;  /* 0x000000081000720c */ /* 0x000fda0003f04270 */
[----:B------:R-:W-:Y:S05]  /*bef0*/  WARPSYNC.COLLECTIVE R10, `(.L_x_210) ;  /* 0x000000000a087348 */ /* 0x000fea0003c00000 */
[----:B------:R0:W1:Y:S02]  /*bf00*/  SHFL.DOWN P1, R16, R15, R9, R8 ;  /* 0x080000090f107389 */ /* 0x0000640000020008 */
[----:B01----:R-:W-:Y:S05]  /*bf10*/  ENDCOLLECTIVE ;  /* 0x000000000000791b */ /* 0x003fea0003800000 */
.L_x_210:
[----:B------:R-:W-:Y:S01]  /*bf20*/  IMAD.MOV.U32 R9, RZ, RZ, 0x4 ;  /* 0x00000004ff097424 */ /* 0x000fe200078e00ff */
[----:B------:R-:W-:-:S05]  /*bf30*/  SEL R16, R16, RZ, !P0 ;  /* 0x000000ff10107207 */ /* 0x000fca0004000000 */
[----:B------:R-:W-:Y:S02]  /*bf40*/  IMAD.IADD R15, R15, 0x1, R16 ;  /* 0x000000010f0f7824 */ /* 0x000fe400078e0210 */
[----:B------:R-:W-:-:S05]  /*bf50*/  VIADD R16, R0, 0x4 ;  /* 0x0000000400107836 */ /* 0x000fca0000000000 */
[----:B------:R-:W-:-:S13]  /*bf60*/  ISETP.GT.AND P0, PT, R16, R8, PT ;  /* 0x000000081000720c */ /* 0x000fda0003f04270 */
[----:B------:R-:W-:Y:S05]  /*bf70*/  WARPSYNC.COLLECTIVE R10, `(.L_x_211) ;  /* 0x000000000a087348 */ /* 0x000fea0003c00000 */
[----:B------:R0:W1:Y:S02]  /*bf80*/  SHFL.DOWN P1, R16, R15, R9, R8 ;  /* 0x080000090f107389 */ /* 0x0000640000020008 */
[----:B01----:R-:W-:Y:S05]  /*bf90*/  ENDCOLLECTIVE ;  /* 0x000000000000791b */ /* 0x003fea0003800000 */
.L_x_211:
        /* <DEDUP_REMOVED lines=8> */
.L_x_212:
[----:B------:R-:W-:Y:S01]  /*c020*/  IMAD.MOV.U32 R9, RZ, RZ, 0x10 ;  /* 0x00000010ff097424 */ /* 0x000fe200078e00ff */
[----:B------:R-:W-:Y:S02]  /*c030*/  SEL R16, R16, RZ, !P0 ;  /* 0x000000ff10107207 */ /* 0x000fe40004000000 */
[----:B------:R-:W-:-:S03]  /*c040*/  ISETP.GT.AND P0, PT, R36, R8, PT ;  /* 0x000000082400720c */ /* 0x000fc60003f04270 */
[----:B------:R-:W-:-:S10]  /*c050*/  IMAD.IADD R15, R15, 0x1, R16 ;  /* 0x000000010f0f7824 */ /* 0x000fd400078e0210 */
[----:B------:R-:W-:Y:S05]  /*c060*/  WARPSYNC.COLLECTIVE R10, `(.L_x_213) ;  /* 0x000000000a087348 */ /* 0x000fea0003c00000 */
[----:B------:R0:W1:Y:S02]  /*c070*/  SHFL.DOWN P1, R16, R15, R9, R8 ;  /* 0x080000090f107389 */ /* 0x0000640000020008 */
[----:B01----:R-:W-:Y:S05]  /*c080*/  ENDCOLLECTIVE ;  /* 0x000000000000791b */ /* 0x003fea0003800000 */
.L_x_213:
[----:B------:R-:W-:Y:S02]  /*c090*/  SEL R16, R16, RZ, !P0 ;  /* 0x000000ff10107207 */ /* 0x000fe40004000000 */
[----:B------:R-:W-:Y:S02]  /*c0a0*/  ISETP.NE.AND P0, PT, R14, 0x65, PT ;  /* 0x000000650e00780c */ /* 0x000fe40003f05270 */
[----:B------:R-:W-:-:S11]  /*c0b0*/  IADD3 R19, PT, PT, R15, R16, R19 ;  /* 0x000000100f137210 */ /* 0x000fd60007ffe013 */
[----:B------:R-:W-:Y:S05]  /*c0c0*/  WARPSYNC.COLLECTIVE R10, `(.L_x_214) ;  /* 0x000000000a087348 */ /* 0x000fea0003c00000 */
[----:B------:R-:W-:Y:S01]  /*c0d0*/  VOTE.ALL P0, P0 ;  /* 0x0000000000ff7806 */ /* 0x000fe20000000000 */
[----:B------:R-:W-:-:S12]  /*c0e0*/  ENDCOLLECTIVE ;  /* 0x000000000000791b */ /* 0x000fd80003800000 */
.L_x_214:
[----:B------:R-:W-:Y:S05]  /*c0f0*/  BRA `(.L_x_215) ;  /* 0xffffff7800ec7947 */ /* 0x000fea000383ffff */
.L_x_132:
[----:B------:R-:W-:Y:S01]  /*c100*/  BSSY B1, `(.L_x_216) ;  /* 0x0000006000017945 */ /* 0x000fe20003800000 */
[----:B------:R-:W-:Y:S01]  /*c110*/  PLOP3.LUT P0, PT, P0, PT, PT, 0x8, 0x80 ;  /* 0x000000000080781c */ /* 0x000fe2000070e170 */
[----:B------:R-:W-:-:S12]  /*c120*/  IMAD.MOV.U32 R10, RZ, RZ, -0x1 ;  /* 0xffffffffff0a7424 */ /* 0x000fd800078e00ff */
[----:B-----5:R-:W-:Y:S05]  /*c130*/  WARPSYNC.COLLECTIVE R10, `(.L_x_217) ;  /* 0x000000000a087348 */ /* 0x020fea0003c00000 */
[----:B------:R-:W-:Y:S01]  /*c140*/  VOTE.ANY P0, P0 ;  /* 0x0000000000ff7806 */ /* 0x000fe20000000100 */
[----:B-----5:R-:W-:-:S12]  /*c150*/  ENDCOLLECTIVE ;  /* 0x000000000000791b */ /* 0x020fd80003800000 */
.L_x_217:
[----:B------:R-:W-:Y:S05]  /*c160*/  BSYNC B1 ;  /* 0x0000000000017941 */ /* 0x000fea0003800000 */
.L_x_216:
[----:B------:R-:W-:Y:S05]  /*c170*/  BRA `(.L_x_218) ;  /* 0xffffffd0000c7947 */ /* 0x000fea000383ffff */
.L_x_134:
[----:B------:R-:W-:Y:S01]  /*c180*/  BSSY B1, `(.L_x_219) ;  /* 0x0000006000017945 */ /* 0x000fe20003800000 */
[----:B------:R-:W-:Y:S01]  /*c190*/  PLOP3.LUT P0, PT, P0, PT, PT, 0x8, 0x80 ;  /* 0x000000000080781c */ /* 0x000fe2000070e170 */
[----:B------:R-:W-:-:S12]  /*c1a0*/  IMAD.MOV.U32 R10, RZ, RZ, -0x1 ;  /* 0xffffffffff0a7424 */ /* 0x000fd800078e00ff */
[----:B-----5:R-:W-:Y:S05]  /*c1b0*/  WARPSYNC.COLLECTIVE R10, `(.L_x_220) ;  /* 0x000000000a087348 */ /* 0x020fea0003c00000 */
[----:B------:R-:W-:Y:S01]  /*c1c0*/  VOTE.ANY P0, P0 ;  /* 0x0000000000ff7806 */ /* 0x000fe20000000100 */
[----:B-----5:R-:W-:-:S12]  /*c1d0*/  ENDCOLLECTIVE ;  /* 0x000000000000791b */ /* 0x020fd80003800000 */
.L_x_220:
[----:B------:R-:W-:Y:S05]  /*c1e0*/  BSYNC B1 ;  /* 0x0000000000017941 */ /* 0x000fea0003800000 */
.L_x_219:
[----:B------:R-:W-:Y:S05]  /*c1f0*/  BRA `(.L_x_221) ;  /* 0xffffffd0007c7947 */ /* 0x000fea000383ffff */
.L_x_136:
[----:B------:R-:W0:Y:S01]  /*c200*/  S2R R0, SR_GEMASK ;  /* 0x0000000000007919 */ /* 0x000e220000003c00 */
[----:B------:R-:W-:Y:S01]  /*c210*/  BSSY B1, `(.L_x_222) ;  /* 0x0000006000017945 */ /* 0x000fe20003800000 */
[----:B------:R-:W-:Y:S01]  /*c220*/  PLOP3.LUT P0, PT, P0, PT, PT, 0x8, 0x80 ;  /* 0x000000000080781c */ /* 0x000fe2000070e170 */
[----:B------:R-:W-:-:S12]  /*c230*/  IMAD.MOV.U32 R10, RZ, RZ, -0x1 ;  /* 0xffffffffff0a7424 */ /* 0x000fd800078e00ff */
[----:B0----5:R-:W-:Y:S05]  /*c240*/  WARPSYNC.COLLECTIVE R10, `(.L_x_223) ;  /* 0x000000000a087348 */ /* 0x021fea0003c00000 */
[----:B------:R-:W-:Y:S01]  /*c250*/  VOTE.ANY R10, PT, P0 ;  /* 0x00000000000a7806 */ /* 0x000fe200000e0100 */
[----:B0----5:R-:W-:Y:S06]  /*c260*/  ENDCOLLECTIVE ;  /* 0x000000000000791b */ /* 0x021fec0003800000 */
.L_x_223:
[----:B------:R-:W-:Y:S05]  /*c270*/  BSYNC B1 ;  /* 0x0000000000017941 */ /* 0x000fea0003800000 */
.L_x_222:
        /* <DEDUP_REMOVED lines=12> */
.L_x_224:
        /* <DEDUP_REMOVED lines=8> */
.L_x_225:
        /* <DEDUP_REMOVED lines=10> */
.L_x_226:
        /* <DEDUP_REMOVED lines=10> */
.L_x_227:
        /* <DEDUP_REMOVED lines=8> */
.L_x_228:
[----:B------:R-:W-:Y:S05]  /*c580*/  WARPSYNC.COLLECTIVE R10, `(.L_x_229) ;  /* 0x000000000a087348 */ /* 0x000fea0003c00000 */
[----:B------:R-:W-:Y:S01]  /*c590*/  VOTE.ALL P0, P0 ;  /* 0x0000000000ff7806 */ /* 0x000fe20000000000 */
[----:B------:R-:W-:-:S12]  /*c5a0*/  ENDCOLLECTIVE ;  /* 0x000000000000791b */ /* 0x000fd80003800000 */
.L_x_229:
[----:B------:R-:W0:Y:S01]  /*c5b0*/  LDC.64 R8, c[0x0][0x3a8] ;  /* 0x0000ea00ff087b82 */ /* 0x000e220000000a00 */
[----:B------:R-:W-:-:S05]  /*c5c0*/  SEL R16, R16, RZ, !P2 ;  /* 0x000000ff10107207 */ /* 0x000fca0005000000 */
[----:B------:R-:W-:Y:S01]  /*c5d0*/  IMAD.IADD R19, R19, 0x1, R16 ;  /* 0x0000000113137824 */ /* 0x000fe200078e0210 */
[----:B0-----:R-:W-:-:S05]  /*c5e0*/  IADD3 R0, P1, PT, R8, 0x100, RZ ;  /* 0x0000010008007810 */ /* 0x001fca0007f3e0ff */
[----:B------:R-:W-:Y:S01]  /*c5f0*/  IMAD.X R33, RZ, RZ, R9, P1 ;  /* 0x000000ffff217224 */ /* 0x000fe200008e0609 */
[----:B------:R-:W-:Y:S07]  /*c600*/  BRA `(.L_x_230) ;  /* 0xffffffd000247947 */ /* 0x000fee000383ffff */
.L_x_138:
[----:B------:R-:W-:Y:S01]  /*c610*/  BSSY B1, `(.L_x_231) ;  /* 0x0000006000017945 */ /* 0x000fe20003800000 */
[----:B------:R-:W-:Y:S01]  /*c620*/  PLOP3.LUT P0, PT, P0, PT, PT, 0x8, 0x80 ;  /* 0x000000000080781c */ /* 0x000fe2000070e170 */
[----:B------:R-:W-:-:S12]  /*c630*/  IMAD.MOV.U32 R10, RZ, RZ, -0x1 ;  /* 0xffffffffff0a7424 */ /* 0x000fd800078e00ff */
[----:B-----5:R-:W-:Y:S05]  /*c640*/  WARPSYNC.COLLECTIVE R10, `(.L_x_232) ;  /* 0x000000000a087348 */ /* 0x020fea0003c00000 */
[----:B------:R-:W-:Y:S01]  /*c650*/  VOTE.ANY P0, P0 ;  /* 0x0000000000ff7806 */ /* 0x000fe20000000100 */
[----:B-----5:R-:W-:-:S12]  /*c660*/  ENDCOLLECTIVE ;  /* 0x000000000000791b */ /* 0x020fd80003800000 */
.L_x_232:
[----:B------:R-:W-:Y:S05]  /*c670*/  BSYNC B1 ;  /* 0x0000000000017941 */ /* 0x000fea0003800000 */
.L_x_231:
[----:B------:R-:W-:Y:S05]  /*c680*/  BRA `(.L_x_233) ;  /* 0xffffffd000347947 */ /* 0x000fea000383ffff */
.L_x_140:
[----:B------:R-:W-:Y:S01]  /*c690*/  BSSY B1, `(.L_x_234) ;  /* 0x0000006000017945 */ /* 0x000fe20003800000 */
[----:B------:R-:W-:Y:S01]  /*c6a0*/  PLOP3.LUT P0, PT, P0, PT, PT, 0x8, 0x80 ;  /* 0x000000000080781c */ /* 0x000fe2000070e170 */
[----:B------:R-:W-:-:S12]  /*c6b0*/  IMAD.MOV.U32 R10, RZ, RZ, -0x1 ;  /* 0xffffffffff0a7424 */ /* 0x000fd800078e00ff */
[----:B-----5:R-:W-:Y:S05]  /*c6c0*/  WARPSYNC.COLLECTIVE R10, `(.L_x_235) ;  /* 0x000000000a087348 */ /* 0x020fea0003c00000 */
[----:B------:R-:W-:Y:S01]  /*c6d0*/  VOTE.ANY P0, P0 ;  /* 0x0000000000ff7806 */ /* 0x000fe20000000100 */
[----:B-----5:R-:W-:-:S12]  /*c6e0*/  ENDCOLLECTIVE ;  /* 0x000000000000791b */ /* 0x020fd80003800000 */
.L_x_235:
[----:B------:R-:W-:Y:S05]  /*c6f0*/  BSYNC B1 ;  /* 0x0000000000017941 */ /* 0x000fea0003800000 */
.L_x_234:
[----:B------:R-:W-:Y:S05]  /*c700*/  BRA `(.L_x_236) ;  /* 0xffffffd000907947 */ /* 0x000fea000383ffff */
.L_x_142:
[----:B------:R-:W-:Y:S01]  /*c710*/  BSSY B1, `(.L_x_237) ;  /* 0x0000006000017945 */ /* 0x000fe20003800000 */
[----:B------:R-:W-:Y:S01]  /*c720*/  PLOP3.LUT P0, PT, P0, PT, PT, 0x8, 0x80 ;  /* 0x000000000080781c */ /* 0x000fe2000070e170 */
[----:B------:R-:W-:-:S12]  /*c730*/  IMAD.MOV.U32 R10, RZ, RZ, -0x1 ;  /* 0xffffffffff0a7424 */ /* 0x000fd800078e00ff */
[----:B-----5:R-:W-:Y:S05]  /*c740*/  WARPSYNC.COLLECTIVE R10, `(.L_x_238) ;  /* 0x000000000a087348 */ /* 0x020fea0003c00000 */
[----:B------:R-:W-:Y:S01]  /*c750*/  VOTE.ANY R10, PT, P0 ;  /* 0x00000000000a7806 */ /* 0x000fe200000e0100 */
[----:B-----5:R-:W-:Y:S06]  /*c760*/  ENDCOLLECTIVE ;  /* 0x000000000000791b */ /* 0x020fec0003800000 */
.L_x_238:
[----:B------:R-:W-:Y:S05]  /*c770*/  BSYNC B1 ;  /* 0x0000000000017941 */ /* 0x000fea0003800000 */
.L_x_237:
[----:B------:R-:W0:Y:S01]  /*c780*/  S2R R8, SR_GEMASK ;  /* 0x0000000000087919 */ /* 0x000e220000003c00 */
[----:B------:R-:W-:Y:S01]  /*c790*/  VIADD R34, R34, 0xffffffe0 ;  /* 0xffffffe022227836 */ /* 0x000fe20000000000 */
[----:B0-----:R-:W-:-:S05]  /*c7a0*/  LOP3.LUT R10, R10, 0x80000000, R8, 0xec, !PT ;  /* 0x800000000a0a7812 */ /* 0x001fca00078eec08 */
        /* <DEDUP_REMOVED lines=9> */
.L_x_239:
        /* <DEDUP_REMOVED lines=9> */
.L_x_240:
[----:B------:R-:W-:Y:S01]  /*c8d0*/  IMAD.MOV.U32 R9, RZ, RZ, 0x4 ;  /* 0x00000004ff097424 */ /* 0x000fe200078e00ff */
[----:B------:R-:W-:Y:S02]  /*c8e0*/  SEL R16, R16, RZ, !P0 ;  /* 0x000000ff10107207 */ /* 0x000fe40004000000 */
[----:B------:R-:W-:Y:S01]  /*c8f0*/  ISETP.GT.AND P0, PT, R45, R8, PT ;  /* 0x000000082d00720c */ /* 0x000fe20003f04270 */
[----:B------:R-:W-:Y:S02]  /*c900*/  VIADD R45, R28, 0x8 ;  /* 0x000000081c2d7836 */ /* 0x000fe40000000000 */
[----:B------:R-:W-:-:S10]  /*c910*/  IMAD.IADD R15, R15, 0x1, R16 ;  /* 0x000000010f0f7824 */ /* 0x000fd400078e0210 */
[----:B------:R-:W-:Y:S05]  /*c920*/  WARPSYNC.COLLECTIVE R10, `(.L_x_241) ;  /* 0x000000000a087348 */ /* 0x000fea0003c00000 */
[----:B------:R0:W1:Y:S02]  /*c930*/  SHFL.DOWN P1, R16, R15, R9, R8 ;  /* 0x080000090f107389 */ /* 0x0000640000020008 */
[----:B01----:R-:W-:Y:S05]  /*c940*/  ENDCOLLECTIVE ;  /* 0x000000000000791b */ /* 0x003fea0003800000 */
.L_x_241:
        /* <DEDUP_REMOVED lines=8> */
.L_x_242:
[----:B------:R-:W-:Y:S01]  /*c9d0*/  IMAD.MOV.U32 R9, RZ, RZ, 0x10 ;  /* 0x00000010ff097424 */ /* 0x000fe200078e00ff */
[----:B------:R-:W-:Y:S02]  /*c9e0*/  SEL R16, R16, RZ, !P0 ;  /* 0x000000ff10107207 */ /* 0x000fe40004000000 */
[----:B------:R-:W-:-:S03]  /*c9f0*/  ISETP.GT.AND P0, PT, R45, R8, PT ;  /* 0x000000082d00720c */ /* 0x000fc60003f04270 */
[----:B------:R-:W-:-:S10]  /*ca00*/  IMAD.IADD R15, R15, 0x1, R16 ;  /* 0x000000010f0f7824 */ /* 0x000fd400078e0210 */
[----:B------:R-:W-:Y:S05]  /*ca10*/  WARPSYNC.COLLECTIVE R10, `(.L_x_243) ;  /* 0x000000000a087348 */ /* 0x000fea0003c00000 */
[----:B------:R0:W1:Y:S02]  /*ca20*/  SHFL.DOWN P1, R16, R15, R9, R8 ;  /* 0x080000090f107389 */ /* 0x0000640000020008 */
[----:B01----:R-:W-:Y:S05]  /*ca30*/  ENDCOLLECTIVE ;  /* 0x000000000000791b */ /* 0x003fea0003800000 */
.L_x_243:
[----:B------:R-:W-:Y:S02]  /*ca40*/  SEL R16, R16, RZ, !P0 ;  /* 0x000000ff10107207 */ /* 0x000fe40004000000 */
[----:B------:R-:W-:Y:S02]  /*ca50*/  ISETP.NE.AND P0, PT, R14, 0x65, PT ;  /* 0x000000650e00780c */ /* 0x000fe40003f05270 */
[----:B------:R-:W-:-:S11]  /*ca60*/  IADD3 R19, PT, PT, R15, R16, R19 ;  /* 0x000000100f137210 */ /* 0x000fd60007ffe013 */
[----:B------:R-:W-:Y:S05]  /*ca70*/  WARPSYNC.COLLECTIVE R10, `(.L_x_244) ;  /* 0x000000000a087348 */ /* 0x000fea0003c00000 */
[----:B------:R-:W-:Y:S01]  /*ca80*/  VOTE.ALL P0, P0 ;  /* 0x0000000000ff7806 */ /* 0x000fe20000000000 */
[----:B------:R-:W-:-:S12]  /*ca90*/  ENDCOLLECTIVE ;  /* 0x000000000000791b */ /* 0x000fd80003800000 */
.L_x_244:
[----:B------:R-:W-:Y:S05]  /*caa0*/  BRA `(.L_x_245) ;  /* 0xffffffd0003c7947 */ /* 0x000fea000383ffff */
.L_x_246:
[----:B------:R-:W-:-:S00]  /*cab0*/  BRA `(.L_x_246) ;  /* 0xfffffffc00fc7947 */ /* 0x000fc0000383ffff */
[----:B------:R-:W-:-:S00]  /*cac0*/  NOP ;  /* 0x0000000000007918 */ /* 0x000fc00000000000 */
        /* <DEDUP_REMOVED lines=11> */
.L_x_1035:


//--------------------- .text._ZN3cub18CUB_300001_SM_10006detail6select23DeviceSelectSweepKernelINS2_10policy_hubIiiiLb1ELNS0_10SelectImplE2EE10Policy1000EN6thrust24THRUST_300001_SM_1000_NS6detail15normal_iteratorINS9_10device_ptrIiEEEESE_NS2_27partition_distinct_output_tISE_SE_EEPiNS0_13ScanTileStateIiLb1EEE7is_evenNS0_8NullTypeEiNS2_19streaming_context_tIiLb0EEELS5_2EEEvT0_T1_T2_T3_T4_T5_T6_T7_iT8_NS1_7vsmem_tE --------------------------
	.section	.text._ZN3cub18CUB_300001_SM_10006detail6select23DeviceSelectSweepKernelINS2_10policy_hubIiiiLb1ELNS0_10SelectImplE2EE10Policy1000EN6thrust24THRUST_300001_SM_1000_NS6detail15normal_iteratorINS9_10device_ptrIiEEEESE_NS2_27partition_distinct_output_tISE_SE_EEPiNS0_13ScanTileStateIiLb1EEE7is_evenNS0_8NullTypeEiNS2_19streaming_context_tIiLb0EEELS5_2EEEvT0_T1_T2_T3_T4_T5_T6_T7_iT8_NS1_7vsmem_tE,"ax",@progbits
	.align	128
        .global         _ZN3cub18CUB_300001_SM_10006detail6select23DeviceSelectSweepKernelINS2_10policy_hubIiiiLb1ELNS0_10SelectImplE2EE10Policy1000EN6thrust24THRUST_300001_SM_1000_NS6detail15normal_iteratorINS9_10device_ptrIiEEEESE_NS2_27partition_distinct_output_tISE_SE_EEPiNS0_13ScanTileStateIiLb1EEE7is_evenNS0_8NullTypeEiNS2_19streaming_context_tIiLb0EEELS5_2EEEvT0_T1_T2_T3_T4_T5_T6_T7_iT8_NS1_7vsmem_tE
        .type           _ZN3cub18CUB_300001_SM_10006detail6select23DeviceSelectSweepKernelINS2_10policy_hubIiiiLb1ELNS0_10SelectImplE2EE10Policy1000EN6thrust24THRUST_300001_SM_1000_NS6detail15normal_iteratorINS9_10device_ptrIiEEEESE_NS2_27partition_distinct_output_tISE_SE_EEPiNS0_13ScanTileStateIiLb1EEE7is_evenNS0_8NullTypeEiNS2_19streaming_context_tIiLb0EEELS5_2EEEvT0_T1_T2_T3_T4_T5_T6_T7_iT8_NS1_7vsmem_tE,@function
        .size           _ZN3cub18CUB_300001_SM_10006detail6select23DeviceSelectSweepKernelINS2_10policy_hubIiiiLb1ELNS0_10SelectImplE2EE10Policy1000EN6thrust24THRUST_300001_SM_1000_NS6detail15normal_iteratorINS9_10device_ptrIiEEEESE_NS2_27partition_distinct_output_tISE_SE_EEPiNS0_13ScanTileStateIiLb1EEE7is_evenNS0_8NullTypeEiNS2_19streaming_context_tIiLb0EEELS5_2EEEvT0_T1_T2_T3_T4_T5_T6_T7_iT8_NS1_7vsmem_tE,(.L_x_1036 - _ZN3cub18CUB_300001_SM_10006detail6select23DeviceSelectSweepKernelINS2_10policy_hubIiiiLb1ELNS0_10SelectImplE2EE10Policy1000EN6thrust24THRUST_300001_SM_1000_NS6detail15normal_iteratorINS9_10device_ptrIiEEEESE_NS2_27partition_distinct_output_tISE_SE_EEPiNS0_13ScanTileStateIiLb1EEE7is_evenNS0_8NullTypeEiNS2_19streaming_context_tIiLb0EEELS5_2EEEvT0_T1_T2_T3_T4_T5_T6_T7_iT8_NS1_7vsmem_tE)
        .other          _ZN3cub18CUB_300001_SM_10006detail6select23DeviceSelectSweepKernelINS2_10policy_hubIiiiLb1ELNS0_10SelectImplE2EE10Policy1000EN6thrust24THRUST_300001_SM_1000_NS6detail15normal_iteratorINS9_10device_ptrIiEEEESE_NS2_27partition_distinct_output_tISE_SE_EEPiNS0_13ScanTileStateIiLb1EEE7is_evenNS0_8NullTypeEiNS2_19streaming_context_tIiLb0EEELS5_2EEEvT0_T1_T2_T3_T4_T5_T6_T7_iT8_NS1_7vsmem_tE,@"STO_CUDA_ENTRY STV_DEFAULT"
_ZN3cub18CUB_300001_SM_10006detail6select23DeviceSelectSweepKernelINS2_10policy_hubIiiiLb1ELNS0_10SelectImplE2EE10Policy1000EN6thrust24THRUST_300001_SM_1000_NS6detail15normal_iteratorINS9_10device_ptrIiEEEESE_NS2_27partition_distinct_output_tISE_SE_EEPiNS0_13ScanTileStateIiLb1EEE7is_evenNS0_8NullTypeEiNS2_19streaming_context_tIiLb0EEELS5_2EEEvT0_T1_T2_T3_T4_T5_T6_T7_iT8_NS1_7vsmem_tE:
.text._ZN3cub18CUB_300001_SM_10006detail6select23DeviceSelectSweepKernelINS2_10policy_hubIiiiLb1ELNS0_10SelectImplE2EE10Policy1000EN6thrust24THRUST_300001_SM_1000_NS6detail15normal_iteratorINS9_10device_ptrIiEEEESE_NS2_27partition_distinct_output_tISE_SE_EEPiNS0_13ScanTileStateIiLb1EEE7is_evenNS0_8NullTypeEiNS2_19streaming_context_tIiLb0EEELS5_2EEEvT0_T1_T2_T3_T4_T5_T6_T7_iT8_NS1_7vsmem_tE:
[----:B------:R-:W-:Y:S01]  /*0000*/  LDC R1, c[0x0][0x37c] ;  /* 0x0000df00ff017b82 */ /* 0x000fe20000000800 */
[----:B------:R-:W0:Y:S07]  /*0010*/  S2R R0, SR_CTAID.Y ;  /* 0x0000000000007919 */ /* 0x000e2e0000002600 */
[----:B------:R-:W0:Y:S01]  /*0020*/  S2UR UR5, SR_CTAID.X ;  /* 0x00000000000579c3 */ /* 0x000e220000002500 */
[----:B------:R-:W1:Y:S01]  /*0030*/  LDCU UR4, c[0x0][0x3b8] ;  /* 0x00007700ff0477ac */ /* 0x000e620008000800 */
[----:B------:R-:W2:Y:S06]  /*0040*/  LDCU.64 UR8, c[0x0][0x358] ;  /* 0x00006b00ff0877ac */ /* 0x000eac0008000a00 */
[----:B------:R-:W0:Y:S01]  /*0050*/  LDC R53, c[0x0][0x374] ;  /* 0x0000dd00ff357b82 */ /* 0x000e220000000800 */
[----:B-1----:R-:W-:Y:S01]  /*0060*/  UIADD3 UR4, UPT, UPT, UR4, -0x1, URZ ;  /* 0xffffffff04047890 */ /* 0x002fe2000fffe0ff */
[----:B0-----:R-:W-:-:S04]  /*0070*/  IMAD R53, R53, UR5, R0 ;  /* 0x0000000535357c24 */ /* 0x001fc8000f8e0200 */
[C---:B------:R-:W-:Y:S01]  /*0080*/  IMAD R0, R53.reuse, 0x1400, RZ ;  /* 0x0000140035007824 */ /* 0x040fe200078e02ff */
[----:B------:R-:W-:-:S13]  /*0090*/  ISETP.GE.AND P0, PT, R53, UR4, PT ;  /* 0x0000000435007c0c */ /* 0x000fda000bf06270 */
[----:B--2---:R-:W-:Y:S05]  /*00a0*/  @P0 BRA `(.L_x_247) ;  /* 0x0000005000f80947 */ /* 0x004fea0003800000 */
[----:B------:R-:W-:-:S13]  /*00b0*/  ISETP.NE.AND P0, PT, R53, RZ, PT ;  /* 0x000000ff3500720c */ /* 0x000fda0003f05270 */
[----:B------:R-:W-:Y:S05]  /*00c0*/  @P0 BRA `(.L_x_248) ;  /* 0x0000002c00500947 */ /* 0x000fea0003800000 */
[----:B------:R-:W0:Y:S01]  /*00d0*/  S2R R0, SR_TID.X ;  /* 0x0000000000007919 */ /* 0x000e220000002100 */
[----:B------:R-:W1:Y:S08]  /*00e0*/  LDC.64 R6, c[0x0][0x380] ;  /* 0x0000e000ff067b82 */ /* 0x000e700000000a00 */
[----:B------:R-:W2:Y:S01]  /*00f0*/  LDC.64 R4, c[0x0][0x388] ;  /* 0x0000e200ff047b82 */ /* 0x000ea20000000a00 */
[----:B0-----:R-:W-:-:S04]  /*0100*/  IMAD R27, R0, 0x14, RZ ;  /* 0x00000014001b7824 */ /* 0x001fc800078e02ff */
[----:B-1----:R-:W-:-:S04]  /*0110*/  IMAD.WIDE.U32 R6, R27, 0x4, R6 ;  /* 0x000000041b067825 */ /* 0x002fc800078e0006 */
[----:B--2---:R-:W-:Y:S01]  /*0120*/  IMAD.WIDE.U32 R4, R27, 0x4, R4 ;  /* 0x000000041b047825 */ /* 0x004fe200078e0004 */
        /* <DEDUP_REMOVED lines=41> */
[----:B------:R-:W0:Y:S01]  /*03c0*/  S2R R73, SR_LANEID ;  /* 0x0000000000497919 */ /* 0x000e220000000000 */
[----:B------:R-:W1:Y:S01]  /*03d0*/  S2UR UR5, SR_CgaCtaId ;  /* 0x00000000000579c3 */ /* 0x000e620000008800 */
[----:B------:R-:W-:Y:S01]  /*03e0*/  UMOV UR4, 0x400 ;  /* 0x0000040000047882 */ /* 0x000fe20000000000 */
[----:B--2---:R-:W-:-:S02]  /*03f0*/  LOP3.LUT R64, R64, 0x1, RZ, 0xc0, !PT ;  /* 0x0000000140407812 */ /* 0x004fc400078ec0ff */
[----:B---3--:R-:W-:Y:S02]  /*0400*/  LOP3.LUT R11, R11, 0x1, RZ, 0xc0, !PT ;  /* 0x000000010b0b7812 */ /* 0x008fe400078ec0ff */
[----:B------:R-:W-:Y:S02]  /*0410*/  LOP3.LUT R61, R64, 0x1, RZ, 0x3c, !PT ;  /* 0x00000001403d7812 */ /* 0x000fe400078e3cff */
[----:B----4-:R-:W-:Y:S02]  /*0420*/  LOP3.LUT R28, R28, 0x1, RZ, 0xc0, !PT ;  /* 0x000000011c1c7812 */ /* 0x010fe400078ec0ff */
[----:B------:R-:W-:Y:S02]  /*0430*/  LOP3.LUT R32, R11, 0x1, RZ, 0x3c, !PT ;  /* 0x000000010b207812 */ /* 0x000fe400078e3cff */
[----:B-----5:R-:W-:Y:S02]  /*0440*/  LOP3.LUT R4, R33, 0x1, RZ, 0xc0, !PT ;  /* 0x0000000121047812 */ /* 0x020fe400078ec0ff */
[----:B------:R-:W-:Y:S01]  /*0450*/  LOP3.LUT R33, R28, 0x1, RZ, 0x3c, !PT ;  /* 0x000000011c217812 */ /* 0x000fe200078e3cff */
[----:B------:R-:W-:Y:S01]  /*0460*/  IMAD.IADD R34, R61, 0x1, R32 ;  /* 0x000000013d227824 */ /* 0x000fe200078e0220 */
[----:B------:R-:W-:-:S03]  /*0470*/  LOP3.LUT R29, R29, 0x1, RZ, 0xc0, !PT ;  /* 0x000000011d1d7812 */ /* 0x000fc600078ec0ff */
[----:B------:R-:W-:Y:S01]  /*0480*/  IMAD.IADD R37, R33, 0x1, R34 ;  /* 0x0000000121257824 */ /* 0x000fe200078e0222 */
[----:B------:R-:W-:Y:S02]  /*0490*/  LOP3.LUT R36, R29, 0x1, RZ, 0x3c, !PT ;  /* 0x000000011d247812 */ /* 0x000fe400078e3cff */
[----:B------:R-:W-:Y:S02]  /*04a0*/  LOP3.LUT R6, R30, 0x1, RZ, 0xc0, !PT ;  /* 0x000000011e067812 */ /* 0x000fe400078ec0ff */
[----:B------:R-:W-:Y:S01]  /*04b0*/  LOP3.LUT R7, R31, 0x1, RZ, 0xc0, !PT ;  /* 0x000000011f077812 */ /* 0x000fe200078ec0ff */
[----:B------:R-:W-:Y:S01]  /*04c0*/  IMAD.IADD R41, R36, 0x1, R37 ;  /* 0x0000000124297824 */ /* 0x000fe200078e0225 */
[----:B------:R-:W-:Y:S02]  /*04d0*/  LOP3.LUT R39, R6, 0x1, RZ, 0x3c, !PT ;  /* 0x0000000106277812 */ /* 0x000fe400078e3cff */
[----:B------:R-:W-:Y:S02]  /*04e0*/  LOP3.LUT R65, R65, 0x1, RZ, 0xc0, !PT ;  /* 0x0000000141417812 */ /* 0x000fe400078ec0ff */
[----:B------:R-:W-:-:S02]  /*04f0*/  LOP3.LUT R40, R7, 0x1, RZ, 0x3c, !PT ;  /* 0x0000000107287812 */ /* 0x000fc400078e3cff */
        /* <DEDUP_REMOVED lines=8> */
[----:B------:R-:W-:Y:S02]  /*0580*/  IADD3 R48, PT, PT, R43, R44, R48 ;  /* 0x0000002c2b307210 */ /* 0x000fe40007ffe030 */
[----:B------:R-:W-:Y:S02]  /*0590*/  LOP3.LUT R51, R42, 0x1, RZ, 0x3c, !PT ;  /* 0x000000012a337812 */ /* 0x000fe400078e3cff */
[----:B------:R-:W-:Y:S02]  /*05a0*/  IADD3 R52, PT, PT, R47, R46, R48 ;  /* 0x0000002e2f347210 */ /* 0x000fe40007ffe030 */
[----:B------:R-:W-:-:S02]  /*05b0*/  LOP3.LUT R45, R45, 0x1, RZ, 0xc0, !PT ;  /* 0x000000012d2d7812 */ /* 0x000fc400078ec0ff */
[----:B------:R-:W-:Y:S01]  /*05c0*/  LOP3.LUT R49, R49, 0x1, RZ, 0xc0, !PT ;  /* 0x0000000131317812 */ /* 0x000fe200078ec0ff */
[----:B------:R-:W-:Y:S01]  /*05d0*/  IMAD.IADD R56, R51, 0x1, R52 ;  /* 0x0000000133387824 */ /* 0x000fe200078e0234 */
[----:B------:R-:W-:Y:S02]  /*05e0*/  LOP3.LUT R50, R50, 0x1, RZ, 0xc0, !PT ;  /* 0x0000000132327812 */ /* 0x000fe400078ec0ff */
[----:B------:R-:W-:Y:S02]  /*05f0*/  LOP3.LUT R53, R53, 0x1, RZ, 0xc0, !PT ;  /* 0x0000000135357812 */ /* 0x000fe400078ec0ff */
[----:B------:R-:W-:Y:S02]  /*0600*/  LOP3.LUT R54, R45, 0x1, RZ, 0x3c, !PT ;  /* 0x000000012d367812 */ /* 0x000fe400078e3cff */
[----:B------:R-:W-:Y:S02]  /*0610*/  LOP3.LUT R55, R49, 0x1, RZ, 0x3c, !PT ;  /* 0x0000000131377812 */ /* 0x000fe400078e3cff */
[----:B------:R-:W-:-:S02]  /*0620*/  ISETP.NE.AND P1, PT, R28, RZ, PT ;  /* 0x000000ff1c00720c */ /* 0x000fc40003f25270 */
[----:B------:R-:W-:Y:S02]  /*0630*/  ISETP.NE.AND P4, PT, R29, RZ, PT ;  /* 0x000000ff1d00720c */ /* 0x000fe40003f85270 */
[----:B------:R-:W-:Y:S02]  /*0640*/  LOP3.LUT R28, R50, 0x1, RZ, 0x3c, !PT ;  /* 0x00000001321c7812 */ /* 0x000fe400078e3cff */
[----:B------:R-:W-:Y:S02]  /*0650*/  LOP3.LUT R29, R53, 0x1, RZ, 0x3c, !PT ;  /* 0x00000001351d7812 */ /* 0x000fe400078e3cff */
[----:B------:R-:W-:Y:S02]  /*0660*/  IADD3 R5, PT, PT, R55, R54, R56 ;  /* 0x0000003637057210 */ /* 0x000fe40007ffe038 */
[----:B------:R-:W-:Y:S02]  /*0670*/  LOP3.LUT R57, R57, 0x1, RZ, 0xc0, !PT ;  /* 0x0000000139397812 */ /* 0x000fe400078ec0ff */
[----:B------:R-:W-:-:S02]  /*0680*/  LOP3.LUT R58, R58, 0x1, RZ, 0xc0, !PT ;  /* 0x000000013a3a7812 */ /* 0x000fc400078ec0ff */
[----:B------:R-:W-:Y:S02]  /*0690*/  LOP3.LUT R59, R59, 0x1, RZ, 0xc0, !PT ;  /* 0x000000013b3b7812 */ /* 0x000fe400078ec0ff */
[----:B------:R-:W-:Y:S02]  /*06a0*/  IADD3 R5, PT, PT, R29, R28, R5 ;  /* 0x0000001c1d057210 */ /* 0x000fe40007ffe005 */
[----:B------:R-:W-:Y:S02]  /*06b0*/  LOP3.LUT R30, R57, 0x1, RZ, 0x3c, !PT ;  /* 0x00000001391e7812 */ /* 0x000fe400078e3cff */
[----:B------:R-:W-:Y:S02]  /*06c0*/  LOP3.LUT R31, R58, 0x1, RZ, 0x3c, !PT ;  /* 0x000000013a1f7812 */ /* 0x000fe400078e3cff */
[----:B------:R-:W-:Y:S02]  /*06d0*/  LOP3.LUT R63, R63, 0x1, RZ, 0xc0, !PT ;  /* 0x000000013f3f7812 */ /* 0x000fe400078ec0ff */
[----:B------:R-:W-:-:S02]  /*06e0*/  ISETP.NE.AND P5, PT, R11, RZ, PT ;  /* 0x000000ff0b00720c */ /* 0x000fc40003fa5270 */
[----:B------:R-:W-:Y:S02]  /*06f0*/  IADD3 R5, PT, PT, R31, R30, R5 ;  /* 0x0000001e1f057210 */ /* 0x000fe40007ffe005 */
[----:B------:R-:W-:Y:S02]  /*0700*/  LOP3.LUT R60, R59, 0x1, RZ, 0x3c, !PT ;  /* 0x000000013b3c7812 */ /* 0x000fe400078e3cff */
[----:B------:R-:W-:Y:S02]  /*0710*/  LOP3.LUT R11, R63, 0x1, RZ, 0x3c, !PT ;  /* 0x000000013f0b7812 */ /* 0x000fe400078e3cff */
[----:B------:R-:W-:Y:S02]  /*0720*/  LOP3.LUT R66, R66, 0x1, RZ, 0xc0, !PT ;  /* 0x0000000142427812 */ /* 0x000fe400078ec0ff */
[----:B------:R-:W-:Y:S02]  /*0730*/  IADD3 R62, PT, PT, R11, R60, R5 ;  /* 0x0000003c0b3e7210 */ /* 0x000fe40007ffe005 */
[----:B------:R-:W-:-:S05]  /*0740*/  LOP3.LUT R5, R66, 0x1, RZ, 0x3c, !PT ;  /* 0x0000000142057812 */ /* 0x000fca00078e3cff */
[----:B------:R-:W-:Y:S01]  /*0750*/  IMAD.IADD R5, R5, 0x1, R62 ;  /* 0x0000000105057824 */ /* 0x000fe200078e023e */
[----:B------:R-:W-:Y:S01]  /*0760*/  BAR.SYNC.DEFER_BLOCKING 0x0 ;  /* 0x0000000000007b1d */ /* 0x000fe20000010000 */
[----:B------:R-:W-:-:S05]  /*0770*/  ISETP.NE.AND P3, PT, R6, RZ, PT ;  /* 0x000000ff0600720c */ /* 0x000fca0003f65270 */
[----:B------:R-:W2:Y:S02]  /*0780*/  SHFL.UP P0, R6, R5, 0x1, RZ ;  /* 0x0420000005067989 */ /* 0x000ea400000000ff */
[----:B--2---:R-:W-:Y:S01]  /*0790*/  @P0 IMAD.IADD R6, R5, 0x1, R6 ;  /* 0x0000000105060824 */ /* 0x004fe200078e0206 */
[----:B------:R-:W-:-:S04]  /*07a0*/  ISETP.NE.AND P0, PT, R7, RZ, PT ;  /* 0x000000ff0700720c */ /* 0x000fc80003f05270 */
[----:B------:R-:W2:Y:S02]  /*07b0*/  SHFL.UP P2, R7, R6, 0x2, RZ ;  /* 0x0440000006077989 */ /* 0x000ea400000400ff */
[----:B--2---:R-:W-:-:S05]  /*07c0*/  @P2 IMAD.IADD R7, R6, 0x1, R7 ;  /* 0x0000000106072824 */ /* 0x004fca00078e0207 */
[----:B------:R-:W2:Y:S02]  /*07d0*/  SHFL.UP P2, R70, R7, 0x4, RZ ;  /* 0x0480000007467989 */ /* 0x000ea400000400ff */
[----:B--2---:R-:W-:-:S05]  /*07e0*/  @P2 IMAD.IADD R70, R7, 0x1, R70 ;  /* 0x0000000107462824 */ /* 0x004fca00078e0246 */
[----:B------:R-:W2:Y:S02]  /*07f0*/  SHFL.UP P2, R69, R70, 0x8, RZ ;  /* 0x0500000046457989 */ /* 0x000ea400000400ff */
[----:B--2---:R-:W-:-:S05]  /*0800*/  @P2 IMAD.IADD R69, R70, 0x1, R69 ;  /* 0x0000000146452824 */ /* 0x004fca00078e0245 */
[----:B------:R-:W2:Y:S01]  /*0810*/  SHFL.UP P2, R72, R69, 0x10, RZ ;  /* 0x0600000045487989 */ /* 0x000ea200000400ff */
[----:B-1----:R-:W-:Y:S01]  /*0820*/  ULEA UR4, UR5, UR4, 0x18 ;  /* 0x0000000405047291 */ /* 0x002fe2000f8ec0ff */
[----:B--2---:R-:W-:Y:S01]  /*0830*/  @P2 IMAD.IADD R72, R69, 0x1, R72 ;  /* 0x0000000145482824 */ /* 0x004fe200078e0248 */
[----:B0-----:R-:W-:-:S13]  /*0840*/  ISETP.NE.AND P2, PT, R73, 0x1f, PT ;  /* 0x0000001f4900780c */ /* 0x001fda0003f45270 */
[----:B------:R-:W-:-:S04]  /*0850*/  @!P2 SHF.R.U32.HI R6, RZ, 0x3, R0 ;  /* 0x00000003ff06a819 */ /* 0x000fc80000011600 */
[----:B------:R-:W-:-:S05]  /*0860*/  @!P2 LOP3.LUT R71, R6, 0x7c, RZ, 0xc0, !PT ;  /* 0x0000007c0647a812 */ /* 0x000fca00078ec0ff */
[----:B------:R-:W-:Y:S01]  /*0870*/  @!P2 STS [R71+UR4], R72 ;  /* 0x000000484700a988 */ /* 0x000fe20008000804 */
[----:B------:R-:W-:Y:S01]  /*0880*/  IMAD.IADD R69, R72, 0x1, -R5 ;  /* 0x0000000148457824 */ /* 0x000fe200078e0a05 */
[----:B------:R-:W-:Y:S01]  /*0890*/  BAR.SYNC.DEFER_BLOCKING 0x0 ;  /* 0x0000000000007b1d */ /* 0x000fe20000010000 */
[----:B------:R-:W-:-:S04]  /*08a0*/  ISETP.NE.AND P2, PT, R73, RZ, PT ;  /* 0x000000ff4900720c */ /* 0x000fc80003f45270 */
[----:B------:R-:W-:Y:S02]  /*08b0*/  SEL R69, R69, RZ, P2 ;  /* 0x000000ff45457207 */ /* 0x000fe40001000000 */
[----:B------:R-:W-:Y:S02]  /*08c0*/  ISETP.NE.AND P2, PT, R4, RZ, PT ;  /* 0x000000ff0400720c */ /* 0x000fe40003f45270 */
[----:B------:R-:W0:Y:S01]  /*08d0*/  LDS.128 R4, [UR4] ;  /* 0x00000004ff047984 */ /* 0x000e220008000c00 */
[----:B------:R-:W-:-:S04]  /*08e0*/  SHF.R.U32.HI R70, RZ, 0x5, R0 ;  /* 0x00000005ff467819 */ /* 0x000fc80000011600 */
        /* <DEDUP_REMOVED lines=8> */
[C---:B------:R-:W-:Y:S02]  /*0970*/  SEL R72, R71.reuse, R4, !P6 ;  /* 0x0000000447487207 */ /* 0x040fe40007000000 */
[----:B------:R-:W0:Y:S01]  /*0980*/  LDS.128 R4, [UR4+0x10] ;  /* 0x00001004ff047984 */ /* 0x000e220008000c00 */
[----:B------:R-:W-:Y:S02]  /*0990*/  P2R R67, PR, RZ, 0x2 ;  /* 0x00000002ff437803 */ /* 0x000fe40000000000 */
[C---:B------:R-:W-:Y:S02]  /*09a0*/  ISETP.NE.AND P1, PT, R70.reuse, 0x5, PT ;  /* 0x000000054600780c */ /* 0x040fe40003f25270 */
[----:B------:R-:W-:Y:S02]  /*09b0*/  P2R R68, PR, RZ, 0x20 ;  /* 0x00000020ff447803 */ /* 0x000fe40000000000 */
[C---:B------:R-:W-:Y:S02]  /*09c0*/  ISETP.NE.AND P5, PT, R70.reuse, 0x6, PT ;  /* 0x000000064600780c */ /* 0x040fe40003fa5270 */
[----:B------:R-:W-:Y:S01]  /*09d0*/  ISETP.NE.AND P6, PT, R70, 0x7, PT ;  /* 0x000000074600780c */ /* 0x000fe20003fc5270 */
[----:B0-----:R-:W-:-:S04]  /*09e0*/  IMAD.IADD R4, R71, 0x1, R4 ;  /* 0x0000000147047824 */ /* 0x001fc800078e0204 */
[----:B------:R-:W-:Y:S01]  /*09f0*/  IMAD.IADD R5, R5, 0x1, R4 ;  /* 0x0000000105057824 */ /* 0x000fe200078e0204 */
[----:B------:R-:W-:-:S03]  /*0a00*/  SEL R72, R4, R72, !P1 ;  /* 0x0000004804487207 */ /* 0x000fc60004800000 */
[----:B------:R-:W-:Y:S01]  /*0a10*/  IMAD.IADD R6, R6, 0x1, R5 ;  /* 0x0000000106067824 */ /* 0x000fe200078e0205 */
[----:B------:R-:W-:-:S04]  /*0a20*/  SEL R72, R5, R72, !P5 ;  /* 0x0000004805487207 */ /* 0x000fc80006800000 */
[----:B------:R-:W-:Y:S02]  /*0a30*/  SEL R72, R6, R72, !P6 ;  /* 0x0000004806487207 */ /* 0x000fe40007000000 */
[----:B------:R-:W-:Y:S01]  /*0a40*/  ISETP.GE.U32.AND P6, PT, R0, 0x20, PT ;  /* 0x000000200000780c */ /* 0x000fe20003fc6070 */
[----:B------:R-:W-:-:S03]  /*0a50*/  IMAD.IADD R7, R7, 0x1, R6 ;  /* 0x0000000107077824 */ /* 0x000fc600078e0206 */
[----:B------:R-:W-:Y:S02]  /*0a60*/  SEL R72, R72, RZ, P6 ;  /* 0x000000ff48487207 */ /* 0x000fe40003000000 */
[----:B------:R-:W-:Y:S02]  /*0a70*/  ISETP.NE.AND P1, PT, R67, RZ, PT ;  /* 0x000000ff4300720c */ /* 0x000fe40003f25270 */
[----:B------:R-:W-:Y:S01]  /*0a80*/  IADD3 R67, PT, PT, -R7, 0x1400, RZ ;  /* 0x0000140007437810 */ /* 0x000fe20007ffe1ff */
[----:B------:R-:W-:Y:S01]  /*0a90*/  IMAD.IADD R6, R72, 0x1, R69 ;  /* 0x0000000148067824 */ /* 0x000fe200078e0245 */
[----:B------:R-:W-:-:S03]  /*0aa0*/  ISETP.NE.AND P5, PT, R64, RZ, PT ;  /* 0x000000ff4000720c */ /* 0x000fc60003fa5270 */
[C-C-:B------:R-:W-:Y:S01]  /*0ab0*/  IMAD.IADD R64, R27.reuse, 0x1, -R6.reuse ;  /* 0x000000011b407824 */ /* 0x140fe200078e0a06 */
[C---:B------:R-:W-:Y:S01]  /*0ac0*/  IADD3 R5, PT, PT, R27.reuse, -R6, -R61 ;  /* 0x800000061b057210 */ /* 0x040fe20007ffe83d */
[----:B------:R-:W-:Y:S01]  /*0ad0*/  IMAD.IADD R4, R6, 0x1, R67 ;  /* 0x0000000106047824 */ /* 0x000fe200078e0243 */
[----:B------:R-:W-:-:S03]  /*0ae0*/  IADD3 R34, PT, PT, R27, -R34, -R6 ;  /* 0x800000221b227210 */ /* 0x000fc60007ffe806 */
[----:B------:R-:W-:Y:S01]  /*0af0*/  VIADD R5, R5, 0x1 ;  /* 0x0000000105057836 */ /* 0x000fe20000000000 */
[----:B------:R-:W-:Y:S01]  /*0b00*/  SEL R64, R4, R64, !P5 ;  /* 0x0000004004407207 */ /* 0x000fe20006800000 */
[----:B------:R-:W-:Y:S01]  /*0b10*/  IMAD.IADD R4, R61, 0x1, R4 ;  /* 0x000000013d047824 */ /* 0x000fe200078e0204 */
[----:B------:R-:W-:-:S04]  /*0b20*/  ISETP.NE.AND P5, PT, R68, RZ, PT ;  /* 0x000000ff4400720c */ /* 0x000fc80003fa5270 */
[----:B------:R-:W-:Y:S01]  /*0b30*/  SEL R61, R4, R5, !P5 ;  /* 0x00000005043d7207 */ /* 0x000fe20006800000 */
[----:B------:R-:W-:Y:S02]  /*0b40*/  IMAD.IADD R4, R32, 0x1, R4 ;  /* 0x0000000120047824 */ /* 0x000fe400078e0204 */
[----:B------:R-:W-:Y:S01]  /*0b50*/  VIADD R32, R34, 0x2 ;  /* 0x0000000222207836 */ /* 0x000fe20000000000 */
[--C-:B------:R-:W-:Y:S01]  /*0b60*/  IADD3 R37, PT, PT, R27, -R37, -R6.reuse ;  /* 0x800000251b257210 */ /* 0x100fe20007ffe806 */
[----:B------:R-:W-:-:S03]  /*0b70*/  IMAD.IADD R34, R41, 0x1, R6 ;  /* 0x0000000129227824 */ /* 0x000fc600078e0206 */
[----:B------:R-:W-:Y:S01]  /*0b80*/  SEL R32, R4, R32, !P1 ;  /* 0x0000002004207207 */ /* 0x000fe20004800000 */
[----:B------:R-:W-:Y:S02]  /*0b90*/  IMAD.IADD R4, R33, 0x1, R4 ;  /* 0x0000000121047824 */ /* 0x000fe400078e0204 */
[----:B------:R-:W-:Y:S02]  /*0ba0*/  VIADD R33, R37, 0x3 ;  /* 0x0000000325217836 */ /* 0x000fe40000000000 */
[----:B------:R-:W-:-:S03]  /*0bb0*/  IMAD.IADD R36, R36, 0x1, R4 ;  /* 0x0000000124247824 */ /* 0x000fc600078e0204 */
[----:B------:R-:W-:Y:S01]  /*0bc0*/  SEL R33, R4, R33, !P4 ;  /* 0x0000002104217207 */ /* 0x000fe20006000000 */
[--C-:B------:R-:W-:Y:S01]  /*0bd0*/  IMAD.IADD R5, R39, 0x1, R34.reuse ;  /* 0x0000000127057824 */ /* 0x100fe200078e0222 */
[----:B------:R-:W-:Y:S02]  /*0be0*/  IADD3 R4, PT, PT, R27, 0x4, -R34 ;  /* 0x000000041b047810 */ /* 0x000fe40007ffe822 */
[----:B------:R-:W-:Y:S02]  /*0bf0*/  ISETP.NE.AND P5, PT, R35, RZ, PT ;  /* 0x000000ff2300720c */ /* 0x000fe40003fa5270 */
[----:B------:R-:W-:Y:S01]  /*0c00*/  SEL R34, R36, R4, !P3 ;  /* 0x0000000424227207 */ /* 0x000fe20005800000 */
[----:B------:R-:W-:Y:S01]  /*0c10*/  IMAD.IADD R36, R39, 0x1, R36 ;  /* 0x0000000127247824 */ /* 0x000fe200078e0224 */
[--C-:B------:R-:W-:Y:S01]  /*0c20*/  IADD3 R35, PT, PT, R27, 0x5, -R5.reuse ;  /* 0x000000051b237810 */ /* 0x100fe20007ffe805 */
[C---:B------:R-:W-:Y:S02]  /*0c30*/  IMAD.IADD R4, R40.reuse, 0x1, R5 ;  /* 0x0000000128047824 */ /* 0x040fe400078e0205 */
[----:B------:R-:W-:Y:S01]  /*0c40*/  IMAD.IADD R5, R40, 0x1, R36 ;  /* 0x0000000128057824 */ /* 0x000fe200078e0224 */
[----:B------:R-:W-:-:S02]  /*0c50*/  SEL R35, R36, R35, !P0 ;  /* 0x0000002324237207 */ /* 0x000fc40004000000 */
[----:B------:R-:W-:Y:S01]  /*0c60*/  IADD3 R36, PT, PT, R27, 0x6, -R4 ;  /* 0x000000061b247810 */ /* 0x000fe20007ffe804 */
[----:B------:R-:W-:Y:S01]  /*0c70*/  IMAD.IADD R48, R48, 0x1, R6 ;  /* 0x0000000130307824 */ /* 0x000fe200078e0206 */
[----:B------:R-:W-:Y:S02]  /*0c80*/  ISETP.NE.AND P1, PT, R38, RZ, PT ;  /* 0x000000ff2600720c */ /* 0x000fe40003f25270 */
[----:B------:R-:W-:Y:S01]  /*0c90*/  SEL R36, R5, R36, !P2 ;  /* 0x0000002405247207 */ /* 0x000fe20005000000 */
[----:B------:R-:W-:Y:S01]  /*0ca0*/  IMAD.IADD R5, R44, 0x1, R5 ;  /* 0x000000012c057824 */ /* 0x000fe200078e0205 */
[C---:B------:R-:W-:Y:S02]  /*0cb0*/  IADD3 R38, PT, PT, R27.reuse, 0x8, -R48 ;  /* 0x000000081b267810 */ /* 0x040fe40007ffe830 */
[----:B------:R-:W-:Y:S01]  /*0cc0*/  IADD3 R48, PT, PT, R27, -R48, -R46 ;  /* 0x800000301b307210 */ /* 0x000fe20007ffe82e */
[----:B------:R-:W-:Y:S01]  /*0cd0*/  IMAD.IADD R43, R43, 0x1, R5 ;  /* 0x000000012b2b7824 */ /* 0x000fe200078e0205 */
[----:B------:R-:W-:-:S03]  /*0ce0*/  IADD3 R52, PT, PT, R27, -R52, -R6 ;  /* 0x800000341b347210 */ /* 0x000fc60007ffe806 */
[----:B------:R-:W-:Y:S02]  /*0cf0*/  IMAD.IADD R46, R46, 0x1, R43 ;  /* 0x000000012e2e7824 */ /* 0x000fe400078e022b */
[----:B------:R-:W-:Y:S01]  /*0d00*/  VIADD R39, R48, 0x9 ;  /* 0x0000000930277836 */ /* 0x000fe20000000000 */
[----:B------:R-:W-:Y:S01]  /*0d10*/  IADD3 R4, PT, PT, R27, -R4, -R44 ;  /* 0x800000041b047210 */ /* 0x000fe20007ffe82c */
[----:B------:R-:W-:Y:S01]  /*0d20*/  IMAD.IADD R56, R56, 0x1, R6 ;  /* 0x0000000138387824 */ /* 0x000fe200078e0206 */
[----:B------:R-:W-:Y:S01]  /*0d30*/  ISETP.NE.AND P4, PT, R42, RZ, PT ;  /* 0x000000ff2a00720c */ /* 0x000fe20003f85270 */
[----:B------:R-:W-:Y:S01]  /*0d40*/  VIADD R41, R52, 0xa ;  /* 0x0000000a34297836 */ /* 0x000fe20000000000 */
[----:B------:R-:W-:Y:S01]  /*0d50*/  SEL R39, R46, R39, !P1 ;  /* 0x000000272e277207 */ /* 0x000fe20004800000 */
[----:B------:R-:W-:Y:S01]  /*0d60*/  IMAD.IADD R46, R47, 0x1, R46 ;  /* 0x000000012f2e7824 */ /* 0x000fe200078e022e */
[----:B------:R-:W-:Y:S01]  /*0d70*/  ISETP.NE.AND P6, PT, R65, RZ, PT ;  /* 0x000000ff4100720c */ /* 0x000fe20003fc5270 */
[----:B------:R-:W-:Y:S01]  /*0d80*/  VIADD R4, R4, 0x7 ;  /* 0x0000000704047836 */ /* 0x000fe20000000000 */
[--C-:B------:R-:W-:Y:S01]  /*0d90*/  IADD3 R40, PT, PT, R27, 0xb, -R56.reuse ;  /* 0x0000000b1b287810 */ /* 0x100fe20007ffe838 */
[----:B------:R-:W-:Y:S01]  /*0da0*/  IMAD.IADD R56, R54, 0x1, R56 ;  /* 0x0000000136387824 */ /* 0x000fe200078e0238 */
[----:B------:R-:W-:-:S02]  /*0db0*/  SEL R41, R46, R41, !P4 ;  /* 0x000000292e297207 */ /* 0x000fc40006000000 */
[----:B------:R-:W-:Y:S02]  /*0dc0*/  ISETP.NE.AND P4, PT, R0, RZ, PT ;  /* 0x000000ff0000720c */ /* 0x000fe40003f85270 */
[----:B------:R-:W-:Y:S01]  /*0dd0*/  SEL R37, R5, R4, !P6 ;  /* 0x0000000405257207 */ /* 0x000fe20007000000 */
[----:B------:R-:W-:Y:S01]  /*0de0*/  IMAD.IADD R4, R55, 0x1, R56 ;  /* 0x0000000137047824 */ /* 0x000fe200078e0238 */
[----:B------:R-:W-:-:S03]  /*0df0*/  ISETP.NE.AND P3, PT, R45, RZ, PT ;  /* 0x000000ff2d00720c */ /* 0x000fc60003f65270 */
[--C-:B------:R-:W-:Y:S01]  /*0e00*/  IMAD.IADD R44, R28, 0x1, R4.reuse ;  /* 0x000000011c2c7824 */ /* 0x100fe200078e0204 */
[----:B------:R-:W-:Y:S02]  /*0e10*/  SEL R38, R43, R38, !P5 ;  /* 0x000000262b267207 */ /* 0x000fe40006800000 */
[----:B------:R-:W-:Y:S01]  /*0e20*/  IADD3 R43, PT, PT, R27, 0xd, -R4 ;  /* 0x0000000d1b2b7810 */ /* 0x000fe20007ffe804 */
[----:B------:R-:W-:Y:S02]  /*0e30*/  IMAD.IADD R45, R29, 0x1, R44 ;  /* 0x000000011d2d7824 */ /* 0x000fe400078e022c */
[----:B------:R-:W0:Y:S01]  /*0e40*/  @!P4 LDC.64 R4, c[0x0][0x3a8] ;  /* 0x0000ea00ff04cb82 */ /* 0x000e220000000a00 */
[----:B------:R-:W-:Y:S02]  /*0e50*/  IMAD.IADD R51, R51, 0x1, R46 ;  /* 0x0000000133337824 */ /* 0x000fe400078e022e */
[----:B------:R-:W-:Y:S01]  /*0e60*/  IMAD.IADD R46, R30, 0x1, R45 ;  /* 0x000000011e2e7824 */ /* 0x000fe200078e022d */
[----:B------:R-:W-:-:S03]  /*0e70*/  IADD3 R62, PT, PT, R27, -R62, -R6 ;  /* 0x8000003e1b3e7210 */ /* 0x000fc60007ffe806 */
[----:B------:R-:W-:Y:S01]  /*0e80*/  IMAD.IADD R6, R31, 0x1, R46 ;  /* 0x000000011f067824 */ /* 0x000fe200078e022e */
[----:B------:R-:W-:Y:S01]  /*0e90*/  SEL R40, R51, R40, !P3 ;  /* 0x0000002833287207 */ /* 0x000fe20005800000 */
[----:B------:R-:W-:-:S03]  /*0ea0*/  IMAD.IADD R51, R54, 0x1, R51 ;  /* 0x0000000136337824 */ /* 0x000fc600078e0233 */
[C---:B------:R-:W-:Y:S02]  /*0eb0*/  IADD3 R47, PT, PT, R27.reuse, 0x11, -R6 ;  /* 0x000000111b2f7810 */ /* 0x040fe40007ffe806 */
[C---:B------:R-:W-:Y:S02]  /*0ec0*/  IADD3 R6, PT, PT, R27.reuse, -R6, -R60 ;  /* 0x800000061b067210 */ /* 0x040fe40007ffe83c */
[C---:B------:R-:W-:Y:S02]  /*0ed0*/  IADD3 R42, PT, PT, R27.reuse, 0xc, -R56 ;  /* 0x0000000c1b2a7810 */ /* 0x040fe40007ffe838 */
[C---:B------:R-:W-:Y:S02]  /*0ee0*/  IADD3 R44, PT, PT, R27.reuse, 0xe, -R44 ;  /* 0x0000000e1b2c7810 */ /* 0x040fe40007ffe82c */
[C---:B------:R-:W-:Y:S02]  /*0ef0*/  IADD3 R45, PT, PT, R27.reuse, 0xf, -R45 ;  /* 0x0000000f1b2d7810 */ /* 0x040fe40007ffe82d */
[----:B------:R-:W-:Y:S01]  /*0f00*/  IADD3 R46, PT, PT, R27, 0x10, -R46 ;  /* 0x000000101b2e7810 */ /* 0x000fe20007ffe82e */
[----:B------:R-:W-:-:S02]  /*0f10*/  VIADD R27, R6, 0x12 ;  /* 0x00000012061b7836 */ /* 0x000fc40000000000 */
[----:B------:R-:W-:Y:S02]  /*0f20*/  IMAD.IADD R55, R55, 0x1, R51 ;  /* 0x0000000137377824 */ /* 0x000fe400078e0233 */
[----:B------:R-:W-:Y:S02]  /*0f30*/  @!P4 IMAD.MOV.U32 R6, RZ, RZ, 0x65 ;  /* 0x00000065ff06c424 */ /* 0x000fe400078e00ff */
[----:B------:R-:W-:Y:S01]  /*0f40*/  IMAD.IADD R28, R28, 0x1, R55 ;  /* 0x000000011c1c7824 */ /* 0x000fe200078e0237 */
[----:B------:R-:W-:Y:S02]  /*0f50*/  ISETP.NE.AND P2, PT, R50, RZ, PT ;  /* 0x000000ff3200720c */ /* 0x000fe40003f45270 */
[----:B0-----:R0:W-:Y:S01]  /*0f60*/  @!P4 ST.E.64.STRONG.GPU desc[UR8][R4.64+0x100], R6 ;  /* 0x000100060400c985 */ /* 0x0011e2000c10fb08 */
[----:B------:R-:W-:Y:S01]  /*0f70*/  IMAD.IADD R29, R29, 0x1, R28 ;  /* 0x000000011d1d7824 */ /* 0x000fe200078e021c */
[----:B------:R-:W-:Y:S02]  /*0f80*/  SEL R43, R55, R43, !P2 ;  /* 0x0000002b372b7207 */ /* 0x000fe40005000000 */
[----:B------:R-:W-:Y:S01]  /*0f90*/  ISETP.NE.AND P2, PT, R66, RZ, PT ;  /* 0x000000ff4200720c */ /* 0x000fe20003f45270 */
[----:B------:R-:W-:Y:S01]  /*0fa0*/  IMAD.IADD R30, R30, 0x1, R29 ;  /* 0x000000011e1e7824 */ /* 0x000fe200078e021d */
[----:B------:R-:W-:-:S03]  /*0fb0*/  ISETP.NE.AND P0, PT, R49, RZ, PT ;  /* 0x000000ff3100720c */ /* 0x000fc60003f05270 */
[----:B------:R-:W-:Y:S01]  /*0fc0*/  IMAD.IADD R31, R31, 0x1, R30 ;  /* 0x000000011f1f7824 */ /* 0x000fe200078e021e */
[----:B------:R-:W-:Y:S02]  /*0fd0*/  ISETP.NE.AND P6, PT, R53, RZ, PT ;  /* 0x000000ff3500720c */ /* 0x000fe40003fc5270 */
[----:B------:R-:W-:Y:S01]  /*0fe0*/  SEL R42, R51, R42, !P0 ;  /* 0x0000002a332a7207 */ /* 0x000fe20004000000 */
[----:B------:R-:W-:Y:S01]  /*0ff0*/  IMAD.IADD R60, R60, 0x1, R31 ;  /* 0x000000013c3c7824 */ /* 0x000fe200078e021f */
[----:B------:R-:W-:Y:S01]  /*1000*/  ISETP.NE.AND P0, PT, R63, RZ, PT ;  /* 0x000000ff3f00720c */ /* 0x000fe20003f05270 */
[----:B------:R-:W-:Y:S01]  /*1010*/  VIADD R62, R62, 0x13 ;  /* 0x000000133e3e7836 */ /* 0x000fe20000000000 */
[----:B------:R-:W-:Y:S01]  /*1020*/  ISETP.NE.AND P1, PT, R58, RZ, PT ;  /* 0x000000ff3a00720c */ /* 0x000fe20003f25270 */
[----:B------:R-:W-:Y:S01]  /*1030*/  @!P2 IMAD.IADD R62, R11, 0x1, R60 ;  /* 0x000000010b3ea824 */ /* 0x000fe200078e023c */
[----:B------:R-:W-:Y:S02]  /*1040*/  ISETP.NE.AND P5, PT, R57, RZ, PT ;  /* 0x000000ff3900720c */ /* 0x000fe40003fa5270 */
[----:B------:R-:W-:-:S02]  /*1050*/  SEL R44, R28, R44, !P6 ;  /* 0x0000002c1c2c7207 */ /* 0x000fc40007000000 */
[----:B------:R-:W-:Y:S01]  /*1060*/  LEA R11, R64, UR4, 0x2 ;  /* 0x00000004400b7c11 */ /* 0x000fe2000f8e10ff */
[----:B------:R-:W-:Y:S01]  /*1070*/  BAR.SYNC.DEFER_BLOCKING 0x0 ;  /* 0x0000000000007b1d */ /* 0x000fe20000010000 */
[----:B------:R-:W-:Y:S02]  /*1080*/  SEL R60, R60, R27, !P0 ;  /* 0x0000001b3c3c7207 */ /* 0x000fe40004000000 */
[----:B------:R-:W-:Y:S02]  /*1090*/  LEA R28, R61, UR4, 0x2 ;  /* 0x000000043d1c7c11 */ /* 0x000fe4000f8e10ff */
[----:B------:R-:W-:Y:S02]  /*10a0*/  SEL R46, R30, R46, !P1 ;  /* 0x0000002e1e2e7207 */ /* 0x000fe40004800000 */
[----:B------:R-:W-:Y:S02]  /*10b0*/  LEA R27, R32, UR4, 0x2 ;  /* 0x00000004201b7c11 */ /* 0x000fe4000f8e10ff */
[----:B------:R-:W-:-:S02]  /*10c0*/  SEL R45, R29, R45, !P5 ;  /* 0x0000002d1d2d7207 */ /* 0x000fc40006800000 */
[----:B------:R-:W-:Y:S02]  /*10d0*/  LEA R30, R33, UR4, 0x2 ;  /* 0x00000004211e7c11 */ /* 0x000fe4000f8e10ff */
[----:B------:R-:W-:Y:S02]  /*10e0*/  LEA R29, R34, UR4, 0x2 ;  /* 0x00000004221d7c11 */ /* 0x000fe4000f8e10ff */
[----:B------:R-:W-:Y:S02]  /*10f0*/  LEA R32, R35, UR4, 0x2 ;  /* 0x0000000423207c11 */ /* 0x000fe4000f8e10ff */
[----:B0-----:R-:W-:Y:S02]  /*1100*/  LEA R5, R36, UR4, 0x2 ;  /* 0x0000000424057c11 */ /* 0x001fe4000f8e10ff */
[----:B------:R-:W-:Y:S02]  /*1110*/  LEA R4, R37, UR4, 0x2 ;  /* 0x0000000425047c11 */ /* 0x000fe4000f8e10ff */
[----:B------:R-:W-:Y:S01]  /*1120*/  LEA R7, R38, UR4, 0x2 ;  /* 0x0000000426077c11 */ /* 0x000fe2000f8e10ff */
[----:B------:R0:W-:Y:S01]  /*1130*/  STS [R11], R26 ;  /* 0x0000001a0b007388 */ /* 0x0001e20000000800 */
[----:B------:R-:W-:-:S03]  /*1140*/  ISETP.NE.AND P3, PT, R59, RZ, PT ;  /* 0x000000ff3b00720c */ /* 0x000fc60003f65270 */
[----:B------:R-:W-:Y:S01]  /*1150*/  STS [R28], R25 ;  /* 0x000000191c007388 */ /* 0x000fe20000000800 */
[----:B------:R-:W-:-:S03]  /*1160*/  LEA R6, R39, UR4, 0x2 ;  /* 0x0000000427067c11 */ /* 0x000fc6000f8e10ff */
[----:B------:R-:W-:Y:S01]  /*1170*/  STS [R27], R24 ;  /* 0x000000181b007388 */ /* 0x000fe20000000800 */
[----:B------:R-:W-:-:S03]  /*1180*/  LEA R41, R41, UR4, 0x2 ;  /* 0x0000000429297c11 */ /* 0x000fc6000f8e10ff */
[----:B------:R-:W-:Y:S01]  /*1190*/  STS [R30], R23 ;  /* 0x000000171e007388 */ /* 0x000fe20000000800 */
[----:B------:R-:W-:-:S03]  /*11a0*/  LEA R40, R40, UR4, 0x2 ;  /* 0x0000000428287c11 */ /* 0x000fc6000f8e10ff */
[----:B------:R1:W-:Y:S01]  /*11b0*/  STS [R29], R22 ;  /* 0x000000161d007388 */ /* 0x0003e20000000800 */
[----:B0-----:R-:W-:-:S03]  /*11c0*/  LEA R11, R42, UR4, 0x2 ;  /* 0x000000042a0b7c11 */ /* 0x001fc6000f8e10ff */
[----:B------:R-:W-:Y:S01]  /*11d0*/  STS [R32], R21 ;  /* 0x0000001520007388 */ /* 0x000fe20000000800 */
[----:B------:R-:W-:-:S03]  /*11e0*/  SEL R47, R31, R47, !P3 ;  /* 0x0000002f1f2f7207 */ /* 0x000fc60005800000 */
[----:B------:R0:W-:Y:S01]  /*11f0*/  STS [R5], R20 ;  /* 0x0000001405007388 */ /* 0x0001e20000000800 */
[----:B-1----:R-:W-:-:S03]  /*1200*/  LEA R22, R43, UR4, 0x2 ;  /* 0x000000042b167c11 */ /* 0x002fc6000f8e10ff */
[----:B------:R-:W-:Y:S01]  /*1210*/  STS [R4], R19 ;  /* 0x0000001304007388 */ /* 0x000fe20000000800 */
[----:B------:R-:W-:-:S03]  /*1220*/  LEA R45, R45, UR4, 0x2 ;  /* 0x000000042d2d7c11 */ /* 0x000fc6000f8e10ff */
[----:B------:R-:W-:Y:S01]  /*1230*/  STS [R7], R18 ;  /* 0x0000001207007388 */ /* 0x000fe20000000800 */
[----:B0-----:R-:W-:-:S03]  /*1240*/  LEA R5, R44, UR4, 0x2 ;  /* 0x000000042c057c11 */ /* 0x001fc6000f8e10ff */
[----:B------:R-:W-:Y:S01]  /*1250*/  STS [R6], R17 ;  /* 0x0000001106007388 */ /* 0x000fe20000000800 */
[----:B------:R-:W-:-:S03]  /*1260*/  LEA R46, R46, UR4, 0x2 ;  /* 0x000000042e2e7c11 */ /* 0x000fc6000f8e10ff */
[----:B------:R-:W-:Y:S01]  /*1270*/  STS [R41], R16 ;  /* 0x0000001029007388 */ /* 0x000fe20000000800 */
[----:B------:R-:W-:-:S03]  /*1280*/  LEA R47, R47, UR4, 0x2 ;  /* 0x000000042f2f7c11 */ /* 0x000fc6000f8e10ff */
[----:B------:R0:W-:Y:S01]  /*1290*/  STS [R40], R15 ;  /* 0x0000000f28007388 */ /* 0x0001e20000000800 */
[----:B------:R-:W-:-:S03]  /*12a0*/  LEA R60, R60, UR4, 0x2 ;  /* 0x000000043c3c7c11 */ /* 0x000fc6000f8e10ff */
[----:B------:R-:W-:Y:S04]  /*12b0*/  STS [R11], R14 ;  /* 0x0000000e0b007388 */ /* 0x000fe80000000800 */
[----:B------:R-:W-:Y:S01]  /*12c0*/  STS [R22], R13 ;  /* 0x0000000d16007388 */ /* 0x000fe20000000800 */
[----:B0-----:R-:W-:-:S03]  /*12d0*/  LEA R15, R62, UR4, 0x2 ;  /* 0x000000043e0f7c11 */ /* 0x001fc6000f8e10ff */
[----:B------:R-:W-:Y:S04]  /*12e0*/  STS [R5], R12 ;  /* 0x0000000c05007388 */ /* 0x000fe80000000800 */
[----:B------:R0:W-:Y:S04]  /*12f0*/  STS [R45], R10 ;  /* 0x0000000a2d007388 */ /* 0x0001e80000000800 */
[----:B------:R-:W-:Y:S04]  /*1300*/  STS [R46], R9 ;  /* 0x000000092e007388 */ /* 0x000fe80000000800 */
[----:B------:R-:W-:Y:S04]  /*1310*/  STS [R47], R8 ;  /* 0x000000082f007388 */ /* 0x000fe80000000800 */
[----:B------:R-:W-:Y:S04]  /*1320*/  STS [R60], R3 ;  /* 0x000000033c007388 */ /* 0x000fe80000000800 */
[----:B------:R1:W-:Y:S01]  /*1330*/  STS [R15], R2 ;  /* 0x000000020f007388 */ /* 0x0003e20000000800 */
[C---:B------:R-:W-:Y:S01]  /*1340*/  LEA R4, R0.reuse, UR4, 0x2 ;  /* 0x0000000400047c11 */ /* 0x040fe2000f8e10ff */
[----:B------:R-:W-:Y:S01]  /*1350*/  BAR.SYNC.DEFER_BLOCKING 0x0 ;  /* 0x0000000000007b1d */ /* 0x000fe20000010000 */
[----:B------:R-:W-:-:S13]  /*1360*/  ISETP.GE.AND P0, PT, R0, R67, PT ;  /* 0x000000430000720c */ /* 0x000fda0003f06270 */
[----:B------:R-:W2:Y:S08]  /*1370*/  @P0 LDC.64 R6, c[0x0][0x390] ;  /* 0x0000e400ff060b82 */ /* 0x000eb00000000a00 */
[----:B0-----:R-:W0:Y:S01]  /*1380*/  @!P0 LDC.64 R10, c[0x0][0x398] ;  /* 0x0000e600ff0a8b82 */ /* 0x001e220000000a00 */
[----:B------:R-:W3:Y:S04]  /*1390*/  LDS R13, [R4] ;  /* 0x00000000040d7984 */ /* 0x000ee80000000800 */
[----:B------:R4:W0:Y:S01]  /*13a0*/  LDS R17, [R4+0x400] ;  /* 0x0004000004117984 */ /* 0x0008220000000800 */
[----:B------:R-:W-:-:S05]  /*13b0*/  SEL R5, R67, RZ, P0 ;  /* 0x000000ff43057207 */ /* 0x000fca0000000000 */
[C---:B------:R-:W-:Y:S02]  /*13c0*/  IMAD.IADD R5, R0.reuse, 0x1, -R5 ;  /* 0x0000000100057824 */ /* 0x040fe400078e0a05 */
[----:B-1----:R-:W-:Y:S02]  /*13d0*/  VIADD R2, R0, 0x100 ;  /* 0x0000010000027836 */ /* 0x002fe40000000000 */
[----:B--2---:R-:W-:-:S04]  /*13e0*/  @P0 IMAD.WIDE R6, R5, 0x4, R6 ;  /* 0x0000000405060825 */ /* 0x004fc800078e0206 */
[----:B0-----:R-:W-:Y:S01]  /*13f0*/  @!P0 IMAD.WIDE R8, R5, 0x4, R10 ;  /* 0x0000000405088825 */ /* 0x001fe200078e020a */
[----:B------:R-:W-:Y:S01]  /*1400*/  BSSY.RECONVERGENT B0, `(.L_x_249) ;  /* 0x0000015000007945 */ /* 0x000fe20003800200 */
[----:B---3--:R4:W-:Y:S04]  /*1410*/  @P0 STG.E desc[UR8][R6.64], R13 ;  /* 0x0000000d06000986 */ /* 0x0089e8000c101908 */
[----:B------:R4:W-:Y:S01]  /*1420*/  @!P0 STG.E desc[UR8][R8.64], R13 ;  /* 0x0000000d08008986 */ /* 0x0009e2000c101908 */
[----:B------:R-:W-:-:S04]  /*1430*/  ISETP.GE.AND P0, PT, R2, R67, PT ;  /* 0x000000430200720c */ /* 0x000fc80003f06270 */
[----:B------:R-:W-:-:S09]  /*1440*/  SEL R3, R67, RZ, P0 ;  /* 0x000000ff43037207 */ /* 0x000fd20000000000 */
[----:B----4-:R-:W-:Y:S05]  /*1450*/  @!P0 BRA `(.L_x_250) ;  /* 0x0000000000208947 */ /* 0x010fea0003800000 */
[----:B------:R-:W0:Y:S01]  /*1460*/  LDCU.64 UR4, c[0x0][0x390] ;  /* 0x00007200ff0477ac */ /* 0x000e220008000a00 */
[----:B------:R-:W-:Y:S02]  /*1470*/  SHF.R.S32.HI R2, RZ, 0x1f, R3 ;  /* 0x0000001fff027819 */ /* 0x000fe40000011403 */
[----:B------:R-:W-:-:S05]  /*1480*/  IADD3 R3, P0, PT, -R3, R0, RZ ;  /* 0x0000000003037210 */ /* 0x000fca0007f1e1ff */
[----:B------:R-:W-:Y:S01]  /*1490*/  IMAD.X R6, RZ, RZ, ~R2, P0 ;  /* 0x000000ffff067224 */ /* 0x000fe200000e0e02 */
[----:B0-----:R-:W-:-:S04]  /*14a0*/  LEA R2, P0, R3, UR4, 0x2 ;  /* 0x0000000403027c11 */ /* 0x001fc8000f8010ff */
[----:B------:R-:W-:-:S05]  /*14b0*/  LEA.HI.X R3, R3, UR5, R6, 0x2, P0 ;  /* 0x0000000503037c11 */ /* 0x000fca00080f1406 */
[----:B------:R0:W-:Y:S01]  /*14c0*/  STG.E desc[UR8][R2.64+0x400], R17 ;  /* 0x0004001102007986 */ /* 0x0001e2000c101908 */
[----:B------:R-:W-:Y:S05]  /*14d0*/  BRA `(.L_x_251) ;  /* 0x00000000001c7947 */ /* 0x000fea0003800000 */
.L_x_250:
[----:B------:R-:W0:Y:S01]  /*14e0*/  LDCU.64 UR4, c[0x0][0x398] ;  /* 0x00007300ff0477ac */ /* 0x000e220008000a00 */
[----:B------:R-:W-:Y:S02]  /*14f0*/  SHF.R.S32.HI R2, RZ, 0x1f, R3 ;  /* 0x0000001fff027819 */ /* 0x000fe40000011403 */
[----:B------:R-:W-:-:S05]  /*1500*/  IADD3 R3, P0, PT, -R3, R0, RZ ;  /* 0x0000000003037210 */ /* 0x000fca0007f1e1ff */
[----:B------:R-:W-:Y:S01]  /*1510*/  IMAD.X R6, RZ, RZ, ~R2, P0 ;  /* 0x000000ffff067224 */ /* 0x000fe200000e0e02 */
[----:B0-----:R-:W-:-:S04]  /*1520*/  LEA R2, P0, R3, UR4, 0x2 ;  /* 0x0000000403027c11 */ /* 0x001fc8000f8010ff */
[----:B------:R-:W-:-:S05]  /*1530*/  LEA.HI.X R3, R3, UR5, R6, 0x2, P0 ;  /* 0x0000000503037c11 */ /* 0x000fca00080f1406 */
[----:B------:R1:W-:Y:S04]  /*1540*/  STG.E desc[UR8][R2.64+0x400], R17 ;  /* 0x0004001102007986 */ /* 0x0003e8000c101908 */
.L_x_251:
[----:B------:R-:W-:Y:S05]  /*1550*/  BSYNC.RECONVERGENT B0 ;  /* 0x0000000000007941 */ /* 0x000fea0003800200 */
.L_x_249:
[----:B------:R2:W3:Y:S01]  /*1560*/  LDS R5, [R4+0x800] ;  /* 0x0008000004057984 */ /* 0x0004e20000000800 */
[----:B01----:R-:W-:Y:S01]  /*1570*/  VIADD R2, R0, 0x200 ;  /* 0x0000020000027836 */ /* 0x003fe20000000000 */
[----:B------:R-:W-:Y:S04]  /*1580*/  BSSY.RECONVERGENT B0, `(.L_x_252) ;  /* 0x0000013000007945 */ /* 0x000fe80003800200 */
[----:B------:R-:W-:-:S04]  /*1590*/  ISETP.GE.AND P0, PT, R2, R67, PT ;  /* 0x000000430200720c */ /* 0x000fc80003f06270 */
[----:B------:R-:W-:-:S09]  /*15a0*/  SEL R3, R67, RZ, P0 ;  /* 0x000000ff43037207 */ /* 0x000fd20000000000 */
[----:B--2---:R-:W-:Y:S05]  /*15b0*/  @!P0 BRA `(.L_x_253) ;  /* 0x0000000000208947 */ /* 0x004fea0003800000 */
[----:B------:R-:W0:Y:S01]  /*15c0*/  LDCU.64 UR4, c[0x0][0x390] ;  /* 0x00007200ff0477ac */ /* 0x000e220008000a00 */
[----:B------:R-:W-:Y:S02]  /*15d0*/  SHF.R.S32.HI R2, RZ, 0x1f, R3 ;  /* 0x0000001fff027819 */ /* 0x000fe40000011403 */
[----:B------:R-:W-:-:S05]  /*15e0*/  IADD3 R3, P0, PT, -R3, R0, RZ ;  /* 0x0000000003037210 */ /* 0x000fca0007f1e1ff */
[----:B------:R-:W-:Y:S01]  /*15f0*/  IMAD.X R6, RZ, RZ, ~R2, P0 ;  /* 0x000000ffff067224 */ /* 0x000fe200000e0e02 */
[----:B0-----:R-:W-:-:S04]  /*1600*/  LEA R2, P0, R3, UR4, 0x2 ;  /* 0x0000000403027c11 */ /* 0x001fc8000f8010ff */
[----:B------:R-:W-:-:S05]  /*1610*/  LEA.HI.X R3, R3, UR5, R6, 0x2, P0 ;  /* 0x0000000503037c11 */ /* 0x000fca00080f1406 */
[----:B---3--:R1:W-:Y:S01]  /*1620*/  STG.E desc[UR8][R2.64+0x800], R5 ;  /* 0x0008000502007986 */ /* 0x0083e2000c101908 */
[----:B------:R-:W-:Y:S05]  /*1630*/  BRA `(.L_x_254) ;  /* 0x00000000001c7947 */ /* 0x000fea0003800000 */
.L_x_253:
[----:B------:R-:W0:Y:S01]  /*1640*/  LDCU.64 UR4, c[0x0][0x398] ;  /* 0x00007300ff0477ac */ /* 0x000e220008000a00 */
[----:B------:R-:W-:Y:S02]  /*1650*/  SHF.R.S32.HI R2, RZ, 0x1f, R3 ;  /* 0x0000001fff027819 */ /* 0x000fe40000011403 */
[----:B------:R-:W-:-:S05]  /*1660*/  IADD3 R3, P0, PT, -R3, R0, RZ ;  /* 0x0000000003037210 */ /* 0x000fca0007f1e1ff */
[----:B------:R-:W-:Y:S01]  /*1670*/  IMAD.X R6, RZ, RZ, ~R2, P0 ;  /* 0x000000ffff067224 */ /* 0x000fe200000e0e02 */
[----:B0-----:R-:W-:-:S04]  /*1680*/  LEA R2, P0, R3, UR4, 0x2 ;  /* 0x0000000403027c11 */ /* 0x001fc8000f8010ff */
[----:B------:R-:W-:-:S05]  /*1690*/  LEA.HI.X R3, R3, UR5, R6, 0x2, P0 ;  /* 0x0000000503037c11 */ /* 0x000fca00080f1406 */
[----:B---3--:R0:W-:Y:S04]  /*16a0*/  STG.E desc[UR8][R2.64+0x800], R5 ;  /* 0x0008000502007986 */ /* 0x0081e8000c101908 */
.L_x_254:
[----:B------:R-:W-:Y:S05]  /*16b0*/  BSYNC.RECONVERGENT B0 ;  /* 0x0000000000007941 */ /* 0x000fea0003800200 */
.L_x_252:
[----:B01----:R0:W1:Y:S01]  /*16c0*/  LDS R5, [R4+0xc00] ;  /* 0x000c000004057984 */ /* 0x0030620000000800 */
[----:B------:R-:W-:Y:S01]  /*16d0*/  VIADD R2, R0, 0x300 ;  /* 0x0000030000027836 */ /* 0x000fe20000000000 */
[----:B------:R-:W-:Y:S04]  /*16e0*/  BSSY.RECONVERGENT B0, `(.L_x_255) ;  /* 0x0000013000007945 */ /* 0x000fe80003800200 */
[----:B------:R-:W-:-:S04]  /*16f0*/  ISETP.GE.AND P0, PT, R2, R67, PT ;  /* 0x000000430200720c */ /* 0x000fc80003f06270 */
[----:B------:R-:W-:-:S09]  /*1700*/  SEL R3, R67, RZ, P0 ;  /* 0x000000ff43037207 */ /* 0x000fd20000000000 */
[----:B0-----:R-:W-:Y:S05]  /*1710*/  @!P0 BRA `(.L_x_256) ;  /* 0x0000000000208947 */ /* 0x001fea0003800000 */
[----:B------:R-:W0:Y:S01]  /*1720*/  LDCU.64 UR4, c[0x0][0x390] ;  /* 0x00007200ff0477ac */ /* 0x000e220008000a00 */
[----:B------:R-:W-:Y:S02]  /*1730*/  SHF.R.S32.HI R2, RZ, 0x1f, R3 ;  /* 0x0000001fff027819 */ /* 0x000fe40000011403 */
[----:B------:R-:W-:-:S05]  /*1740*/  IADD3 R3, P0, PT, -R3, R0, RZ ;  /* 0x0000000003037210 */ /* 0x000fca0007f1e1ff */
[----:B------:R-:W-:Y:S01]  /*1750*/  IMAD.X R6, RZ, RZ, ~R2, P0 ;  /* 0x000000ffff067224 */ /* 0x000fe200000e0e02 */
[----:B0-----:R-:W-:-:S04]  /*1760*/  LEA R2, P0, R3, UR4, 0x2 ;  /* 0x0000000403027c11 */ /* 0x001fc8000f8010ff */
[----:B------:R-:W-:-:S05]  /*1770*/  LEA.HI.X R3, R3, UR5, R6, 0x2, P0 ;  /* 0x0000000503037c11 */ /* 0x000fca00080f1406 */
[----:B-1----:R0:W-:Y:S01]  /*1780*/  STG.E desc[UR8][R2.64+0xc00], R5 ;  /* 0x000c000502007986 */ /* 0x0021e2000c101908 */
[----:B------:R-:W-:Y:S05]  /*1790*/  BRA `(.L_x_257) ;  /* 0x00000000001c7947 */ /* 0x000fea0003800000 */
.L_x_256:
[----:B------:R-:W0:Y:S01]  /*17a0*/  LDCU.64 UR4, c[0x0][0x398] ;  /* 0x00007300ff0477ac */ /* 0x000e220008000a00 */
[----:B------:R-:W-:Y:S02]  /*17b0*/  SHF.R.S32.HI R2, RZ, 0x1f, R3 ;  /* 0x0000001fff027819 */ /* 0x000fe40000011403 */
[----:B------:R-:W-:-:S05]  /*17c0*/  IADD3 R3, P0, PT, -R3, R0, RZ ;  /* 0x0000000003037210 */ /* 0x000fca0007f1e1ff */
[----:B------:R-:W-:Y:S01]  /*17d0*/  IMAD.X R6, RZ, RZ, ~R2, P0 ;  /* 0x000000ffff067224 */ /* 0x000fe200000e0e02 */
[----:B0-----:R-:W-:-:S04]  /*17e0*/  LEA R2, P0, R3, UR4, 0x2 ;  /* 0x0000000403027c11 */ /* 0x001fc8000f8010ff */
[----:B------:R-:W-:-:S05]  /*17f0*/  LEA.HI.X R3, R3, UR5, R6, 0x2, P0 ;  /* 0x0000000503037c11 */ /* 0x000fca00080f1406 */
[----:B-1----:R1:W-:Y:S04]  /*1800*/  STG.E desc[UR8][R2.64+0xc00], R5 ;  /* 0x000c000502007986 */ /* 0x0023e8000c101908 */
.L_x_257:
[----:B------:R-:W-:Y:S05]  /*1810*/  BSYNC.RECONVERGENT B0 ;  /* 0x0000000000007941 */ /* 0x000fea0003800200 */
.L_x_255:
[----:B01----:R0:W1:Y:S01]  /*1820*/  LDS R5, [R4+0x1000] ;  /* 0x0010000004057984 */ /* 0x0030620000000800 */
[----:B------:R-:W-:Y:S01]  /*1830*/  LOP3.LUT R2, R0, 0x400, RZ, 0xfc, !PT ;  /* 0x0000040000027812 */ /* 0x000fe200078efcff */
[----:B------:R-:W-:Y:S03]  /*1840*/  BSSY.RECONVERGENT B0, `(.L_x_258) ;  /* 0x0000013000007945 */ /* 0x000fe60003800200 */
        /* <DEDUP_REMOVED lines=11> */
.L_x_259:
[----:B------:R-:W0:Y:S01]  /*1900*/  LDCU.64 UR4, c[0x0][0x398] ;  /* 0x00007300ff0477ac */ /* 0x000e220008000a00 */
[----:B------:R-:W-:Y:S02]  /*1910*/  SHF.R.S32.HI R2, RZ, 0x1f, R3 ;  /* 0x0000001fff027819 */ /* 0x000fe40000011403 */
[----:B------:R-:W-:-:S05]  /*1920*/  IADD3 R3, P0, PT, -R3, R0, RZ ;  /* 0x0000000003037210 */ /* 0x000fca0007f1e1ff */
[----:B------:R-:W-:Y:S01]  /*1930*/  IMAD.X R6, RZ, RZ, ~R2, P0 ;  /* 0x000000ffff067224 */ /* 0x000fe200000e0e02 */
[----:B0-----:R-:W-:-:S04]  /*1940*/  LEA R2, P0, R3, UR4, 0x2 ;  /* 0x0000000403027c11 */ /* 0x001fc8000f8010ff */
[----:B------:R-:W-:-:S05]  /*1950*/  LEA.HI.X R3, R3, UR5, R6, 0x2, P0 ;  /* 0x0000000503037c11 */ /* 0x000fca00080f1406 */
[----:B-1----:R0:W-:Y:S04]  /*1960*/  STG.E desc[UR8][R2.64+0x1000], R5 ;  /* 0x0010000502007986 */ /* 0x0021e8000c101908 */
.L_x_260:
[----:B------:R-:W-:Y:S05]  /*1970*/  BSYNC.RECONVERGENT B0 ;  /* 0x0000000000007941 */ /* 0x000fea0003800200 */
.L_x_258:
        /* <DEDUP_REMOVED lines=14> */
.L_x_262:
[----:B------:R-:W0:Y:S01]  /*1a60*/  LDCU.64 UR4, c[0x0][0x398] ;  /* 0x00007300ff0477ac */ /* 0x000e220008000a00 */
[----:B------:R-:W-:Y:S02]  /*1a70*/  SHF.R.S32.HI R2, RZ, 0x1f, R3 ;  /* 0x0000001fff027819 */ /* 0x000fe40000011403 */
[----:B------:R-:W-:-:S05]  /*1a80*/  IADD3 R3, P0, PT, -R3, R0, RZ ;  /* 0x0000000003037210 */ /* 0x000fca0007f1e1ff */
[----:B------:R-:W-:Y:S01]  /*1a90*/  IMAD.X R6, RZ, RZ, ~R2, P0 ;  /* 0x000000ffff067224 */ /* 0x000fe200000e0e02 */
[----:B0-----:R-:W-:-:S04]  /*1aa0*/  LEA R2, P0, R3, UR4, 0x2 ;  /* 0x0000000403027c11 */ /* 0x001fc8000f8010ff */
[----:B------:R-:W-:-:S05]  /*1ab0*/  LEA.HI.X R3, R3, UR5, R6, 0x2, P0 ;  /* 0x0000000503037c11 */ /* 0x000fca00080f1406 */
[----:B-1----:R1:W-:Y:S04]  /*1ac0*/  STG.E desc[UR8][R2.64+0x1400], R5 ;  /* 0x0014000502007986 */ /* 0x0023e8000c101908 */
.L_x_263:
[----:B------:R-:W-:Y:S05]  /*1ad0*/  BSYNC.RECONVERGENT B0 ;  /* 0x0000000000007941 */ /* 0x000fea0003800200 */
.L_x_261:
        /* <DEDUP_REMOVED lines=14> */
.L_x_265:
[----:B------:R-:W0:Y:S01]  /*1bc0*/  LDCU.64 UR4, c[0x0][0x398] ;  /* 0x00007300ff0477ac */ /* 0x000e220008000a00 */
[----:B------:R-:W-:Y:S02]  /*1bd0*/  SHF.R.S32.HI R2, RZ, 0x1f, R3 ;  /* 0x0000001fff027819 */ /* 0x000fe40000011403 */
[----:B------:R-:W-:-:S05]  /*1be0*/  IADD3 R3, P0, PT, -R3, R0, RZ ;  /* 0x0000000003037210 */ /* 0x000fca0007f1e1ff */
[----:B------:R-:W-:Y:S01]  /*1bf0*/  IMAD.X R6, RZ, RZ, ~R2, P0 ;  /* 0x000000ffff067224 */ /* 0x000fe200000e0e02 */
[----:B0-----:R-:W-:-:S04]  /*1c00*/  LEA R2, P0, R3, UR4, 0x2 ;  /* 0x0000000403027c11 */ /* 0x001fc8000f8010ff */
[----:B------:R-:W-:-:S05]  /*1c10*/  LEA.HI.X R3, R3, UR5, R6, 0x2, P0 ;  /* 0x0000000503037c11 */ /* 0x000fca00080f1406 */
[----:B-1----:R0:W-:Y:S04]  /*1c20*/  STG.E desc[UR8][R2.64+0x1800], R5 ;  /* 0x0018000502007986 */ /* 0x0021e8000c101908 */
.L_x_266:
[----:B------:R-:W-:Y:S05]  /*1c30*/  BSYNC.RECONVERGENT B0 ;  /* 0x0000000000007941 */ /* 0x000fea0003800200 */
.L_x_264:
        /* <DEDUP_REMOVED lines=14> */
.L_x_268:
[----:B------:R-:W0:Y:S01]  /*1d20*/  LDCU.64 UR4, c[0x0][0x398] ;  /* 0x00007300ff0477ac */ /* 0x000e220008000a00 */
[----:B------:R-:W-:Y:S02]  /*1d30*/  SHF.R.S32.HI R2, RZ, 0x1f, R3 ;  /* 0x0000001fff027819 */ /* 0x000fe40000011403 */
[----:B------:R-:W-:-:S05]  /*1d40*/  IADD3 R3, P0, PT, -R3, R0, RZ ;  /* 0x0000000003037210 */ /* 0x000fca0007f1e1ff */
[----:B------:R-:W-:Y:S01]  /*1d50*/  IMAD.X R6, RZ, RZ, ~R2, P0 ;  /* 0x000000ffff067224 */ /* 0x000fe200000e0e02 */
[----:B0-----:R-:W-:-:S04]  /*1d60*/  LEA R2, P0, R3, UR4, 0x2 ;  /* 0x0000000403027c11 */ /* 0x001fc8000f8010ff */
[----:B------:R-:W-:-:S05]  /*1d70*/  LEA.HI.X R3, R3, UR5, R6, 0x2, P0 ;  /* 0x0000000503037c11 */ /* 0x000fca00080f1406 */
[----:B-1----:R1:W-:Y:S04]  /*1d80*/  STG.E desc[UR8][R2.64+0x1c00], R5 ;  /* 0x001c000502007986 */ /* 0x0023e8000c101908 */
.L_x_269:
[----:B------:R-:W-:Y:S05]  /*1d90*/  BSYNC.RECONVERGENT B0 ;  /* 0x0000000000007941 */ /* 0x000fea0003800200 */
.L_x_267:
        /* <DEDUP_REMOVED lines=14> */
.L_x_271:
[----:B------:R-:W0:Y:S01]  /*1e80*/  LDCU.64 UR4, c[0x0][0x398] ;  /* 0x00007300ff0477ac */ /* 0x000e220008000a00 */
[----:B------:R-:W-:Y:S02]  /*1e90*/  SHF.R.S32.HI R2, RZ, 0x1f, R3 ;  /* 0x0000001fff027819 */ /* 0x000fe40000011403 */
[----:B------:R-:W-:-:S05]  /*1ea0*/  IADD3 R3, P0, PT, -R3, R0, RZ ;  /* 0x0000000003037210 */ /* 0x000fca0007f1e1ff */
[----:B------:R-:W-:Y:S01]  /*1eb0*/  IMAD.X R6, RZ, RZ, ~R2, P0 ;  /* 0x000000ffff067224 */ /* 0x000fe200000e0e02 */
[----:B0-----:R-:W-:-:S04]  /*1ec0*/  LEA R2, P0, R3, UR4, 0x2 ;  /* 0x0000000403027c11 */ /* 0x001fc8000f8010ff */
[----:B------:R-:W-:-:S05]  /*1ed0*/  LEA.HI.X R3, R3, UR5, R6, 0x2, P0 ;  /* 0x0000000503037c11 */ /* 0x000fca00080f1406 */
[----:B-1----:R0:W-:Y:S04]  /*1ee0*/  STG.E desc[UR8][R2.64+0x2000], R5 ;  /* 0x0020000502007986 */ /* 0x0021e8000c101908 */
.L_x_272:
[----:B------:R-:W-:Y:S05]  /*1ef0*/  BSYNC.RECONVERGENT B0 ;  /* 0x0000000000007941 */ /* 0x000fea0003800200 */
.L_x_270:
        /* <DEDUP_REMOVED lines=14> */
.L_x_274:
[----:B------:R-:W0:Y:S01]  /*1fe0*/  LDCU.64 UR4, c[0x0][0x398] ;  /* 0x00007300ff0477ac */ /* 0x000e220008000a00 */
[----:B------:R-:W-:Y:S02]  /*1ff0*/  SHF.R.S32.HI R2, RZ, 0x1f, R3 ;  /* 0x0000001fff027819 */ /* 0x000fe40000011403 */
[----:B------:R-:W-:-:S05]  /*2000*/  IADD3 R3, P0, PT, -R3, R0, RZ ;  /* 0x0000000003037210 */ /* 0x000fca0007f1e1ff */
[----:B------:R-:W-:Y:S01]  /*2010*/  IMAD.X R6, RZ, RZ, ~R2, P0 ;  /* 0x000000ffff067224 */ /* 0x000fe200000e0e02 */
[----:B0-----:R-:W-:-:S04]  /*2020*/  LEA R2, P0, R3, UR4, 0x2 ;  /* 0x0000000403027c11 */ /* 0x001fc8000f8010ff */
[----:B------:R-:W-:-:S05]  /*2030*/  LEA.HI.X R3, R3, UR5, R6, 0x2, P0 ;  /* 0x0000000503037c11 */ /* 0x000fca00080f1406 */
[----:B-1----:R1:W-:Y:S04]  /*2040*/  STG.E desc[UR8][R2.64+0x2400], R5 ;  /* 0x0024000502007986 */ /* 0x0023e8000c101908 */
.L_x_275:
[----:B------:R-:W-:Y:S05]  /*2050*/  BSYNC.RECONVERGENT B0 ;  /* 0x0000000000007941 */ /* 0x000fea0003800200 */
.L_x_273:
        /* <DEDUP_REMOVED lines=14> */
.L_x_277:
[----:B------:R-:W0:Y:S01]  /*2140*/  LDCU.64 UR4, c[0x0][0x398] ;  /* 0x00007300ff0477ac */ /* 0x000e220008000a00 */
[----:B------:R-:W-:Y:S02]  /*2150*/  SHF.R.S32.HI R2, RZ, 0x1f, R3 ;  /* 0x0000001fff027819 */ /* 0x000fe40000011403 */
[----:B------:R-:W-:-:S05]  /*2160*/  IADD3 R3, P0, PT, -R3, R0, RZ ;  /* 0x0000000003037210 */ /* 0x000fca0007f1e1ff */
[----:B------:R-:W-:Y:S01]  /*2170*/  IMAD.X R6, RZ, RZ, ~R2, P0 ;  /* 0x000000ffff067224 */ /* 0x000fe200000e0e02 */
[----:B0-----:R-:W-:-:S04]  /*2180*/  LEA R2, P0, R3, UR4, 0x2 ;  /* 0x0000000403027c11 */ /* 0x001fc8000f8010ff */
[----:B------:R-:W-:-:S05]  /*2190*/  LEA.HI.X R3, R3, UR5, R6, 0x2, P0 ;  /* 0x0000000503037c11 */ /* 0x000fca00080f1406 */
[----:B-1----:R0:W-:Y:S04]  /*21a0*/  STG.E desc[UR8][R2.64+0x2800], R5 ;  /* 0x0028000502007986 */ /* 0x0021e8000c101908 */
.L_x_278:
[----:B------:R-:W-:Y:S05]  /*21b0*/  BSYNC.RECONVERGENT B0 ;  /* 0x0000000000007941 */ /* 0x000fea0003800200 */
.L_x_276:
        /* <DEDUP_REMOVED lines=14> */
.L_x_280:
[----:B------:R-:W0:Y:S01]  /*22a0*/  LDCU.64 UR4, c[0x0][0x398] ;  /* 0x00007300ff0477ac */ /* 0x000e220008000a00 */
[----:B------:R-:W-:Y:S02]  /*22b0*/  SHF.R.S32.HI R2, RZ, 0x1f, R3 ;  /* 0x0000001fff027819 */ /* 0x000fe40000011403 */
[----:B------:R-:W-:-:S05]  /*22c0*/  IADD3 R3, P0, PT, -R3, R0, RZ ;  /* 0x0000000003037210 */ /* 0x000fca0007f1e1ff */
[----:B------:R-:W-:Y:S01]  /*22d0*/  IMAD.X R6, RZ, RZ, ~R2, P0 ;  /* 0x000000ffff067224 */ /* 0x000fe200000e0e02 */
[----:B0-----:R-:W-:-:S04]  /*22e0*/  LEA R2, P0, R3, UR4, 0x2 ;  /* 0x0000000403027c11 */ /* 0x001fc8000f8010ff */
[----:B------:R-:W-:-:S05]  /*22f0*/  LEA.HI.X R3, R3, UR5, R6, 0x2, P0 ;  /* 0x0000000503037c11 */ /* 0x000fca00080f1406 */
[----:B-1----:R1:W-:Y:S04]  /*2300*/  STG.E desc[UR8][R2.64+0x2c00], R5 ;  /* 0x002c000502007986 */ /* 0x0023e8000c101908 */
.L_x_281:
[----:B------:R-:W-:Y:S05]  /*2310*/  BSYNC.RECONVERGENT B0 ;  /* 0x0000000000007941 */ /* 0x000fea0003800200 */
.L_x_279:
        /* <DEDUP_REMOVED lines=14> */
.L_x_283:
[----:B------:R-:W0:Y:S01]  /*2400*/  LDCU.64 UR4, c[0x0][0x398] ;  /* 0x00007300ff0477ac */ /* 0x000e220008000a00 */
[----:B------:R-:W-:Y:S02]  /*2410*/  SHF.R.S32.HI R2, RZ, 0x1f, R3 ;  /* 0x0000001fff027819 */ /* 0x000fe40000011403 */
[----:B------:R-:W-:-:S05]  /*2420*/  IADD3 R3, P0, PT, -R3, R0, RZ ;  /* 0x0000000003037210 */ /* 0x000fca0007f1e1ff */
[----:B------:R-:W-:Y:S01]  /*2430*/  IMAD.X R6, RZ, RZ, ~R2, P0 ;  /* 0x000000ffff067224 */ /* 0x000fe200000e0e02 */
[----:B0-----:R-:W-:-:S04]  /*2440*/  LEA R2, P0, R3, UR4, 0x2 ;  /* 0x0000000403027c11 */ /* 0x001fc8000f8010ff */
[----:B------:R-:W-:-:S05]  /*2450*/  LEA.HI.X R3, R3, UR5, R6, 0x2, P0 ;  /* 0x0000000503037c11 */ /* 0x000fca00080f1406 */
[----:B-1----:R0:W-:Y:S04]  /*2460*/  STG.E desc[UR8][R2.64+0x3000], R5 ;  /* 0x0030000502007986 */ /* 0x0021e8000c101908 */
.L_x_284:
[----:B------:R-:W-:Y:S05]  /*2470*/  BSYNC.RECONVERGENT B0 ;  /* 0x0000000000007941 */ /* 0x000fea0003800200 */
.L_x_282:
        /* <DEDUP_REMOVED lines=14> */
.L_x_286:
[----:B------:R-:W0:Y:S01]  /*2560*/  LDCU.64 UR4, c[0x0][0x398] ;  /* 0x00007300ff0477ac */ /* 0x000e220008000a00 */
[----:B------:R-:W-:Y:S02]  /*2570*/  SHF.R.S32.HI R2, RZ, 0x1f, R3 ;  /* 0x0000001fff027819 */ /* 0x000fe40000011403 */
[----:B------:R-:W-:-:S05]  /*2580*/  IADD3 R3, P0, PT, -R3, R0, RZ ;  /* 0x0000000003037210 */ /* 0x000fca0007f1e1ff */
[----:B------:R-:W-:Y:S01]  /*2590*/  IMAD.X R6, RZ, RZ, ~R2, P0 ;  /* 0x000000ffff067224 */ /* 0x000fe200000e0e02 */
[----:B0-----:R-:W-:-:S04]  /*25a0*/  LEA R2, P0, R3, UR4, 0x2 ;  /* 0x0000000403027c11 */ /* 0x001fc8000f8010ff */
[----:B------:R-:W-:-:S05]  /*25b0*/  LEA.HI.X R3, R3, UR5, R6, 0x2, P0 ;  /* 0x0000000503037c11 */ /* 0x000fca00080f1406 */
[----:B-1----:R1:W-:Y:S04]  /*25c0*/  STG.E desc[UR8][R2.64+0x3400], R5 ;  /* 0x0034000502007986 */ /* 0x0023e8000c101908 */
.L_x_287:
[----:B------:R-:W-:Y:S05]  /*25d0*/  BSYNC.RECONVERGENT B0 ;  /* 0x0000000000007941 */ /* 0x000fea0003800200 */
.L_x_285:
        /* <DEDUP_REMOVED lines=14> */
.L_x_289:
[----:B------:R-:W0:Y:S01]  /*26c0*/  LDCU.64 UR4, c[0x0][0x398] ;  /* 0x00007300ff0477ac */ /* 0x000e220008000a00 */
[----:B------:R-:W-:Y:S02]  /*26d0*/  SHF.R.S32.HI R2, RZ, 0x1f, R3 ;  /* 0x0000001fff027819 */ /* 0x000fe40000011403 */
[----:B------:R-:W-:-:S05]  /*26e0*/  IADD3 R3, P0, PT, -R3, R0, RZ ;  /* 0x0000000003037210 */ /* 0x000fca0007f1e1ff */
[----:B------:R-:W-:Y:S01]  /*26f0*/  IMAD.X R6, RZ, RZ, ~R2, P0 ;  /* 0x000000ffff067224 */ /* 0x000fe200000e0e02 */
[----:B0-----:R-:W-:-:S04]  /*2700*/  LEA R2, P0, R3, UR4, 0x2 ;  /* 0x0000000403027c11 */ /* 0x001fc8000f8010ff */
[----:B------:R-:W-:-:S05]  /*2710*/  LEA.HI.X R3, R3, UR5, R6, 0x2, P0 ;  /* 0x0000000503037c11 */ /* 0x000fca00080f1406 */
[----:B-1----:R0:W-:Y:S04]  /*2720*/  STG.E desc[UR8][R2.64+0x3800], R5 ;  /* 0x0038000502007986 */ /* 0x0021e8000c101908 */
.L_x_290:
[----:B------:R-:W-:Y:S05]  /*2730*/  BSYNC.RECONVERGENT B0 ;  /* 0x0000000000007941 */ /* 0x000fea0003800200 */
.L_x_288:
        /* <DEDUP_REMOVED lines=14> */
.L_x_292:
[----:B------:R-:W0:Y:S01]  /*2820*/  LDCU.64 UR4, c[0x0][0x398] ;  /* 0x00007300ff0477ac */ /* 0x000e220008000a00 */
[----:B------:R-:W-:Y:S02]  /*2830*/  SHF.R.S32.HI R2, RZ, 0x1f, R3 ;  /* 0x0000001fff027819 */ /* 0x000fe40000011403 */
[----:B------:R-:W-:-:S05]  /*2840*/  IADD3 R3, P0, PT, -R3, R0, RZ ;  /* 0x0000000003037210 */ /* 0x000fca0007f1e1ff */
[----:B------:R-:W-:Y:S01]  /*2850*/  IMAD.X R6, RZ, RZ, ~R2, P0 ;  /* 0x000000ffff067224 */ /* 0x000fe200000e0e02 */
[----:B0-----:R-:W-:-:S04]  /*2860*/  LEA R2, P0, R3, UR4, 0x2 ;  /* 0x0000000403027c11 */ /* 0x001fc8000f8010ff */
[----:B------:R-:W-:-:S05]  /*2870*/  LEA.HI.X R3, R3, UR5, R6, 0x2, P0 ;  /* 0x0000000503037c11 */ /* 0x000fca00080f1406 */
[----:B-1----:R1:W-:Y:S04]  /*2880*/  STG.E desc[UR8][R2.64+0x3c00], R5 ;  /* 0x003c000502007986 */ /* 0x0023e8000c101908 */
.L_x_293:
[----:B------:R-:W-:Y:S05]  /*2890*/  BSYNC.RECONVERGENT B0 ;  /* 0x0000000000007941 */ /* 0x000fea0003800200 */
.L_x_291:
        /* <DEDUP_REMOVED lines=14> */
.L_x_295:
[----:B------:R-:W0:Y:S01]  /*2980*/  LDCU.64 UR4, c[0x0][0x398] ;  /* 0x00007300ff0477ac */ /* 0x000e220008000a00 */
[----:B------:R-:W-:Y:S02]  /*2990*/  SHF.R.S32.HI R2, RZ, 0x1f, R3 ;  /* 0x0000001fff027819 */ /* 0x000fe40000011403 */
[----:B------:R-:W-:-:S05]  /*29a0*/  IADD3 R3, P0, PT, -R3, R0, RZ ;  /* 0x0000000003037210 */ /* 0x000fca0007f1e1ff */
[----:B------:R-:W-:Y:S01]  /*29b0*/  IMAD.X R6, RZ, RZ, ~R2, P0 ;  /* 0x000000ffff067224 */ /* 0x000fe200000e0e02 */
[----:B0-----:R-:W-:-:S04]  /*29c0*/  LEA R2, P0, R3, UR4, 0x2 ;  /* 0x0000000403027c11 */ /* 0x001fc8000f8010ff */
[----:B------:R-:W-:-:S05]  /*29d0*/  LEA.HI.X R3, R3, UR5, R6, 0x2, P0 ;  /* 0x0000000503037c11 */ /* 0x000fca00080f1406 */
[----:B-1----:R0:W-:Y:S04]  /*29e0*/  STG.E desc[UR8][R2.64+0x4000], R5 ;  /* 0x0040000502007986 */ /* 0x0021e8000c101908 */
.L_x_296:
[----:B------:R-:W-:Y:S05]  /*29f0*/  BSYNC.RECONVERGENT B0 ;  /* 0x0000000000007941 */ /* 0x000fea0003800200 */
.L_x_294:
        /* <DEDUP_REMOVED lines=14> */
.L_x_298:
[----:B------:R-:W0:Y:S01]  /*2ae0*/  LDCU.64 UR4, c[0x0][0x398] ;  /* 0x00007300ff0477ac */ /* 0x000e220008000a00 */
[----:B------:R-:W-:Y:S02]  /*2af0*/  SHF.R.S32.HI R2, RZ, 0x1f, R3 ;  /* 0x0000001fff027819 */ /* 0x000fe40000011403 */
[----:B------:R-:W-:-:S05]  /*2b00*/  IADD3 R3, P0, PT, -R3, R0, RZ ;  /* 0x0000000003037210 */ /* 0x000fca0007f1e1ff */
[----:B------:R-:W-:Y:S01]  /*2b10*/  IMAD.X R6, RZ, RZ, ~R2, P0 ;  /* 0x000000ffff067224 */ /* 0x000fe200000e0e02 */
[----:B0-----:R-:W-:-:S04]  /*2b20*/  LEA R2, P0, R3, UR4, 0x2 ;  /* 0x0000000403027c11 */ /* 0x001fc8000f8010ff */
[----:B------:R-:W-:-:S05]  /*2b30*/  LEA.HI.X R3, R3, UR5, R6, 0x2, P0 ;  /* 0x0000000503037c11 */ /* 0x000fca00080f1406 */
[----:B-1----:R1:W-:Y:S04]  /*2b40*/  STG.E desc[UR8][R2.64+0x4400], R5 ;  /* 0x0044000502007986 */ /* 0x0023e8000c101908 */
.L_x_299:
[----:B------:R-:W-:Y:S05]  /*2b50*/  BSYNC.RECONVERGENT B0 ;  /* 0x0000000000007941 */ /* 0x000fea0003800200 */
.L_x_297:
        /* <DEDUP_REMOVED lines=14> */
.L_x_301:
[----:B------:R-:W0:Y:S01]  /*2c40*/  LDCU.64 UR4, c[0x0][0x398] ;  /* 0x00007300ff0477ac */ /* 0x000e220008000a00 */
[----:B------:R-:W-:Y:S02]  /*2c50*/  SHF.R.S32.HI R2, RZ, 0x1f, R3 ;  /* 0x0000001fff027819 */ /* 0x000fe40000011403 */
[----:B------:R-:W-:-:S05]  /*2c60*/  IADD3 R3, P0, PT, -R3, R0, RZ ;  /* 0x0000000003037210 */ /* 0x000fca0007f1e1ff */
[----:B------:R-:W-:Y:S01]  /*2c70*/  IMAD.X R6, RZ, RZ, ~R2, P0 ;  /* 0x000000ffff067224 */ /* 0x000fe200000e0e02 */
[----:B0-----:R-:W-:-:S04]  /*2c80*/  LEA R2, P0, R3, UR4, 0x2 ;  /* 0x0000000403027c11 */ /* 0x001fc8000f8010ff */
[----:B------:R-:W-:-:S05]  /*2c90*/  LEA.HI.X R3, R3, UR5, R6, 0x2, P0 ;  /* 0x0000000503037c11 */ /* 0x000fca00080f1406 */
[----:B-1----:R0:W-:Y:S04]  /*2ca0*/  STG.E desc[UR8][R2.64+0x4800], R5 ;  /* 0x0048000502007986 */ /* 0x0021e8000c101908 */
.L_x_302:
[----:B------:R-:W-:Y:S05]  /*2cb0*/  BSYNC.RECONVERGENT B0 ;  /* 0x0000000000007941 */ /* 0x000fea0003800200 */
.L_x_300:
[----:B01----:R0:W1:Y:S01]  /*2cc0*/  LDS R5, [R4+0x4c00] ;  /* 0x004c000004057984 */ /* 0x0030620000000800 */
[----:B------:R-:W-:-:S05]  /*2cd0*/  VIADD R2, R0, 0x1300 ;  /* 0x0000130000027836 */ /* 0x000fca0000000000 */
[----:B------:R-:W-:-:S04]  /*2ce0*/  ISETP.GE.AND P0, PT, R2, R67, PT ;  /* 0x000000430200720c */ /* 0x000fc80003f06270 */
[----:B------:R-:W-:-:S09]  /*2cf0*/  SEL R67, R67, RZ, P0 ;  /* 0x000000ff43437207 */ /* 0x000fd20000000000 */
[----:B0-----:R-:W-:Y:S05]  /*2d00*/  @!P0 BRA `(.L_x_303) ;  /* 0x0000000000208947 */ /* 0x001fea0003800000 */
[----:B------:R-:W0:Y:S01]  /*2d10*/  LDCU.64 UR4, c[0x0][0x390] ;  /* 0x00007200ff0477ac */ /* 0x000e220008000a00 */
[----:B------:R-:W-:Y:S02]  /*2d20*/  IADD3 R0, P0, PT, -R67, R0, RZ ;  /* 0x0000000043007210 */ /* 0x000fe40007f1e1ff */
[----:B------:R-:W-:-:S05]  /*2d30*/  SHF.R.S32.HI R67, RZ, 0x1f, R67 ;  /* 0x0000001fff437819 */ /* 0x000fca0000011443 */
[----:B------:R-:W-:Y:S01]  /*2d40*/  IMAD.X R67, RZ, RZ, ~R67, P0 ;  /* 0x000000ffff437224 */ /* 0x000fe200000e0e43 */
[----:B0-----:R-:W-:-:S04]  /*2d50*/  LEA R2, P0, R0, UR4, 0x2 ;  /* 0x0000000400027c11 */ /* 0x001fc8000f8010ff */
[----:B------:R-:W-:-:S05]  /*2d60*/  LEA.HI.X R3, R0, UR5, R67, 0x2, P0 ;  /* 0x0000000500037c11 */ /* 0x000fca00080f1443 */
[----:B-1----:R-:W-:Y:S01]  /*2d70*/  STG.E desc[UR8][R2.64+0x4c00], R5 ;  /* 0x004c000502007986 */ /* 0x002fe2000c101908 */
[----:B------:R-:W-:Y:S05]  /*2d80*/  EXIT ;  /* 0x000000000000794d */ /* 0x000fea0003800000 */
.L_x_303:
        /* <DEDUP_REMOVED lines=8> */
.L_x_248:
[----:B------:R-:W0:Y:S01]  /*2e10*/  S2R R2, SR_TID.X ;  /* 0x0000000000027919 */ /* 0x000e220000002100 */
[----:B------:R-:W1:Y:S01]  /*2e20*/  LDCU.64 UR4, c[0x0][0x380] ;  /* 0x00007000ff0477ac */ /* 0x000e620008000a00 */
[----:B------:R-:W2:Y:S01]  /*2e30*/  LDCU.64 UR6, c[0x0][0x388] ;  /* 0x00007100ff0677ac */ /* 0x000ea20008000a00 */
[----:B0-----:R-:W-:-:S05]  /*2e40*/  IMAD R3, R2, 0x14, RZ ;  /* 0x0000001402037824 */ /* 0x001fca00078e02ff */
[----:B------:R-:W-:-:S04]  /*2e50*/  IADD3 R3, P0, PT, R3, R0, RZ ;  /* 0x0000000003037210 */ /* 0x000fc80007f1e0ff */
[----:B------:R-:W-:Y:S01]  /*2e60*/  LEA.HI.X.SX32 R4, R0, RZ, 0x1, P0 ;  /* 0x000000ff00047211 */ /* 0x000fe200000f0eff */
[----:B------:R-:W-:-:S03]  /*2e70*/  IMAD.SHL.U32 R16, R3, 0x4, RZ ;  /* 0x0000000403107824 */ /* 0x000fc600078e00ff */
[----:B------:R-:W-:Y:S02]  /*2e80*/  SHF.L.U64.HI R3, R3, 0x2, R4 ;  /* 0x0000000203037819 */ /* 0x000fe40000010204 */
[C---:B-1----:R-:W-:Y:S02]  /*2e90*/  IADD3 R18, P0, PT, R16.reuse, UR4, RZ ;  /* 0x0000000410127c10 */ /* 0x042fe4000ff1e0ff */
[----:B--2---:R-:W-:Y:S02]  /*2ea0*/  IADD3 R16, P1, PT, R16, UR6, RZ ;  /* 0x0000000610107c10 */ /* 0x004fe4000ff3e0ff */
[C---:B------:R-:W-:Y:S02]  /*2eb0*/  IADD3.X R19, PT, PT, R3.reuse, UR5, RZ, P0, !PT ;  /* 0x0000000503137c10 */ /* 0x040fe400087fe4ff */
[----:B------:R-:W-:-:S03]  /*2ec0*/  IADD3.X R17, PT, PT, R3, UR7, RZ, P1, !PT ;  /* 0x0000000703117c10 */ /* 0x000fc60008ffe4ff */
        /* <DEDUP_REMOVED lines=21> */
[----:B------:R-:W2:Y:S04]  /*3020*/  LDG.E R32, desc[UR8][R16.64] ;  /* 0x0000000810207981 */ /* 0x000ea8000c1e1900 */
[----:B------:R-:W3:Y:S04]  /*3030*/  LDG.E R33, desc[UR8][R16.64+0x4] ;  /* 0x0000040810217981 */ /* 0x000ee8000c1e1900 */
        /* <DEDUP_REMOVED lines=18> */
[----:B------:R-:W0:Y:S01]  /*3160*/  S2UR UR5, SR_CgaCtaId ;  /* 0x00000000000579c3 */ /* 0x000e220000008800 */
[----:B------:R-:W-:Y:S01]  /*3170*/  UMOV UR4, 0x400 ;  /* 0x0000040000047882 */ /* 0x000fe20000000000 */
[----:B------:R-:W-:Y:S01]  /*3180*/  SHF.R.U32.HI R61, RZ, 0x5, R2 ;  /* 0x00000005ff3d7819 */ /* 0x000fe20000011602 */
[----:B------:R-:W1:Y:S01]  /*3190*/  S2R R59, SR_LANEID ;  /* 0x00000000003b7919 */ /* 0x000e620000000000 */
[----:B0-----:R-:W-:Y:S01]  /*31a0*/  ULEA UR4, UR5, UR4, 0x18 ;  /* 0x0000000405047291 */ /* 0x001fe2000f8ec0ff */
[----:B-1----:R-:W-:-:S02]  /*31b0*/  ISETP.NE.AND P1, PT, R59, 0x1f, PT ;  /* 0x0000001f3b00780c */ /* 0x002fc40003f25270 */
[----:B------:R-:W-:Y:S02]  /*31c0*/  ISETP.NE.AND P2, PT, R59, RZ, PT ;  /* 0x000000ff3b00720c */ /* 0x000fe40003f45270 */
[----:B--2---:R-:W-:Y:S02]  /*31d0*/  LOP3.LUT R32, R32, 0x1, RZ, 0xc0, !PT ;  /* 0x0000000120207812 */ /* 0x004fe400078ec0ff */
[----:B---3--:R-:W-:Y:S02]  /*31e0*/  LOP3.LUT R33, R33, 0x1, RZ, 0xc0, !PT ;  /* 0x0000000121217812 */ /* 0x008fe400078ec0ff */
[----:B------:R-:W-:Y:S02]  /*31f0*/  LOP3.LUT R36, R32, 0x1, RZ, 0x3c, !PT ;  /* 0x0000000120247812 */ /* 0x000fe400078e3cff */
[----:B------:R-:W-:Y:S02]  /*3200*/  LOP3.LUT R37, R33, 0x1, RZ, 0x3c, !PT ;  /* 0x0000000121257812 */ /* 0x000fe400078e3cff */
[----:B----4-:R-:W-:-:S02]  /*3210*/  LOP3.LUT R34, R34, 0x1, RZ, 0xc0, !PT ;  /* 0x0000000122227812 */ /* 0x010fc400078ec0ff */
[----:B------:R-:W-:Y:S01]  /*3220*/  LOP3.LUT R35, R35, 0x1, RZ, 0xc0, !PT ;  /* 0x0000000123237812 */ /* 0x000fe200078ec0ff */
[----:B------:R-:W-:Y:S01]  /*3230*/  IMAD.IADD R37, R36, 0x1, R37 ;  /* 0x0000000124257824 */ /* 0x000fe200078e0225 */
        /* <DEDUP_REMOVED lines=23> */
[----:B------:R-:W-:Y:S02]  /*33b0*/  LOP3.LUT R48, R48, 0x1, RZ, 0xc0, !PT ;  /* 0x0000000130307812 */ /* 0x000fe400078ec0ff */
[----:B------:R-:W-:Y:S02]  /*33c0*/  IADD3 R18, PT, PT, R17, R16, R18 ;  /* 0x0000001011127210 */ /* 0x000fe40007ffe012 */
        /* <DEDUP_REMOVED lines=14> */
[----:B------:R-:W-:Y:S02]  /*34b0*/  LOP3.LUT R57, R54, 0x1, RZ, 0x3c, !PT ;  /* 0x0000000136397812 */ /* 0x000fe400078e3cff */
[----:B------:R-:W-:-:S02]  /*34c0*/  LOP3.LUT R16, R55, 0x1, RZ, 0x3c, !PT ;  /* 0x0000000137107812 */ /* 0x000fc400078e3cff */
[----:B------:R-:W-:-:S04]  /*34d0*/  IADD3 R17, PT, PT, R56, R17, R18 ;  /* 0x0000001138117210 */ /* 0x000fc80007ffe012 */
[----:B------:R-:W-:Y:S01]  /*34e0*/  IADD3 R24, PT, PT, R16, R57, R17 ;  /* 0x0000003910187210 */ /* 0x000fe20007ffe011 */
[----:B------:R-:W-:Y:S06]  /*34f0*/  BAR.SYNC.DEFER_BLOCKING 0x0 ;  /* 0x0000000000007b1d */ /* 0x000fec0000010000 */
[----:B------:R-:W0:Y:S02]  /*3500*/  SHFL.UP P0, R17, R24, 0x1, RZ ;  /* 0x0420000018117989 */ /* 0x000e2400000000ff */
[----:B0-----:R-:W-:-:S05]  /*3510*/  @P0 IMAD.IADD R17, R24, 0x1, R17 ;  /* 0x0000000118110824 */ /* 0x001fca00078e0211 */
[----:B------:R-:W0:Y:S02]  /*3520*/  SHFL.UP P0, R16, R17, 0x2, RZ ;  /* 0x0440000011107989 */ /* 0x000e2400000000ff */
[----:B0-----:R-:W-:Y:S01]  /*3530*/  @P0 IMAD.IADD R16, R17, 0x1, R16 ;  /* 0x0000000111100824 */ /* 0x001fe200078e0210 */
[----:B------:R-:W-:-:S04]  /*3540*/  @!P1 SHF.R.U32.HI R17, RZ, 0x3, R2 ;  /* 0x00000003ff119819 */ /* 0x000fc80000011602 */
[----:B------:R-:W0:Y:S01]  /*3550*/  SHFL.UP P0, R19, R16, 0x4, RZ ;  /* 0x0480000010137989 */ /* 0x000e2200000000ff */
[----:B------:R-:W-:Y:S01]  /*3560*/  @!P1 LOP3.LUT R60, R17, 0x7c, RZ, 0xc0, !PT ;  /* 0x0000007c113c9812 */ /* 0x000fe200078ec0ff */
[----:B0-----:R-:W-:-:S05]  /*3570*/  @P0 IMAD.IADD R19, R16, 0x1, R19 ;  /* 0x0000000110130824 */ /* 0x001fca00078e0213 */
[----:B------:R-:W0:Y:S02]  /*3580*/  SHFL.UP P0, R20, R19, 0x8, RZ ;  /* 0x0500000013147989 */ /* 0x000e2400000000ff */
[----:B0-----:R-:W-:-:S05]  /*3590*/  @P0 IMAD.IADD R20, R19, 0x1, R20 ;  /* 0x0000000113140824 */ /* 0x001fca00078e0214 */
[----:B------:R-:W0:Y:S02]  /*35a0*/  SHFL.UP P0, R25, R20, 0x10, RZ ;  /* 0x0600000014197989 */ /* 0x000e2400000000ff */
[----:B0-----:R-:W-:Y:S01]  /*35b0*/  @P0 IMAD.IADD R25, R20, 0x1, R25 ;  /* 0x0000000114190824 */ /* 0x001fe200078e0219 */
[----:B------:R-:W-:-:S03]  /*35c0*/  ISETP.NE.AND P0, PT, R61, 0x2, PT ;  /* 0x000000023d00780c */ /* 0x000fc60003f05270 */
[----:B------:R-:W-:Y:S01]  /*35d0*/  IMAD.IADD R24, R25, 0x1, -R24 ;  /* 0x0000000119187824 */ /* 0x000fe200078e0a18 */
[----:B------:R-:W-:Y:S01]  /*35e0*/  @!P1 STS [R60+UR4], R25 ;  /* 0x000000193c009988 */ /* 0x000fe20008000804 */
[----:B------:R-:W-:Y:S01]  /*35f0*/  BAR.SYNC.DEFER_BLOCKING 0x0 ;  /* 0x0000000000007b1d */ /* 0x000fe20000010000 */
[----:B------:R-:W-:-:S05]  /*3600*/  ISETP.NE.AND P1, PT, R61, 0x5, PT ;  /* 0x000000053d00780c */ /* 0x000fca0003f25270 */
[----:B------:R-:W0:Y:S04]  /*3610*/  LDS.128 R16, [UR4] ;  /* 0x00000004ff107984 */ /* 0x000e280008000c00 */
[----:B------:R-:W1:Y:S01]  /*3620*/  LDS.128 R20, [UR4+0x10] ;  /* 0x00001004ff147984 */ /* 0x000e620008000c00 */
[----:B0-----:R-:W-:-:S04]  /*3630*/  IMAD.IADD R17, R16, 0x1, R17 ;  /* 0x0000000110117824 */ /* 0x001fc800078e0211 */
[----:B------:R-:W-:Y:S01]  /*3640*/  IMAD.IADD R18, R18, 0x1, R17 ;  /* 0x0000000112127824 */ /* 0x000fe200078e0211 */
[----:B------:R-:W-:Y:S02]  /*3650*/  SEL R16, R17, R16, !P0 ;  /* 0x0000001011107207 */ /* 0x000fe40004000000 */
[----:B------:R-:W-:Y:S01]  /*3660*/  ISETP.NE.AND P0, PT, R61, 0x3, PT ;  /* 0x000000033d00780c */ /* 0x000fe20003f05270 */
[----:B------:R-:W-:Y:S01]  /*3670*/  IMAD.IADD R19, R19, 0x1, R18 ;  /* 0x0000000113137824 */ /* 0x000fe200078e0212 */
[----:B------:R-:W-:Y:S02]  /*3680*/  SEL R17, R24, RZ, P2 ;  /* 0x000000ff18117207 */ /* 0x000fe40001000000 */
[----:B------:R-:W-:Y:S01]  /*3690*/  SEL R16, R18, R16, !P0 ;  /* 0x0000001012107207 */ /* 0x000fe20004000000 */
[----:B-1----:R-:W-:Y:S01]  /*36a0*/  IMAD.IADD R20, R19, 0x1, R20 ;  /* 0x0000000113147824 */ /* 0x002fe200078e0214 */
[----:B------:R-:W-:-:S03]  /*36b0*/  ISETP.NE.AND P0, PT, R61, 0x4, PT ;  /* 0x000000043d00780c */ /* 0x000fc60003f05270 */
[----:B------:R-:W-:Y:S01]  /*36c0*/  IMAD.IADD R21, R21, 0x1, R20 ;  /* 0x0000000115157824 */ /* 0x000fe200078e0214 */
[----:B------:R-:W-:Y:S02]  /*36d0*/  SEL R16, R19, R16, !P0 ;  /* 0x0000001013107207 */ /* 0x000fe40004000000 */
[C---:B------:R-:W-:Y:S01]  /*36e0*/  ISETP.NE.AND P0, PT, R61.reuse, 0x6, PT ;  /* 0x000000063d00780c */ /* 0x040fe20003f05270 */
[----:B------:R-:W-:Y:S01]  /*36f0*/  IMAD.IADD R22, R22, 0x1, R21 ;  /* 0x0000000116167824 */ /* 0x000fe200078e0215 */
[----:B------:R-:W-:Y:S02]  /*3700*/  SEL R16, R20, R16, !P1 ;  /* 0x0000001014107207 */ /* 0x000fe40004800000 */
[----:B------:R-:W-:Y:S02]  /*3710*/  ISETP.NE.AND P1, PT, R61, 0x7, PT ;  /* 0x000000073d00780c */ /* 0x000fe40003f25270 */
[----:B------:R-:W-:Y:S02]  /*3720*/  SEL R16, R21, R16, !P0 ;  /* 0x0000001015107207 */ /* 0x000fe40004000000 */
[----:B------:R-:W-:-:S02]  /*3730*/  ISETP.GT.U32.AND P0, PT, R2, 0x1f, PT ;  /* 0x0000001f0200780c */ /* 0x000fc40003f04070 */
[----:B------:R-:W-:Y:S02]  /*3740*/  SEL R16, R22, R16, !P1 ;  /* 0x0000001016107207 */ /* 0x000fe40004800000 */
[----:B------:R-:W-:-:S03]  /*3750*/  ISETP.GE.U32.AND P1, PT, R2, 0x20, PT ;  /* 0x000000200200780c */ /* 0x000fc60003f26070 */
[----:B------:R-:W-:Y:S02]  /*3760*/  IMAD.IADD R21, R16, 0x1, R17 ;  /* 0x0000000110157824 */ /* 0x000fe400078e0211 */
[----:B------:R-:W-:-:S03]  /*3770*/  IMAD.IADD R17, R23, 0x1, R22 ;  /* 0x0000000117117824 */ /* 0x000fc600078e0216 */
[----:B------:R-:W-:Y:S01]  /*3780*/  SEL R62, R24, R21, !P1 ;  /* 0x00000015183e7207 */ /* 0x000fe20004800000 */
[----:B------:R-:W-:Y:S06]  /*3790*/  @P0 BRA `(.L_x_304) ;  /* 0x0000000800400947 */ /* 0x000fec0003800000 */
[----:B------:R-:W0:Y:S01]  /*37a0*/  LDC.64 R18, c[0x0][0x3a8] ;  /* 0x0000ea00ff127b82 */ /* 0x000e220000000a00 */
[----:B------:R-:W-:Y:S02]  /*37b0*/  ISETP.NE.AND P0, PT, R2, RZ, PT ;  /* 0x000000ff0200720c */ /* 0x000fe40003f05270 */
[----:B------:R-:W-:-:S05]  /*37c0*/  LOP3.LUT R20, RZ, R2, RZ, 0x33, !PT ;  /* 0x00000002ff147212 */ /* 0x000fca00078e33ff */
[----:B------:R-:W1:Y:S06]  /*37d0*/  LDC R63, c[0x0][0x370] ;  /* 0x0000dc00ff3f7b82 */ /* 0x000e6c0000000800 */
[----:B------:R-:W-:Y:S01]  /*37e0*/  @!P0 IMAD.MOV.U32 R16, RZ, RZ, 0x64 ;  /* 0x00000064ff108424 */ /* 0x000fe200078e00ff */
[----:B------:R2:W-:Y:S01]  /*37f0*/  @!P0 STS [UR4+0x4c], R17 ;  /* 0x00004c11ff008988 */ /* 0x0005e20008000804 */
[----:B0-----:R-:W-:-:S04]  /*3800*/  IMAD.WIDE R60, R53, 0x8, R18 ;  /* 0x00000008353c7825 */ /* 0x001fc800078e0212 */
[----:B------:R-:W-:Y:S01]  /*3810*/  IMAD.IADD R53, R53, 0x1, R20 ;  /* 0x0000000135357824 */ /* 0x000fe200078e0214 */
[----:B------:R2:W-:Y:S01]  /*3820*/  @!P0 ST.E.64.STRONG.GPU desc[UR8][R60.64+0x100], R16 ;  /* 0x000100103c008985 */ /* 0x0005e2000c10fb08 */
[----:B-1----:R-:W-:-:S13]  /*3830*/  ISETP.GT.U32.AND P1, PT, R63, 0x1f3, PT ;  /* 0x000001f33f00780c */ /* 0x002fda0003f24070 */
[----:B--2---:R-:W-:Y:S05]  /*3840*/  @P1 BRA `(.L_x_305) ;  /* 0x0000000000081947 */ /* 0x004fea0003800000 */
[----:B------:R0:W-:Y:S06]  /*3850*/  MEMBAR.SC.CTA ;  /* 0x0000000000007992 */ /* 0x0001ec0000000000 */
[----:B0-----:R-:W-:Y:S05]  /*3860*/  BRA `(.L_x_306) ;  /* 0x0000000000087947 */ /* 0x001fea0003800000 */
.L_x_305:
[----:B------:R-:W-:Y:S05]  /*3870*/  NANOSLEEP 0x48d ;  /* 0x0000048d0000795d */ /* 0x000fea0003800000 */
[----:B------:R-:W-:Y:S01]  /*3880*/  NOP ;  /* 0x0000000000007918 */ /* 0x000fe20000000000 */
.L_x_306:
[----:B------:R-:W-:-:S05]  /*3890*/  IMAD.WIDE R18, R53, 0x8, R18 ;  /* 0x0000000835127825 */ /* 0x000fca00078e0212 */
[----:B------:R-:W2:Y:S01]  /*38a0*/  LD.E.64.STRONG.GPU R20, desc[UR8][R18.64+0x100] ;  /* 0x0001000812147980 */ /* 0x000ea2000c10fb00 */
[----:B------:R-:W-:Y:S01]  /*38b0*/  UMOV UR5, 0xffffffff ;  /* 0xffffffff00057882 */ /* 0x000fe20000000000 */
[----:B--2---:R-:W-:Y:S02]  /*38c0*/  ISETP.NE.AND P0, PT, R20, 0x63, PT ;  /* 0x000000631400780c */ /* 0x004fe40003f05270 */
[----:B------:R-:W-:Y:S11]  /*38d0*/  BRA.DIV UR5, `(.L_x_307) ;  /* 0x0000007e05307947 */ /* 0x000ff6000b800000 */
[----:B------:R-:W-:-:S13]  /*38e0*/  VOTE.ANY P0, !P0 ;  /* 0x0000000000ff7806 */ /* 0x000fda0004000100 */
.L_x_442:
[----:B------:R-:W-:Y:S05]  /*38f0*/  @!P0 BRA `(.L_x_308) ;  /* 0x0000000000308947 */ /* 0x000fea0003800000 */
.L_x_312:
[----:B------:R-:W-:Y:S05]  /*3900*/  YIELD ;  /* 0x0000000000007946 */ /* 0x000fea0003800000 */
[----:B------:R-:W-:Y:S05]  /*3910*/  @P1 BRA `(.L_x_309) ;  /* 0x0000000000081947 */ /* 0x000fea0003800000 */
[----:B------:R0:W-:Y:S06]  /*3920*/  MEMBAR.SC.CTA ;  /* 0x0000000000007992 */ /* 0x0001ec0000000000 */
[----:B0-----:R-:W-:Y:S05]  /*3930*/  BRA `(.L_x_310) ;  /* 0x0000000000087947 */ /* 0x001fea0003800000 */
.L_x_309:
[----:B------:R-:W-:Y:S05]  /*3940*/  NANOSLEEP 0x48 ;  /* 0x000000480000795d */ /* 0x000fea0003800000 */
[----:B------:R-:W-:Y:S01]  /*3950*/  NOP ;  /* 0x0000000000007918 */ /* 0x000fe20000000000 */
.L_x_310:
[----:B------:R-:W2:Y:S01]  /*3960*/  LD.E.64.STRONG.GPU R20, desc[UR8][R18.64+0x100] ;  /* 0x0001000812147980 */ /* 0x000ea2000c10fb00 */
[----:B------:R-:W-:Y:S01]  /*3970*/  UMOV UR5, 0xffffffff ;  /* 0xffffffff00057882 */ /* 0x000fe20000000000 */
[----:B--2---:R-:W-:Y:S02]  /*3980*/  ISETP.NE.AND P0, PT, R20, 0x63, PT ;  /* 0x000000631400780c */ /* 0x004fe40003f05270 */
[----:B------:R-:W-:Y:S11]  /*3990*/  BRA.DIV UR5, `(.L_x_311) ;  /* 0x0000007e05207947 */ /* 0x000ff6000b800000 */
[----:B------:R-:W-:-:S13]  /*39a0*/  VOTE.ANY P0, !P0 ;  /* 0x0000000000ff7806 */ /* 0x000fda0004000100 */
.L_x_445:
[----:B------:R-:W-:Y:S05]  /*39b0*/  @P0 BRA `(.L_x_312) ;  /* 0xfffffffc00d00947 */ /* 0x000fea000383ffff */
.L_x_308:
[----:B------:R-:W-:Y:S01]  /*39c0*/  UMOV UR5, 0xffffffff ;  /* 0xffffffff00057882 */ /* 0x000fe20000000000 */
[----:B------:R-:W-:Y:S02]  /*39d0*/  ISETP.NE.AND P1, PT, R20, 0x65, PT ;  /* 0x000000651400780c */ /* 0x000fe40003f25270 */
[----:B------:R-:W-:Y:S11]  /*39e0*/  BRA.DIV UR5, `(.L_x_313) ;  /* 0x0000007e052c7947 */ /* 0x000ff6000b800000 */
[----:B------:R-:W0:Y:S01]  /*39f0*/  S2R R16, SR_GEMASK ;  /* 0x0000000000107919 */ /* 0x000e220000003c00 */
[----:B------:R-:W-:Y:S01]  /*3a00*/  VOTE.ANY R22, PT, !P1 ;  /* 0x0000000000167806 */ /* 0x000fe200048e0100 */
[C---:B------:R-:W-:Y:S02]  /*3a10*/  VIADD R64, R59.reuse, 0x2 ;  /* 0x000000023b407836 */ /* 0x040fe40000000000 */
[C---:B------:R-:W-:Y:S02]  /*3a20*/  VIADD R65, R59.reuse, 0x4 ;  /* 0x000000043b417836 */ /* 0x040fe40000000000 */
[----:B------:R-:W-:Y:S01]  /*3a30*/  VIADD R66, R59, 0x8 ;  /* 0x000000083b427836 */ /* 0x000fe20000000000 */
[----:B0-----:R-:W-:-:S05]  /*3a40*/  LOP3.LUT R22, R22, 0x80000000, R16, 0xec, !PT ;  /* 0x8000000016167812 */ /* 0x001fca00078eec10 */
[----:B------:R-:W-:-:S05]  /*3a50*/  VIADD R19, R22, 0xffffffff ;  /* 0xffffffff16137836 */ /* 0x000fca0000000000 */
[----:B------:R-:W-:-:S04]  /*3a60*/  LOP3.LUT R19, R22, R19, RZ, 0xc, !PT ;  /* 0x0000001316137212 */ /* 0x000fc800078e0cff */
[----:B------:R-:W0:Y:S02]  /*3a70*/  POPC R24, R19 ;  /* 0x0000001300187309 */ /* 0x000e240000000000 */
[----:B0-----:R-:W0:Y:S01]  /*3a80*/  SHFL.DOWN PT, R25, R21, 0x1, R24 ;  /* 0x0820000015197989 */ /* 0x001e2200000e0018 */
[----:B------:R-:W-:-:S04]  /*3a90*/  ISETP.GE.AND P0, PT, R59, R24, PT ;  /* 0x000000183b00720c */ /* 0x000fc80003f06270 */
[----:B0-----:R-:W-:Y:S02]  /*3aa0*/  SEL R18, R25, RZ, !P0 ;  /* 0x000000ff19127207 */ /* 0x001fe40004000000 */
[----:B------:R-:W-:-:S03]  /*3ab0*/  ISETP.GT.AND P0, PT, R64, R24, PT ;  /* 0x000000184000720c */ /* 0x000fc60003f04270 */
[----:B------:R-:W-:-:S05]  /*3ac0*/  IMAD.IADD R67, R18, 0x1, R21 ;  /* 0x0000000112437824 */ /* 0x000fca00078e0215 */
[----:B------:R-:W0:Y:S02]  /*3ad0*/  SHFL.DOWN PT, R25, R67, 0x2, R24 ;  /* 0x0840000043197989 */ /* 0x000e2400000e0018 */
[----:B0-----:R-:W-:Y:S02]  /*3ae0*/  SEL R18, R25, RZ, !P0 ;  /* 0x000000ff19127207 */ /* 0x001fe40004000000 */
[----:B------:R-:W-:-:S03]  /*3af0*/  ISETP.GT.AND P0, PT, R65, R24, PT ;  /* 0x000000184100720c */ /* 0x000fc60003f04270 */
[----:B------:R-:W-:Y:S02]  /*3b00*/  IMAD.IADD R69, R67, 0x1, R18 ;  /* 0x0000000143457824 */ /* 0x000fe400078e0212 */
[----:B------:R-:W-:-:S03]  /*3b10*/  VIADD R67, R59, 0x10 ;  /* 0x000000103b437836 */ /* 0x000fc60000000000 */
[----:B------:R-:W0:Y:S02]  /*3b20*/  SHFL.DOWN PT, R25, R69, 0x4, R24 ;  /* 0x0880000045197989 */ /* 0x000e2400000e0018 */
[-C--:B------:R-:W-:Y:S02]  /*3b30*/  ISETP.GT.AND P1, PT, R67, R24.reuse, PT ;  /* 0x000000184300720c */ /* 0x080fe40003f24270 */
[----:B0-----:R-:W-:Y:S02]  /*3b40*/  SEL R18, R25, RZ, !P0 ;  /* 0x000000ff19127207 */ /* 0x001fe40004000000 */
[----:B------:R-:W-:-:S03]  /*3b50*/  ISETP.GT.AND P0, PT, R66, R24, PT ;  /* 0x000000184200720c */ /* 0x000fc60003f04270 */
[----:B------:R-:W-:-:S05]  /*3b60*/  IMAD.IADD R71, R69, 0x1, R18 ;  /* 0x0000000145477824 */ /* 0x000fca00078e0212 */
[----:B------:R-:W0:Y:S02]  /*3b70*/  SHFL.DOWN PT, R25, R71, 0x8, R24 ;  /* 0x0900000047197989 */ /* 0x000e2400000e0018 */
[----:B0-----:R-:W-:Y:S02]  /*3b80*/  SEL R18, R25, RZ, !P0 ;  /* 0x000000ff19127207 */ /* 0x001fe40004000000 */
[----:B------:R-:W-:-:S03]  /*3b90*/  ISETP.NE.AND P0, PT, R20, 0x65, PT ;  /* 0x000000651400780c */ /* 0x000fc60003f05270 */
[----:B------:R-:W-:Y:S02]  /*3ba0*/  IMAD.IADD R73, R71, 0x1, R18 ;  /* 0x0000000147497824 */ /* 0x000fe400078e0212 */
[----:B------:R-:W0:Y:S03]  /*3bb0*/  LDC.64 R18, c[0x0][0x3a8] ;  /* 0x0000ea00ff127b82 */ /* 0x000e260000000a00 */
[----:B------:R-:W1:Y:S05]  /*3bc0*/  SHFL.DOWN PT, R25, R73, 0x10, R24 ;  /* 0x0a00000049197989 */ /* 0x000e6a00000e0018 */
[----:B------:R-:W-:-:S02]  /*3bd0*/  VOTE.ALL P0, P0 ;  /* 0x0000000000ff7806 */ /* 0x000fc40000000000 */
[----:B0-----:R-:W-:Y:S02]  /*3be0*/  IADD3 R69, P2, PT, R18, 0x100, RZ ;  /* 0x0000010012457810 */ /* 0x001fe40007f5e0ff */
[----:B-1----:R-:W-:-:S03]  /*3bf0*/  SEL R68, R25, RZ, !P1 ;  /* 0x000000ff19447207 */ /* 0x002fc60004800000 */
[----:B------:R-:W-:Y:S02]  /*3c00*/  IMAD.X R70, RZ, RZ, R19, P2 ;  /* 0x000000ffff467224 */ /* 0x000fe400010e0613 */
[----:B------:R-:W-:-:S07]  /*3c10*/  IMAD.IADD R68, R73, 0x1, R68 ;  /* 0x0000000149447824 */ /* 0x000fce00078e0244 */
.L_x_454:
[----:B------:R-:W-:Y:S05]  /*3c20*/  @!P0 BRA `(.L_x_314) ;  /* 0x0000000000dc8947 */ /* 0x000fea0003800000 */
.L_x_322:
[----:B------:R-:W-:Y:S02]  /*3c30*/  IMAD.MOV.U32 R18, RZ, RZ, R69 ;  /* 0x000000ffff127224 */ /* 0x000fe400078e0045 */
[----:B------:R-:W-:Y:S02]  /*3c40*/  IMAD.MOV.U32 R19, RZ, RZ, R70 ;  /* 0x000000ffff137224 */ /* 0x000fe400078e0046 */
[----:B------:R-:W-:-:S05]  /*3c50*/  IMAD.WIDE R18, R53, 0x8, R18 ;  /* 0x0000000835127825 */ /* 0x000fca00078e0212 */
[----:B------:R-:W2:Y:S01]  /*3c60*/  LD.E.64.STRONG.GPU R20, desc[UR8][R18.64+-0x100] ;  /* 0xffff000812147980 */ /* 0x000ea2000c10fb00 */
[----:B------:R-:W-:Y:S05]  /*3c70*/  YIELD ;  /* 0x0000000000007946 */ /* 0x000fea0003800000 */
[----:B------:R-:W-:Y:S01]  /*3c80*/  UMOV UR5, 0xffffffff ;  /* 0xffffffff00057882 */ /* 0x000fe20000000000 */
[----:B--2---:R-:W-:Y:S02]  /*3c90*/  ISETP.NE.AND P0, PT, R20, 0x63, PT ;  /* 0x000000631400780c */ /* 0x004fe40003f05270 */
[----:B------:R-:W-:Y:S11]  /*3ca0*/  BRA.DIV UR5, `(.L_x_315) ;  /* 0x0000007e057c7947 */ /* 0x000ff6000b800000 */
[----:B------:R-:W-:-:S13]  /*3cb0*/  VOTE.ANY P0, !P0 ;  /* 0x0000000000ff7806 */ /* 0x000fda0004000100 */
.L_x_457:
[----:B------:R-:W-:Y:S05]  /*3cc0*/  @!P0 BRA `(.L_x_316) ;  /* 0x0000000000348947 */ /* 0x000fea0003800000 */
[----:B------:R-:W-:-:S13]  /*3cd0*/  ISETP.GT.U32.AND P1, PT, R63, 0x1f3, PT ;  /* 0x000001f33f00780c */ /* 0x000fda0003f24070 */
.L_x_320:
[----:B------:R-:W-:Y:S05]  /*3ce0*/  YIELD ;  /* 0x0000000000007946 */ /* 0x000fea0003800000 */
[----:B------:R-:W-:Y:S05]  /*3cf0*/  @P1 BRA `(.L_x_317) ;  /* 0x0000000000081947 */ /* 0x000fea0003800000 */
[----:B------:R0:W-:Y:S06]  /*3d00*/  MEMBAR.SC.CTA ;  /* 0x0000000000007992 */ /* 0x0001ec0000000000 */
[----:B0-----:R-:W-:Y:S05]  /*3d10*/  BRA `(.L_x_318) ;  /* 0x0000000000087947 */ /* 0x001fea0003800000 */
.L_x_317:
[----:B------:R-:W-:Y:S05]  /*3d20*/  NANOSLEEP 0x48 ;  /* 0x000000480000795d */ /* 0x000fea0003800000 */
[----:B------:R-:W-:Y:S01]  /*3d30*/  NOP ;  /* 0x0000000000007918 */ /* 0x000fe20000000000 */
.L_x_318:
[----:B------:R-:W2:Y:S01]  /*3d40*/  LD.E.64.STRONG.GPU R20, desc[UR8][R18.64+-0x100] ;  /* 0xffff000812147980 */ /* 0x000ea2000c10fb00 */
[----:B------:R-:W-:Y:S01]  /*3d50*/  UMOV UR5, 0xffffffff ;  /* 0xffffffff00057882 */ /* 0x000fe20000000000 */
[----:B--2---:R-:W-:Y:S02]  /*3d60*/  ISETP.NE.AND P0, PT, R20, 0x63, PT ;  /* 0x000000631400780c */ /* 0x004fe40003f05270 */
[----:B------:R-:W-:Y:S11]  /*3d70*/  BRA.DIV UR5, `(.L_x_319) ;  /* 0x0000007e05687947 */ /* 0x000ff6000b800000 */
[----:B------:R-:W-:-:S13]  /*3d80*/  VOTE.ANY P0, !P0 ;  /* 0x0000000000ff7806 */ /* 0x000fda0004000100 */
.L_x_460:
[----:B------:R-:W-:Y:S05]  /*3d90*/  @P0 BRA `(.L_x_320) ;  /* 0xfffffffc00d00947 */ /* 0x000fea000383ffff */
.L_x_316:
[----:B------:R-:W-:Y:S01]  /*3da0*/  UMOV UR5, 0xffffffff ;  /* 0xffffffff00057882 */ /* 0x000fe20000000000 */
[----:B------:R-:W-:Y:S02]  /*3db0*/  ISETP.NE.AND P0, PT, R20, 0x65, PT ;  /* 0x000000651400780c */ /* 0x000fe40003f05270 */
[----:B------:R-:W-:Y:S11]  /*3dc0*/  BRA.DIV UR5, `(.L_x_321) ;  /* 0x0000007e05747947 */ /* 0x000ff6000b800000 */
[----:B------:R-:W-:Y:S01]  /*3dd0*/  VOTE.ANY R22, PT, !P0 ;  /* 0x0000000000167806 */ /* 0x000fe200040e0100 */
[----:B------:R-:W-:-:S03]  /*3de0*/  VIADD R53, R53, 0xffffffe0 ;  /* 0xffffffe035357836 */ /* 0x000fc60000000000 */
[----:B------:R-:W-:-:S05]  /*3df0*/  LOP3.LUT R22, R22, 0x80000000, R16, 0xec, !PT ;  /* 0x8000000016167812 */ /* 0x000fca00078eec10 */
[----:B------:R-:W-:-:S05]  /*3e00*/  VIADD R19, R22, 0xffffffff ;  /* 0xffffffff16137836 */ /* 0x000fca0000000000 */
[----:B------:R-:W-:-:S04]  /*3e10*/  LOP3.LUT R19, R22, R19, RZ, 0xc, !PT ;  /* 0x0000001316137212 */ /* 0x000fc800078e0cff */
[----:B------:R-:W0:Y:S02]  /*3e20*/  POPC R24, R19 ;  /* 0x0000001300187309 */ /* 0x000e240000000000 */
[----:B0-----:R-:W0:Y:S01]  /*3e30*/  SHFL.DOWN PT, R25, R21, 0x1, R24 ;  /* 0x0820000015197989 */ /* 0x001e2200000e0018 */
[-C--:B------:R-:W-:Y:S02]  /*3e40*/  ISETP.GE.AND P0, PT, R59, R24.reuse, PT ;  /* 0x000000183b00720c */ /* 0x080fe40003f06270 */
[-C--:B------:R-:W-:Y:S02]  /*3e50*/  ISETP.GT.AND P1, PT, R67, R24.reuse, PT ;  /* 0x000000184300720c */ /* 0x080fe40003f24270 */
[----:B0-----:R-:W-:Y:S02]  /*3e60*/  SEL R18, R25, RZ, !P0 ;  /* 0x000000ff19127207 */ /* 0x001fe40004000000 */
[----:B------:R-:W-:-:S03]  /*3e70*/  ISETP.GT.AND P0, PT, R64, R24, PT ;  /* 0x000000184000720c */ /* 0x000fc60003f04270 */
[----:B------:R-:W-:-:S05]  /*3e80*/  IMAD.IADD R71, R18, 0x1, R21 ;  /* 0x0000000112477824 */ /* 0x000fca00078e0215 */
[----:B------:R-:W0:Y:S02]  /*3e90*/  SHFL.DOWN PT, R25, R71, 0x2, R24 ;  /* 0x0840000047197989 */ /* 0x000e2400000e0018 */
        /* <DEDUP_REMOVED lines=15> */
.L_x_469:
[----:B------:R-:W-:Y:S05]  /*3f90*/  @P0 BRA `(.L_x_322) ;  /* 0xfffffffc00240947 */ /* 0x000fea000383ffff */
.L_x_314:
[----:B------:R-:W-:Y:S02]  /*3fa0*/  ISETP.NE.AND P1, PT, R2, RZ, PT ;  /* 0x000000ff0200720c */ /* 0x000fe40003f25270 */
[----:B------:R-:W-:-:S11]  /*3fb0*/  ISETP.NE.AND P0, PT, R59, RZ, PT ;  /* 0x000000ff3b00720c */ /* 0x000fd60003f05270 */
[----:B------:R-:W0:Y:S01]  /*3fc0*/  @!P1 S2R R19, SR_CgaCtaId ;  /* 0x0000000000139919 */ /* 0x000e220000008800 */
[----:B------:R-:W-:Y:S01]  /*3fd0*/  @!P1 MOV R18, 0x400 ;  /* 0x0000040000129802 */ /* 0x000fe20000000f00 */
[----:B------:R-:W-:Y:S01]  /*3fe0*/  @!P1 IMAD.IADD R17, R17, 0x1, R68 ;  /* 0x0000000111119824 */ /* 0x000fe200078e0244 */
[----:B------:R-:W-:Y:S01]  /*3ff0*/  @!P0 MOV R20, 0x400 ;  /* 0x0000040000148802 */ /* 0x000fe20000000f00 */
[----:B------:R-:W1:Y:S01]  /*4000*/  @!P0 S2R R21, SR_CgaCtaId ;  /* 0x0000000000158919 */ /* 0x000e620000008800 */
[----:B------:R-:W-:-:S05]  /*4010*/  @!P1 IMAD.MOV.U32 R16, RZ, RZ, 0x65 ;  /* 0x00000065ff109424 */ /* 0x000fca00078e00ff */
[----:B------:R2:W-:Y:S01]  /*4020*/  @!P1 ST.E.64.STRONG.GPU desc[UR8][R60.64+0x100], R16 ;  /* 0x000100103c009985 */ /* 0x0005e2000c10fb08 */
[----:B0-----:R-:W-:Y:S02]  /*4030*/  @!P1 LEA R18, R19, R18, 0x18 ;  /* 0x0000001213129211 */ /* 0x001fe400078ec0ff */
[----:B-1----:R-:W-:-:S03]  /*4040*/  @!P0 LEA R19, R21, R20, 0x18 ;  /* 0x0000001415138211 */ /* 0x002fc600078ec0ff */
[----:B------:R2:W-:Y:S01]  /*4050*/  @!P1 STS [R18+0x48], R17 ;  /* 0x0000481112009388 */ /* 0x0005e20000000800 */
[----:B------:R-:W-:Y:S02]  /*4060*/  IMAD.MOV.U32 R21, RZ, RZ, R62 ;  /* 0x000000ffff157224 */ /* 0x000fe400078e003e */
[----:B------:R-:W-:Y:S01]  /*4070*/  @!P0 IMAD.MOV.U32 R21, RZ, RZ, R68 ;  /* 0x000000ffff158224 */ /* 0x000fe200078e0044 */
[----:B------:R2:W-:Y:S04]  /*4080*/  @!P1 STS [R18+0x44], R68 ;  /* 0x0000444412009388 */ /* 0x0005e80000000800 */
[----:B------:R2:W-:Y:S02]  /*4090*/  @!P0 STS [R19+0x28], R68 ;  /* 0x0000284413008388 */ /* 0x0005e40000000800 */
.L_x_304:
[----:B------:R-:W-:Y:S05]  /*40a0*/  WARPSYNC.ALL ;  /* 0x0000000000007948 */ /* 0x000fea0003800000 */
[----:B------:R-:W0:Y:S08]  /*40b0*/  S2UR UR6, SR_CgaCtaId ;  /* 0x00000000000679c3 */ /* 0x000e300000008800 */
[----:B------:R-:W-:Y:S01]  /*40c0*/  BAR.SYNC.DEFER_BLOCKING 0x0 ;  /* 0x0000000000007b1d */ /* 0x000fe20000010000 */
[----:B------:R-:W-:-:S02]  /*40d0*/  ISETP.NE.AND P0, PT, R2, RZ, PT ;  /* 0x000000ff0200720c */ /* 0x000fc40003f05270 */
[C---:B------:R-:W-:Y:S02]  /*40e0*/  ISETP.NE.AND P4, PT, R33.reuse, RZ, PT ;  /* 0x000000ff2100720c */ /* 0x040fe40003f85270 */
[----:B------:R-:W-:Y:S01]  /*40f0*/  LOP3.LUT R24, R33, 0x1, RZ, 0x3c, !PT ;  /* 0x0000000121187812 */ /* 0x000fe200078e3cff */
[----:B------:R-:W-:Y:S01]  /*4100*/  UMOV UR5, 0x400 ;  /* 0x0000040000057882 */ /* 0x000fe20000000000 */
[----:B------:R-:W-:Y:S02]  /*4110*/  ISETP.NE.AND P3, PT, R32, RZ, PT ;  /* 0x000000ff2000720c */ /* 0x000fe40003f65270 */
[C---:B------:R-:W-:Y:S02]  /*4120*/  ISETP.NE.AND P5, PT, R51.reuse, RZ, PT ;  /* 0x000000ff3300720c */ /* 0x040fe40003fa5270 */
[----:B------:R-:W-:Y:S02]  /*4130*/  LOP3.LUT R51, R51, 0x1, RZ, 0x3c, !PT ;  /* 0x0000000133337812 */ /* 0x000fe400078e3cff */
[----:B------:R-:W-:-:S02]  /*4140*/  ISETP.NE.AND P2, PT, R52, RZ, PT ;  /* 0x000000ff3400720c */ /* 0x000fc40003f45270 */
[----:B------:R-:W-:Y:S01]  /*4150*/  ISETP.NE.AND P1, PT, R54, RZ, PT ;  /* 0x000000ff3600720c */ /* 0x000fe20003f25270 */
[----:B0-----:R-:W-:Y:S01]  /*4160*/  ULEA UR5, UR6, UR5, 0x18 ;  /* 0x0000000506057291 */ /* 0x001fe2000f8ec0ff */
[----:B------:R-:W0:Y:S08]  /*4170*/  LDCU.64 UR6, c[0x0][0x398] ;  /* 0x00007300ff0677ac */ /* 0x000e300008000a00 */
[----:B--2---:R-:W1:Y:S04]  /*4180*/  LDS R16, [UR5+0x28] ;  /* 0x00002805ff107984 */ /* 0x004e680008000800 */
[----:B------:R-:W-:Y:S04]  /*4190*/  LDS R19, [UR5+0x44] ;  /* 0x00004405ff137984 */ /* 0x000fe80008000800 */
[----:B------:R-:W2:Y:S01]  /*41a0*/  LDS R17, [UR5+0x4c] ;  /* 0x00004c05ff117984 */ /* 0x000ea20008000800 */
[----:B-1----:R-:W-:Y:S01]  /*41b0*/  SEL R16, R16, RZ, P0 ;  /* 0x000000ff10107207 */ /* 0x002fe20000000000 */
[----:B------:R-:W-:Y:S01]  /*41c0*/  BAR.SYNC.DEFER_BLOCKING 0x0 ;  /* 0x0000000000007b1d */ /* 0x000fe20000010000 */
[----:B------:R-:W-:-:S03]  /*41d0*/  ISETP.NE.AND P0, PT, R55, RZ, PT ;  /* 0x000000ff3700720c */ /* 0x000fc60003f05270 */
[----:B------:R-:W-:Y:S01]  /*41e0*/  IMAD.IADD R16, R16, 0x1, R21 ;  /* 0x0000000110107824 */ /* 0x000fe200078e0215 */
[----:B--2---:R-:W-:-:S03]  /*41f0*/  IADD3 R21, PT, PT, -R17, 0x1400, RZ ;  /* 0x0000140011157810 */ /* 0x004fc60007ffe1ff */
[--C-:B------:R-:W-:Y:S01]  /*4200*/  IMAD.IADD R20, R16, 0x1, -R19.reuse ;  /* 0x0000000110147824 */ /* 0x100fe200078e0a13 */
[----:B------:R-:W-:Y:S01]  /*4210*/  IADD3 R23, PT, PT, R19, -R16, -R36 ;  /* 0x8000001013177210 */ /* 0x000fe20007ffe824 */
[--C-:B------:R-:W-:Y:S01]  /*4220*/  IMAD.IADD R18, R37, 0x1, R16.reuse ;  /* 0x0000000125127824 */ /* 0x100fe200078e0210 */
[----:B------:R-:W-:Y:S01]  /*4230*/  LOP3.LUT R37, R34, 0x1, RZ, 0x3c, !PT ;  /* 0x0000000122257812 */ /* 0x000fe200078e3cff */
[----:B------:R-:W-:Y:S01]  /*4240*/  IMAD.IADD R16, R40, 0x1, R16 ;  /* 0x0000000128107824 */ /* 0x000fe200078e0210 */
[C---:B------:R-:W-:Y:S01]  /*4250*/  IADD3 R17, PT, PT, R2.reuse, R17, R19 ;  /* 0x0000001102117210 */ /* 0x040fe20007ffe013 */
[----:B------:R-:W-:Y:S02]  /*4260*/  IMAD R22, R2, 0x14, R23 ;  /* 0x0000001402167824 */ /* 0x000fe400078e0217 */
[----:B------:R-:W-:Y:S02]  /*4270*/  IMAD.IADD R23, R21, 0x1, R20 ;  /* 0x0000000115177824 */ /* 0x000fe400078e0214 */
[----:B------:R-:W-:-:S02]  /*4280*/  IMAD.IADD R33, R19, 0x1, -R18 ;  /* 0x0000000113217824 */ /* 0x000fc400078e0a12 */
[----:B------:R-:W-:Y:S02]  /*4290*/  IMAD R20, R2, 0x14, -R20 ;  /* 0x0000001402147824 */ /* 0x000fe400078e0a14 */
[----:B------:R-:W-:Y:S02]  /*42a0*/  VIADD R22, R22, 0x1 ;  /* 0x0000000116167836 */ /* 0x000fe40000000000 */
[----:B------:R-:W-:Y:S01]  /*42b0*/  IMAD.IADD R25, R36, 0x1, R23 ;  /* 0x0000000124197824 */ /* 0x000fe200078e0217 */
[----:B------:R-:W-:Y:S01]  /*42c0*/  SEL R20, R23, R20, !P3 ;  /* 0x0000001417147207 */ /* 0x000fe20005800000 */
[----:B------:R-:W-:Y:S01]  /*42d0*/  IMAD R33, R2, 0x14, R33 ;  /* 0x0000001402217824 */ /* 0x000fe200078e0221 */
[----:B------:R-:W-:Y:S01]  /*42e0*/  ISETP.NE.AND P3, PT, R34, RZ, PT ;  /* 0x000000ff2200720c */ /* 0x000fe20003f65270 */
[----:B------:R-:W-:Y:S01]  /*42f0*/  IMAD.IADD R24, R24, 0x1, R25 ;  /* 0x0000000118187824 */ /* 0x000fe200078e0219 */
[----:B------:R-:W-:Y:S01]  /*4300*/  SEL R22, R25, R22, !P4 ;  /* 0x0000001619167207 */ /* 0x000fe20006000000 */
[----:B------:R-:W-:Y:S01]  /*4310*/  VIADD R33, R33, 0x2 ;  /* 0x0000000221217836 */ /* 0x000fe20000000000 */
[----:B------:R-:W-:Y:S01]  /*4320*/  IADD3 R25, PT, PT, R19, -R18, -R37 ;  /* 0x8000001213197210 */ /* 0x000fe20007ffe825 */
[----:B------:R-:W-:Y:S01]  /*4330*/  VIADD R17, R17, 0xffffec00 ;  /* 0xffffec0011117836 */ /* 0x000fe20000000000 */
[----:B------:R-:W-:-:S02]  /*4340*/  LEA R23, R20, UR5, 0x2 ;  /* 0x0000000514177c11 */ /* 0x000fc4000f8e10ff */
[----:B------:R-:W-:Y:S01]  /*4350*/  SEL R33, R24, R33, !P3 ;  /* 0x0000002118217207 */ /* 0x000fe20005800000 */
[----:B------:R-:W-:Y:S01]  /*4360*/  IMAD.IADD R24, R37, 0x1, R24 ;  /* 0x0000000125187824 */ /* 0x000fe200078e0218 */
[C---:B------:R-:W-:Y:S01]  /*4370*/  ISETP.NE.AND P3, PT, R35.reuse, RZ, PT ;  /* 0x000000ff2300720c */ /* 0x040fe20003f65270 */
[----:B------:R-:W-:Y:S01]  /*4380*/  IMAD R25, R2, 0x14, R25 ;  /* 0x0000001402197824 */ /* 0x000fe200078e0219 */
[----:B------:R-:W-:Y:S01]  /*4390*/  LOP3.LUT R37, R35, 0x1, RZ, 0x3c, !PT ;  /* 0x0000000123257812 */ /* 0x000fe200078e3cff */
[----:B------:R-:W-:Y:S01]  /*43a0*/  IMAD.IADD R35, R19, 0x1, -R16 ;  /* 0x0000000113237824 */ /* 0x000fe200078e0a10 */
[----:B-----5:R1:W-:Y:S01]  /*43b0*/  STS [R23], R58 ;  /* 0x0000003a17007388 */ /* 0x0203e20000000800 */
[----:B------:R-:W-:Y:S01]  /*43c0*/  VIADD R25, R25, 0x3 ;  /* 0x0000000319197836 */ /* 0x000fe20000000000 */
[----:B------:R-:W-:Y:S01]  /*43d0*/  LEA R22, R22, UR5, 0x2 ;  /* 0x0000000516167c11 */ /* 0x000fe2000f8e10ff */
[----:B------:R-:W-:Y:S01]  /*43e0*/  IMAD R35, R2, 0x14, R35 ;  /* 0x0000001402237824 */ /* 0x000fe200078e0223 */
[----:B------:R-:W-:-:S02]  /*43f0*/  ISETP.NE.AND P4, PT, R38, RZ, PT ;  /* 0x000000ff2600720c */ /* 0x000fc40003f85270 */
[----:B------:R-:W-:Y:S01]  /*4400*/  SEL R25, R24, R25, !P3 ;  /* 0x0000001918197207 */ /* 0x000fe20005800000 */
[----:B------:R-:W-:Y:S01]  /*4410*/  IMAD.IADD R24, R37, 0x1, R24 ;  /* 0x0000000125187824 */ /* 0x000fe200078e0218 */
[----:B------:R-:W-:Y:S01]  /*4420*/  ISETP.NE.AND P3, PT, R39, RZ, PT ;  /* 0x000000ff2700720c */ /* 0x000fe20003f65270 */
[----:B------:R-:W-:Y:S01]  /*4430*/  VIADD R35, R35, 0x4 ;  /* 0x0000000423237836 */ /* 0x000fe20000000000 */
[----:B-1----:R-:W-:Y:S01]  /*4440*/  LOP3.LUT R23, R38, 0x1, RZ, 0x3c, !PT ;  /* 0x0000000126177812 */ /* 0x002fe200078e3cff */
[----:B------:R1:W-:Y:S01]  /*4450*/  STS [R22], R3 ;  /* 0x0000000316007388 */ /* 0x0003e20000000800 */
[----:B------:R-:W-:Y:S02]  /*4460*/  LOP3.LUT R39, R39, 0x1, RZ, 0x3c, !PT ;  /* 0x0000000127277812 */ /* 0x000fe400078e3cff */
[----:B------:R-:W-:Y:S01]  /*4470*/  SEL R35, R24, R35, !P4 ;  /* 0x0000002318237207 */ /* 0x000fe20006000000 */
[----:B------:R-:W-:Y:S01]  /*4480*/  IMAD.IADD R16, R23, 0x1, R16 ;  /* 0x0000000117107824 */ /* 0x000fe200078e0210 */
[----:B------:R-:W-:Y:S01]  /*4490*/  LEA R33, R33, UR5, 0x2 ;  /* 0x0000000521217c11 */ /* 0x000fe2000f8e10ff */
[----:B------:R-:W-:Y:S01]  /*44a0*/  IMAD.IADD R24, R23, 0x1, R24 ;  /* 0x0000000117187824 */ /* 0x000fe200078e0218 */
[----:B------:R-:W-:-:S02]  /*44b0*/  ISETP.NE.AND P4, PT, R41, RZ, PT ;  /* 0x000000ff2900720c */ /* 0x000fc40003f85270 */
[----:B------:R-:W-:Y:S01]  /*44c0*/  LEA R18, R25, UR5, 0x2 ;  /* 0x0000000519127c11 */ /* 0x000fe2000f8e10ff */
[--C-:B-1----:R-:W-:Y:S01]  /*44d0*/  IMAD.IADD R3, R19, 0x1, -R16.reuse ;  /* 0x0000000113037824 */ /* 0x102fe200078e0a10 */
[----:B------:R-:W-:Y:S01]  /*44e0*/  LOP3.LUT R41, R41, 0x1, RZ, 0x3c, !PT ;  /* 0x0000000129297812 */ /* 0x000fe200078e3cff */
[----:B------:R-:W-:Y:S01]  /*44f0*/  IMAD.IADD R16, R39, 0x1, R16 ;  /* 0x0000000127107824 */ /* 0x000fe200078e0210 */
[----:B------:R-:W-:Y:S01]  /*4500*/  STS [R33], R4 ;  /* 0x0000000421007388 */ /* 0x000fe20000000800 */
[C---:B------:R-:W-:Y:S01]  /*4510*/  IMAD R3, R2.reuse, 0x14, R3 ;  /* 0x0000001402037824 */ /* 0x040fe200078e0203 */
[----:B------:R-:W-:Y:S01]  /*4520*/  LEA R35, R35, UR5, 0x2 ;  /* 0x0000000523237c11 */ /* 0x000fe2000f8e10ff */
[--C-:B------:R-:W-:Y:S01]  /*4530*/  IMAD.IADD R23, R19, 0x1, -R16.reuse ;  /* 0x0000000113177824 */ /* 0x100fe200078e0a10 */
[----:B------:R1:W-:Y:S01]  /*4540*/  STS [R18], R5 ;  /* 0x0000000512007388 */ /* 0x0003e20000000800 */
[----:B------:R-:W-:Y:S02]  /*4550*/  VIADD R3, R3, 0x5 ;  /* 0x0000000503037836 */ /* 0x000fe40000000000 */
[----:B------:R-:W-:Y:S01]  /*4560*/  IMAD.IADD R16, R41, 0x1, R16 ;  /* 0x0000000129107824 */ /* 0x000fe200078e0210 */
[----:B------:R-:W-:Y:S01]  /*4570*/  STS [R35], R6 ;  /* 0x0000000623007388 */ /* 0x000fe20000000800 */
[----:B------:R-:W-:Y:S01]  /*4580*/  IMAD R23, R2, 0x14, R23 ;  /* 0x0000001402177824 */ /* 0x000fe200078e0217 */
[----:B------:R-:W-:Y:S01]  /*4590*/  SEL R3, R24, R3, !P3 ;  /* 0x0000000318037207 */ /* 0x000fe20005800000 */
[----:B------:R-:W-:Y:S01]  /*45a0*/  IMAD.IADD R25, R19, 0x1, -R16 ;  /* 0x0000000113197824 */ /* 0x000fe200078e0a10 */
[C---:B------:R-:W-:Y:S01]  /*45b0*/  ISETP.NE.AND P3, PT, R42.reuse, RZ, PT ;  /* 0x000000ff2a00720c */ /* 0x040fe20003f65270 */
[----:B------:R-:W-:Y:S01]  /*45c0*/  IMAD.IADD R24, R39, 0x1, R24 ;  /* 0x0000000127187824 */ /* 0x000fe200078e0218 */
[----:B-1----:R-:W-:Y:S01]  /*45d0*/  LOP3.LUT R5, R42, 0x1, RZ, 0x3c, !PT ;  /* 0x000000012a057812 */ /* 0x002fe200078e3cff */
[----:B------:R-:W-:Y:S01]  /*45e0*/  VIADD R23, R23, 0x6 ;  /* 0x0000000617177836 */ /* 0x000fe20000000000 */
[----:B------:R-:W-:Y:S01]  /*45f0*/  LEA R4, R3, UR5, 0x2 ;  /* 0x0000000503047c11 */ /* 0x000fe2000f8e10ff */
[----:B------:R-:W-:Y:S01]  /*4600*/  IMAD R25, R2, 0x14, R25 ;  /* 0x0000001402197824 */ /* 0x000fe200078e0219 */
[----:B------:R-:W-:Y:S01]  /*4610*/  LOP3.LUT R33, R44, 0x1, RZ, 0x3c, !PT ;  /* 0x000000012c217812 */ /* 0x000fe200078e3cff */
[----:B------:R-:W-:Y:S01]  /*4620*/  IMAD.IADD R16, R5, 0x1, R16 ;  /* 0x0000000105107824 */ /* 0x000fe200078e0210 */
[----:B------:R-:W-:Y:S01]  /*4630*/  SEL R23, R24, R23, !P4 ;  /* 0x0000001718177207 */ /* 0x000fe20006000000 */
[----:B------:R-:W-:Y:S01]  /*4640*/  IMAD.IADD R24, R41, 0x1, R24 ;  /* 0x0000000129187824 */ /* 0x000fe200078e0218 */
[----:B------:R-:W-:Y:S01]  /*4650*/  ISETP.NE.AND P4, PT, R43, RZ, PT ;  /* 0x000000ff2b00720c */ /* 0x000fe20003f85270 */
[--C-:B------:R-:W-:Y:S01]  /*4660*/  IMAD.IADD R3, R19, 0x1, -R16.reuse ;  /* 0x0000000113037824 */ /* 0x100fe200078e0a10 */
[----:B------:R-:W-:Y:S01]  /*4670*/  LOP3.LUT R43, R43, 0x1, RZ, 0x3c, !PT ;  /* 0x000000012b2b7812 */ /* 0x000fe200078e3cff */
[----:B------:R-:W-:Y:S01]  /*4680*/  VIADD R25, R25, 0x7 ;  /* 0x0000000719197836 */ /* 0x000fe20000000000 */
[----:B------:R1:W-:Y:S01]  /*4690*/  STS [R4], R7 ;  /* 0x0000000704007388 */ /* 0x0003e20000000800 */
[----:B------:R-:W-:Y:S01]  /*46a0*/  IMAD R3, R2, 0x14, R3 ;  /* 0x0000001402037824 */ /* 0x000fe200078e0203 */
[----:B------:R-:W-:Y:S01]  /*46b0*/  LEA R23, R23, UR5, 0x2 ;  /* 0x0000000517177c11 */ /* 0x000fe2000f8e10ff */
[----:B------:R-:W-:Y:S01]  /*46c0*/  IMAD.IADD R16, R43, 0x1, R16 ;  /* 0x000000012b107824 */ /* 0x000fe200078e0210 */
[----:B------:R-:W-:Y:S01]  /*46d0*/  SEL R25, R24, R25, !P3 ;  /* 0x0000001918197207 */ /* 0x000fe20005800000 */
[----:B------:R-:W-:Y:S01]  /*46e0*/  IMAD.IADD R24, R5, 0x1, R24 ;  /* 0x0000000105187824 */ /* 0x000fe200078e0218 */
[----:B------:R-:W-:Y:S01]  /*46f0*/  ISETP.NE.AND P3, PT, R44, RZ, PT ;  /* 0x000000ff2c00720c */ /* 0x000fe20003f65270 */
[----:B------:R-:W-:Y:S01]  /*4700*/  VIADD R3, R3, 0x8 ;  /* 0x0000000803037836 */ /* 0x000fe20000000000 */
[----:B------:R2:W-:Y:S01]  /*4710*/  STS [R23], R8 ;  /* 0x0000000817007388 */ /* 0x0005e20000000800 */
[--C-:B------:R-:W-:Y:S01]  /*4720*/  IMAD.IADD R5, R19, 0x1, -R16.reuse ;  /* 0x0000000113057824 */ /* 0x100fe200078e0a10 */
[----:B-1----:R-:W-:Y:S01]  /*4730*/  LEA R4, R25, UR5, 0x2 ;  /* 0x0000000519047c11 */ /* 0x002fe2000f8e10ff */
[----:B------:R-:W-:Y:S01]  /*4740*/  IMAD.IADD R16, R33, 0x1, R16 ;  /* 0x0000000121107824 */ /* 0x000fe200078e0210 */
[----:B------:R-:W-:Y:S01]  /*4750*/  SEL R3, R24, R3, !P4 ;  /* 0x0000000318037207 */ /* 0x000fe20006000000 */
[----:B------:R-:W-:Y:S01]  /*4760*/  IMAD R5, R2, 0x14, R5 ;  /* 0x0000001402057824 */ /* 0x000fe200078e0205 */
[----:B------:R-:W-:Y:S01]  /*4770*/  ISETP.NE.AND P4, PT, R45, RZ, PT ;  /* 0x000000ff2d00720c */ /* 0x000fe20003f85270 */
[----:B------:R-:W-:Y:S01]  /*4780*/  IMAD.IADD R7, R19, 0x1, -R16 ;  /* 0x0000000113077824 */ /* 0x000fe200078e0a10 */
[----:B------:R-:W-:Y:S01]  /*4790*/  LOP3.LUT R45, R45, 0x1, RZ, 0x3c, !PT ;  /* 0x000000012d2d7812 */ /* 0x000fe200078e3cff */
[----:B------:R-:W-:Y:S01]  /*47a0*/  IMAD.IADD R24, R43, 0x1, R24 ;  /* 0x000000012b187824 */ /* 0x000fe200078e0218 */
[----:B------:R1:W-:Y:S01]  /*47b0*/  STS [R4], R9 ;  /* 0x0000000904007388 */ /* 0x0003e20000000800 */
[----:B------:R-:W-:Y:S01]  /*47c0*/  VIADD R5, R5, 0x9 ;  /* 0x0000000905057836 */ /* 0x000fe20000000000 */
[----:B--2---:R-:W-:Y:S01]  /*47d0*/  LOP3.LUT R23, R46, 0x1, RZ, 0x3c, !PT ;  /* 0x000000012e177812 */ /* 0x004fe200078e3cff */
[----:B------:R-:W-:Y:S01]  /*47e0*/  IMAD.IADD R16, R45, 0x1, R16 ;  /* 0x000000012d107824 */ /* 0x000fe200078e0210 */
[----:B------:R-:W-:Y:S01]  /*47f0*/  LEA R3, R3, UR5, 0x2 ;  /* 0x0000000503037c11 */ /* 0x000fe2000f8e10ff */
[----:B------:R-:W-:Y:S01]  /*4800*/  IMAD R7, R2, 0x14, R7 ;  /* 0x0000001402077824 */ /* 0x000fe200078e0207 */
[----:B------:R-:W-:Y:S01]  /*4810*/  SEL R5, R24, R5, !P3 ;  /* 0x0000000518057207 */ /* 0x000fe20005800000 */
[----:B------:R-:W-:Y:S01]  /*4820*/  IMAD.IADD R24, R33, 0x1, R24 ;  /* 0x0000000121187824 */ /* 0x000fe200078e0218 */
[----:B------:R-:W-:Y:S01]  /*4830*/  ISETP.NE.AND P3, PT, R46, RZ, PT ;  /* 0x000000ff2e00720c */ /* 0x000fe20003f65270 */
[----:B------:R-:W-:Y:S01]  /*4840*/  VIADD R7, R7, 0xa ;  /* 0x0000000a07077836 */ /* 0x000fe20000000000 */
[----:B------:R2:W-:Y:S01]  /*4850*/  STS [R3], R10 ;  /* 0x0000000a03007388 */ /* 0x0005e20000000800 */
[--C-:B-1----:R-:W-:Y:S01]  /*4860*/  IMAD.IADD R9, R19, 0x1, -R16.reuse ;  /* 0x0000000113097824 */ /* 0x102fe200078e0a10 */
[----:B------:R-:W-:Y:S01]  /*4870*/  LEA R4, R5, UR5, 0x2 ;  /* 0x0000000505047c11 */ /* 0x000fe2000f8e10ff */
[----:B------:R-:W-:Y:S01]  /*4880*/  IMAD.IADD R16, R23, 0x1, R16 ;  /* 0x0000000117107824 */ /* 0x000fe200078e0210 */
[----:B------:R-:W-:Y:S01]  /*4890*/  SEL R7, R24, R7, !P4 ;  /* 0x0000000718077207 */ /* 0x000fe20006000000 */
[----:B------:R-:W-:Y:S01]  /*48a0*/  IMAD R9, R2, 0x14, R9 ;  /* 0x0000001402097824 */ /* 0x000fe200078e0209 */
[----:B------:R-:W-:Y:S01]  /*48b0*/  ISETP.NE.AND P4, PT, R47, RZ, PT ;  /* 0x000000ff2f00720c */ /* 0x000fe20003f85270 */
[----:B------:R-:W-:Y:S01]  /*48c0*/  IMAD.IADD R24, R45, 0x1, R24 ;  /* 0x000000012d187824 */ /* 0x000fe200078e0218 */
[----:B------:R-:W-:Y:S01]  /*48d0*/  LOP3.LUT R47, R47, 0x1, RZ, 0x3c, !PT ;  /* 0x000000012f2f7812 */ /* 0x000fe200078e3cff */
[----:B------:R-:W-:Y:S01]  /*48e0*/  VIADD R9, R9, 0xb ;  /* 0x0000000b09097836 */ /* 0x000fe20000000000 */
[----:B------:R1:W-:Y:S01]  /*48f0*/  STS [R4], R11 ;  /* 0x0000000b04007388 */ /* 0x0003e20000000800 */
[--C-:B--2---:R-:W-:Y:S01]  /*4900*/  IMAD.IADD R3, R19, 0x1, -R16.reuse ;  /* 0x0000000113037824 */ /* 0x104fe200078e0a10 */
[----:B------:R-:W-:Y:S01]  /*4910*/  LEA R7, R7, UR5, 0x2 ;  /* 0x0000000507077c11 */ /* 0x000fe2000f8e10ff */
[----:B------:R-:W-:Y:S01]  /*4920*/  IMAD.IADD R16, R47, 0x1, R16 ;  /* 0x000000012f107824 */ /* 0x000fe200078e0210 */
[----:B------:R-:W-:Y:S01]  /*4930*/  SEL R9, R24, R9, !P3 ;  /* 0x0000000918097207 */ /* 0x000fe20005800000 */
[----:B------:R-:W-:Y:S01]  /*4940*/  IMAD R3, R2, 0x14, R3 ;  /* 0x0000001402037824 */ /* 0x000fe200078e0203 */
[C---:B------:R-:W-:Y:S01]  /*4950*/  ISETP.NE.AND P3, PT, R48.reuse, RZ, PT ;  /* 0x000000ff3000720c */ /* 0x040fe20003f65270 */
[----:B------:R-:W-:Y:S01]  /*4960*/  IMAD.IADD R24, R23, 0x1, R24 ;  /* 0x0000000117187824 */ /* 0x000fe200078e0218 */
[----:B------:R2:W-:Y:S01]  /*4970*/  STS [R7], R12 ;  /* 0x0000000c07007388 */ /* 0x0005e20000000800 */
[----:B------:R-:W-:Y:S01]  /*4980*/  VIADD R3, R3, 0xc ;  /* 0x0000000c03037836 */ /* 0x000fe20000000000 */
[----:B-1----:R-:W-:Y:S01]  /*4990*/  LEA R4, R9, UR5, 0x2 ;  /* 0x0000000509047c11 */ /* 0x002fe2000f8e10ff */
[----:B------:R-:W-:Y:S01]  /*49a0*/  IMAD.IADD R5, R19, 0x1, -R16 ;  /* 0x0000000113057824 */ /* 0x000fe200078e0a10 */
[----:B------:R-:W-:-:S02]  /*49b0*/  LOP3.LUT R9, R48, 0x1, RZ, 0x3c, !PT ;  /* 0x0000000130097812 */ /* 0x000fc400078e3cff */
[----:B------:R-:W-:Y:S01]  /*49c0*/  SEL R3, R24, R3, !P4 ;  /* 0x0000000318037207 */ /* 0x000fe20006000000 */
[C---:B------:R-:W-:Y:S01]  /*49d0*/  IMAD R5, R2.reuse, 0x14, R5 ;  /* 0x0000001402057824 */ /* 0x040fe200078e0205 */
[----:B------:R-:W-:Y:S01]  /*49e0*/  ISETP.NE.AND P4, PT, R49, RZ, PT ;  /* 0x000000ff3100720c */ /* 0x000fe20003f85270 */
[----:B------:R-:W-:Y:S01]  /*49f0*/  IMAD.IADD R16, R9, 0x1, R16 ;  /* 0x0000000109107824 */ /* 0x000fe200078e0210 */
[----:B------:R-:W-:Y:S01]  /*4a00*/  LOP3.LUT R49, R49, 0x1, RZ, 0x3c, !PT ;  /* 0x0000000131317812 */ /* 0x000fe200078e3cff */
[----:B------:R-:W-:Y:S01]  /*4a10*/  IMAD.IADD R24, R47, 0x1, R24 ;  /* 0x000000012f187824 */ /* 0x000fe200078e0218 */
[----:B------:R1:W-:Y:S01]  /*4a20*/  STS [R4], R13 ;  /* 0x0000000d04007388 */ /* 0x0003e20000000800 */
[----:B------:R-:W-:Y:S01]  /*4a30*/  VIADD R5, R5, 0xd ;  /* 0x0000000d05057836 */ /* 0x000fe20000000000 */
[----:B------:R-:W-:Y:S01]  /*4a40*/  LEA R3, R3, UR5, 0x2 ;  /* 0x0000000503037c11 */ /* 0x000fe2000f8e10ff */
[--C-:B--2---:R-:W-:Y:S01]  /*4a50*/  IMAD.IADD R7, R19, 0x1, -R16.reuse ;  /* 0x0000000113077824 */ /* 0x104fe200078e0a10 */
[----:B------:R-:W-:Y:S01]  /*4a60*/  LEA R12, R2, UR5, 0x2 ;  /* 0x00000005020c7c11 */ /* 0x000fe2000f8e10ff */
[----:B------:R-:W-:Y:S01]  /*4a70*/  IMAD.IADD R16, R49, 0x1, R16 ;  /* 0x0000000131107824 */ /* 0x000fe200078e0210 */
[----:B------:R-:W-:Y:S01]  /*4a80*/  SEL R5, R24, R5, !P3 ;  /* 0x0000000518057207 */ /* 0x000fe20005800000 */
[----:B------:R-:W-:Y:S01]  /*4a90*/  IMAD R7, R2, 0x14, R7 ;  /* 0x0000001402077824 */ /* 0x000fe200078e0207 */
[----:B------:R2:W-:Y:S01]  /*4aa0*/  STS [R3], R14 ;  /* 0x0000000e03007388 */ /* 0x0005e20000000800 */
[----:B------:R-:W-:Y:S01]  /*4ab0*/  IMAD.IADD R24, R9, 0x1, R24 ;  /* 0x0000000109187824 */ /* 0x000fe200078e0218 */
[C---:B-1----:R-:W-:Y:S01]  /*4ac0*/  LOP3.LUT R13, R50.reuse, 0x1, RZ, 0x3c, !PT ;  /* 0x00000001320d7812 */ /* 0x042fe200078e3cff */
[--C-:B------:R-:W-:Y:S01]  /*4ad0*/  IMAD.IADD R9, R19, 0x1, -R16.reuse ;  /* 0x0000000113097824 */ /* 0x100fe200078e0a10 */
[----:B------:R-:W-:Y:S01]  /*4ae0*/  ISETP.NE.AND P3, PT, R50, RZ, PT ;  /* 0x000000ff3200720c */ /* 0x000fe20003f65270 */
[----:B------:R-:W-:Y:S01]  /*4af0*/  VIADD R7, R7, 0xe ;  /* 0x0000000e07077836 */ /* 0x000fe20000000000 */
[----:B------:R-:W-:Y:S01]  /*4b00*/  LEA R6, R5, UR5, 0x2 ;  /* 0x0000000505067c11 */ /* 0x000fe2000f8e10ff */
[----:B------:R-:W-:-:S02]  /*4b10*/  IMAD.IADD R16, R13, 0x1, R16 ;  /* 0x000000010d107824 */ /* 0x000fc400078e0210 */
[----:B------:R-:W-:Y:S01]  /*4b20*/  IMAD R9, R2, 0x14, R9 ;  /* 0x0000001402097824 */ /* 0x000fe200078e0209 */
[----:B------:R-:W-:Y:S01]  /*4b30*/  SEL R7, R24, R7, !P4 ;  /* 0x0000000718077207 */ /* 0x000fe20006000000 */
[----:B--2---:R-:W-:Y:S01]  /*4b40*/  IMAD.IADD R3, R51, 0x1, R16 ;  /* 0x0000000133037824 */ /* 0x004fe200078e0210 */
[----:B------:R1:W-:Y:S01]  /*4b50*/  STS [R6], R15 ;  /* 0x0000000f06007388 */ /* 0x0003e20000000800 */
[----:B------:R-:W-:Y:S01]  /*4b60*/  IMAD.IADD R24, R49, 0x1, R24 ;  /* 0x0000000131187824 */ /* 0x000fe200078e0218 */
[----:B------:R-:W-:Y:S01]  /*4b70*/  LEA R7, R7, UR5, 0x2 ;  /* 0x0000000507077c11 */ /* 0x000fe2000f8e10ff */
[----:B------:R-:W-:Y:S02]  /*4b80*/  VIADD R9, R9, 0xf ;  /* 0x0000000f09097836 */ /* 0x000fe40000000000 */
[--C-:B------:R-:W-:Y:S02]  /*4b90*/  IMAD.IADD R4, R56, 0x1, R3.reuse ;  /* 0x0000000138047824 */ /* 0x100fe400078e0203 */
[C---:B------:R-:W-:Y:S01]  /*4ba0*/  IMAD.IADD R5, R19.reuse, 0x1, -R16 ;  /* 0x0000000113057824 */ /* 0x040fe200078e0a10 */
[----:B------:R-:W-:Y:S01]  /*4bb0*/  SEL R9, R24, R9, !P3 ;  /* 0x0000000918097207 */ /* 0x000fe20005800000 */
[C---:B------:R-:W-:Y:S01]  /*4bc0*/  IMAD.IADD R11, R19.reuse, 0x1, -R3 ;  /* 0x00000001130b7824 */ /* 0x040fe200078e0a03 */
[----:B-1----:R-:W-:Y:S01]  /*4bd0*/  IADD3 R15, PT, PT, R19, -R4, -R57 ;  /* 0x80000004130f7210 */ /* 0x002fe20007ffe839 */
[----:B------:R-:W-:Y:S01]  /*4be0*/  IMAD.IADD R24, R13, 0x1, R24 ;  /* 0x000000010d187824 */ /* 0x000fe200078e0218 */
[----:B------:R-:W-:Y:S01]  /*4bf0*/  STS [R7], R26 ;  /* 0x0000001a07007388 */ /* 0x000fe20000000800 */
[----:B------:R-:W-:Y:S01]  /*4c00*/  IMAD.IADD R13, R19, 0x1, -R4 ;  /* 0x00000001130d7824 */ /* 0x000fe200078e0a04 */
[----:B------:R-:W-:Y:S01]  /*4c10*/  LEA R4, R9, UR5, 0x2 ;  /* 0x0000000509047c11 */ /* 0x000fe2000f8e10ff */
[----:B------:R-:W-:-:S02]  /*4c20*/  IMAD R5, R2, 0x14, R5 ;  /* 0x0000001402057824 */ /* 0x000fc400078e0205 */
[C---:B------:R-:W-:Y:S02]  /*4c30*/  IMAD R11, R2.reuse, 0x14, R11 ;  /* 0x00000014020b7824 */ /* 0x040fe400078e020b */
[----:B------:R-:W-:Y:S01]  /*4c40*/  IMAD.IADD R3, R51, 0x1, R24 ;  /* 0x0000000133037824 */ /* 0x000fe200078e0218 */
[----:B------:R-:W-:Y:S01]  /*4c50*/  STS [R4], R27 ;  /* 0x0000001b04007388 */ /* 0x000fe20000000800 */
[C---:B------:R-:W-:Y:S02]  /*4c60*/  IMAD R13, R2.reuse, 0x14, R13 ;  /* 0x00000014020d7824 */ /* 0x040fe400078e020d */
        /* <DEDUP_REMOVED lines=10> */
[----:B------:R-:W-:Y:S01]  /*4d10*/  @!P0 IMAD.IADD R15, R57, 0x1, R56 ;  /* 0x00000001390f8824 */ /* 0x000fe200078e0238 */
[----:B------:R-:W-:Y:S01]  /*4d20*/  SEL R13, R56, R13, !P1 ;  /* 0x0000000d380d7207 */ /* 0x000fe20004800000 */
[----:B------:R1:W-:Y:S01]  /*4d30*/  STS [R5], R28 ;  /* 0x0000001c05007388 */ /* 0x0003e20000000800 */
[-C--:B------:R-:W-:Y:S01]  /*4d40*/  ISETP.GE.AND P5, PT, R2, R21.reuse, PT ;  /* 0x000000150200720c */ /* 0x080fe20003fa6270 */
[----:B------:R-:W-:Y:S01]  /*4d50*/  IMAD.IADD R3, R0, 0x1, -R19 ;  /* 0x0000000100037824 */ /* 0x000fe200078e0a13 */
[----:B------:R-:W-:Y:S01]  /*4d60*/  LEA R13, R13, UR5, 0x2 ;  /* 0x000000050d0d7c11 */ /* 0x000fe2000f8e10ff */
[----:B------:R-:W-:Y:S01]  /*4d70*/  STS [R6], R29 ;  /* 0x0000001d06007388 */ /* 0x000fe20000000800 */
[----:B------:R-:W-:Y:S01]  /*4d80*/  LEA R10, R15, UR5, 0x2 ;  /* 0x000000050f0a7c11 */ /* 0x000fe2000f8e10ff */
[----:B------:R-:W-:Y:S01]  /*4d90*/  VIADD R14, R2, 0x300 ;  /* 0x00000300020e7836 */ /* 0x000fe20000000000 */
[C---:B------:R-:W-:Y:S01]  /*4da0*/  IADD3 R0, P0, PT, R3.reuse, R2, RZ ;  /* 0x0000000203007210 */ /* 0x040fe20007f1e0ff */
[----:B------:R-:W-:Y:S03]  /*4db0*/  STS [R13], R30 ;  /* 0x0000001e0d007388 */ /* 0x000fe60000000800 */
[C---:B-1----:R-:W-:Y:S01]  /*4dc0*/  LEA.HI.X.SX32 R5, R3.reuse, RZ, 0x1, P0 ;  /* 0x000000ff03057211 */ /* 0x042fe200000f0eff */
[----:B------:R1:W-:Y:S01]  /*4dd0*/  STS [R10], R31 ;  /* 0x0000001f0a007388 */ /* 0x0003e20000000800 */
[----:B------:R-:W-:Y:S01]  /*4de0*/  BAR.SYNC.DEFER_BLOCKING 0x0 ;  /* 0x0000000000007b1d */ /* 0x000fe20000010000 */
[----:B0-----:R-:W-:Y:S01]  /*4df0*/  LEA R4, P0, R0, UR6, 0x2 ;  /* 0x0000000600047c11 */ /* 0x001fe2000f8010ff */
[----:B------:R-:W-:Y:S01]  /*4e00*/  @!P5 IMAD.IADD R3, R3, 0x1, R2 ;  /* 0x000000010303d824 */ /* 0x000fe200078e0202 */
[----:B------:R-:W-:-:S02]  /*4e10*/  ISETP.GE.AND P2, PT, R14, R21, PT ;  /* 0x000000150e00720c */ /* 0x000fc40003f46270 */
[----:B------:R-:W-:-:S03]  /*4e20*/  LEA.HI.X R5, R0, UR7, R5, 0x2, P0 ;  /* 0x0000000700057c11 */ /* 0x000fc600080f1405 */
[----:B------:R-:W0:Y:S01]  /*4e30*/  @!P5 LDC.64 R8, c[0x0][0x398] ;  /* 0x0000e600ff08db82 */ /* 0x000e220000000a00 */
[C---:B------:R-:W-:Y:S02]  /*4e40*/  VIADD R0, R2.reuse, 0x100 ;  /* 0x0000010002007836 */ /* 0x040fe40000000000 */
[----:B-1----:R-:W-:-:S03]  /*4e50*/  VIADD R10, R2, 0x200 ;  /* 0x00000200020a7836 */ /* 0x002fc60000000000 */
[-C--:B------:R-:W-:Y:S02]  /*4e60*/  ISETP.GE.AND P4, PT, R0, R21.reuse, PT ;  /* 0x000000150000720c */ /* 0x080fe40003f86270 */
[----:B------:R-:W1:Y:S01]  /*4e70*/  LDC.64 R6, c[0x0][0x390] ;  /* 0x0000e400ff067b82 */ /* 0x000e620000000a00 */
[----:B------:R-:W-:Y:S02]  /*4e80*/  LOP3.LUT R0, R2, 0x400, RZ, 0xfc, !PT ;  /* 0x0000040002007812 */ /* 0x000fe400078efcff */
[-C--:B------:R-:W-:Y:S01]  /*4e90*/  ISETP.GE.AND P3, PT, R10, R21.reuse, PT ;  /* 0x000000150a00720c */ /* 0x080fe20003f66270 */
[----:B------:R-:W-:Y:S01]  /*4ea0*/  VIADD R10, R2, 0x500 ;  /* 0x00000500020a7836 */ /* 0x000fe20000000000 */
[----:B------:R-:W-:Y:S01]  /*4eb0*/  ISETP.GE.AND P1, PT, R0, R21, PT ;  /* 0x000000150000720c */ /* 0x000fe20003f26270 */
[----:B------:R-:W-:-:S03]  /*4ec0*/  VIADD R0, R2, 0x600 ;  /* 0x0000060002007836 */ /* 0x000fc60000000000 */
[-C--:B------:R-:W-:Y:S01]  /*4ed0*/  ISETP.GE.AND P0, PT, R10, R21.reuse, PT ;  /* 0x000000150a00720c */ /* 0x080fe20003f06270 */
[----:B------:R-:W2:Y:S01]  /*4ee0*/  LDS R11, [R12] ;  /* 0x000000000c0b7984 */ /* 0x000ea20000000800 */
[----:B------:R-:W-:Y:S01]  /*4ef0*/  ISETP.GE.AND P6, PT, R0, R21, PT ;  /* 0x000000150000720c */ /* 0x000fe20003fc6270 */
[C---:B------:R-:W-:Y:S01]  /*4f00*/  VIADD R10, R2.reuse, 0x700 ;  /* 0x00000700020a7836 */ /* 0x040fe20000000000 */
[----:B------:R-:W-:Y:S01]  /*4f10*/  LOP3.LUT R0, R2, 0x800, RZ, 0xfc, !PT ;  /* 0x0000080002007812 */ /* 0x000fe200078efcff */
[----:B------:R-:W3:Y:S01]  /*4f20*/  LDS R15, [R12+0x400] ;  /* 0x000400000c0f7984 */ /* 0x000ee20000000800 */
[----:B0-----:R-:W-:-:S03]  /*4f30*/  @!P5 IMAD.WIDE R8, R3, 0x4, R8 ;  /* 0x000000040308d825 */ /* 0x001fc600078e0208 */
[----:B------:R-:W0:Y:S04]  /*4f40*/  LDS R13, [R12+0x800] ;  /* 0x000800000c0d7984 */ /* 0x000e280000000800 */
[----:B------:R-:W4:Y:S01]  /*4f50*/  LDS R23, [R12+0xc00] ;  /* 0x000c00000c177984 */ /* 0x000f220000000800 */
[----:B-1----:R-:W-:-:S03]  /*4f60*/  IMAD.WIDE R6, R17, 0x4, R6 ;  /* 0x0000000411067825 */ /* 0x002fc600078e0206 */
[----:B------:R-:W1:Y:S04]  /*4f70*/  LDS R19, [R12+0x1000] ;  /* 0x001000000c137984 */ /* 0x000e680000000800 */
[----:B------:R-:W1:Y:S04]  /*4f80*/  LDS R25, [R12+0x1400] ;  /* 0x001400000c197984 */ /* 0x000e680000000800 */
[----:B------:R-:W1:Y:S04]  /*4f90*/  LDS R3, [R12+0x1800] ;  /* 0x001800000c037984 */ /* 0x000e680000000800 */
[----:B------:R-:W1:Y:S04]  /*4fa0*/  LDS R17, [R12+0x1c00] ;  /* 0x001c00000c117984 */ /* 0x000e680000000800 */
[----:B------:R-:W1:Y:S04]  /*4fb0*/  LDS R27, [R12+0x2000] ;  /* 0x002000000c1b7984 */ /* 0x000e680000000800 */
[----:B------:R-:W1:Y:S04]  /*4fc0*/  LDS R29, [R12+0x2400] ;  /* 0x002400000c1d7984 */ /* 0x000e680000000800 */
[----:B--2---:R-:W-:Y:S04]  /*4fd0*/  @P5 STG.E desc[UR8][R6.64], R11 ;  /* 0x0000000b06005986 */ /* 0x004fe8000c101908 */
[----:B------:R2:W-:Y:S01]  /*4fe0*/  @!P5 STG.E desc[UR8][R8.64], R11 ;  /* 0x0000000b0800d986 */ /* 0x0005e2000c101908 */
[----:B------:R-:W-:-:S03]  /*4ff0*/  ISETP.GE.AND P5, PT, R10, R21, PT ;  /* 0x000000150a00720c */ /* 0x000fc60003fa6270 */
[----:B---3--:R-:W-:Y:S04]  /*5000*/  @P4 STG.E desc[UR8][R6.64+0x400], R15 ;  /* 0x0004000f06004986 */ /* 0x008fe8000c101908 */
[----:B------:R-:W-:Y:S01]  /*5010*/  @!P4 STG.E desc[UR8][R4.64+0x400], R15 ;  /* 0x0004000f0400c986 */ /* 0x000fe2000c101908 */
[----:B------:R-:W-:Y:S01]  /*5020*/  ISETP.GE.AND P4, PT, R0, R21, PT ;  /* 0x000000150000720c */ /* 0x000fe20003f86270 */
[C---:B------:R-:W-:Y:S02]  /*5030*/  VIADD R0, R2.reuse, 0x900 ;  /* 0x0000090002007836 */ /* 0x040fe40000000000 */
[----:B------:R-:W3:Y:S01]  /*5040*/  LDS R9, [R12+0x2800] ;  /* 0x002800000c097984 */ /* 0x000ee20000000800 */
[----:B--2---:R-:W-:-:S03]  /*5050*/  VIADD R8, R2, 0xf00 ;  /* 0x00000f0002087836 */ /* 0x004fc60000000000 */
[----:B0-----:R-:W-:Y:S04]  /*5060*/  @P3 STG.E desc[UR8][R6.64+0x800], R13 ;  /* 0x0008000d06003986 */ /* 0x001fe8000c101908 */
[----:B------:R-:W0:Y:S04]  /*5070*/  LDS R11, [R12+0x2c00] ;  /* 0x002c00000c0b7984 */ /* 0x000e280000000800 */
[----:B------:R-:W-:Y:S01]  /*5080*/  @!P3 STG.E desc[UR8][R4.64+0x800], R13 ;  /* 0x0008000d0400b986 */ /* 0x000fe2000c101908 */
[----:B------:R-:W-:Y:S01]  /*5090*/  ISETP.GE.AND P3, PT, R0, R21, PT ;  /* 0x000000150000720c */ /* 0x000fe20003f66270 */
[----:B------:R-:W-:-:S02]  /*50a0*/  VIADD R0, R2, 0xa00 ;  /* 0x00000a0002007836 */ /* 0x000fc40000000000 */
[----:B------:R-:W2:Y:S04]  /*50b0*/  LDS R15, [R12+0x3000] ;  /* 0x003000000c0f7984 */ /* 0x000ea80000000800 */
[----:B------:R-:W2:Y:S04]  /*50c0*/  LDS R13, [R12+0x3400] ;  /* 0x003400000c0d7984 */ /* 0x000ea80000000800 */
[----:B----4-:R-:W-:Y:S04]  /*50d0*/  @P2 STG.E desc[UR8][R6.64+0xc00], R23 ;  /* 0x000c001706002986 */ /* 0x010fe8000c101908 */
[----:B------:R-:W-:Y:S01]  /*50e0*/  @!P2 STG.E desc[UR8][R4.64+0xc00], R23 ;  /* 0x000c00170400a986 */ /* 0x000fe2000c101908 */
[----:B------:R-:W-:Y:S01]  /*50f0*/  ISETP.GE.AND P2, PT, R0, R21, PT ;  /* 0x000000150000720c */ /* 0x000fe20003f46270 */
[----:B------:R-:W-:-:S02]  /*5100*/  VIADD R0, R2, 0xb00 ;  /* 0x00000b0002007836 */ /* 0x000fc40000000000 */
[----:B------:R-:W4:Y:S04]  /*5110*/  LDS R31, [R12+0x3800] ;  /* 0x003800000c1f7984 */ /* 0x000f280000000800 */
[----:B------:R-:W4:Y:S04]  /*5120*/  LDS R33, [R12+0x3c00] ;  /* 0x003c00000c217984 */ /* 0x000f280000000800 */
[----:B------:R-:W4:Y:S04]  /*5130*/  LDS R23, [R12+0x4000] ;  /* 0x004000000c177984 */ /* 0x000f280000000800 */
[----:B-1----:R-:W-:Y:S04]  /*5140*/  @P1 STG.E desc[UR8][R6.64+0x1000], R19 ;  /* 0x0010001306001986 */ /* 0x002fe8000c101908 */
[----:B------:R-:W-:Y:S01]  /*5150*/  @!P1 STG.E desc[UR8][R4.64+0x1000], R19 ;  /* 0x0010001304009986 */ /* 0x000fe2000c101908 */
[----:B------:R-:W-:-:S02]  /*5160*/  ISETP.GE.AND P1, PT, R0, R21, PT ;  /* 0x000000150000720c */ /* 0x000fc40003f26270 */
[----:B------:R-:W-:Y:S01]  /*5170*/  LOP3.LUT R0, R2, 0xc00, RZ, 0xfc, !PT ;  /* 0x00000c0002007812 */ /* 0x000fe200078efcff */
[----:B------:R-:W1:Y:S04]  /*5180*/  LDS R35, [R12+0x4400] ;  /* 0x004400000c237984 */ /* 0x000e680000000800 */
[----:B------:R-:W1:Y:S04]  /*5190*/  LDS R19, [R12+0x4800] ;  /* 0x004800000c137984 */ /* 0x000e680000000800 */
[----:B------:R-:W-:Y:S04]  /*51a0*/  @P0 STG.E desc[UR8][R6.64+0x1400], R25 ;  /* 0x0014001906000986 */ /* 0x000fe8000c101908 */
[----:B------:R-:W1:Y:S04]  /*51b0*/  LDS R37, [R12+0x4c00] ;  /* 0x004c00000c257984 */ /* 0x000e680000000800 */
[----:B------:R0:W-:Y:S01]  /*51c0*/  @!P0 STG.E desc[UR8][R4.64+0x1400], R25 ;  /* 0x0014001904008986 */ /* 0x0001e2000c101908 */
[----:B------:R-:W-:Y:S01]  /*51d0*/  ISETP.GE.AND P0, PT, R0, R21, PT ;  /* 0x000000150000720c */ /* 0x000fe20003f06270 */
[----:B------:R-:W-:-:S02]  /*51e0*/  VIADD R0, R2, 0xd00 ;  /* 0x00000d0002007836 */ /* 0x000fc40000000000 */
[----:B------:R0:W-:Y:S04]  /*51f0*/  @P6 STG.E desc[UR8][R6.64+0x1800], R3 ;  /* 0x0018000306006986 */ /* 0x0001e8000c101908 */
[----:B------:R0:W-:Y:S01]  /*5200*/  @!P6 STG.E desc[UR8][R4.64+0x1800], R3 ;  /* 0x001800030400e986 */ /* 0x0001e2000c101908 */
[-C--:B------:R-:W-:Y:S01]  /*5210*/  ISETP.GE.AND P6, PT, R0, R21.reuse, PT ;  /* 0x000000150000720c */ /* 0x080fe20003fc6270 */
[----:B------:R-:W-:Y:S02]  /*5220*/  VIADD R0, R2, 0xe00 ;  /* 0x00000e0002007836 */ /* 0x000fe40000000000 */
[----:B------:R0:W-:Y:S04]  /*5230*/  @P5 STG.E desc[UR8][R6.64+0x1c00], R17 ;  /* 0x001c001106005986 */ /* 0x0001e8000c101908 */
[----:B------:R0:W-:Y:S01]  /*5240*/  @!P5 STG.E desc[UR8][R4.64+0x1c00], R17 ;  /* 0x001c00110400d986 */ /* 0x0001e2000c101908 */
[----:B------:R-:W-:-:S02]  /*5250*/  ISETP.GE.AND P5, PT, R0, R21, PT ;  /* 0x000000150000720c */ /* 0x000fc40003fa6270 */
[----:B------:R-:W-:Y:S01]  /*5260*/  LOP3.LUT R0, R2, 0x1000, RZ, 0xfc, !PT ;  /* 0x0000100002007812 */ /* 0x000fe200078efcff */
[----:B------:R0:W-:Y:S04]  /*5270*/  @P4 STG.E desc[UR8][R6.64+0x2000], R27 ;  /* 0x0020001b06004986 */ /* 0x0001e8000c101908 */
[----:B------:R0:W-:Y:S01]  /*5280*/  @!P4 STG.E desc[UR8][R4.64+0x2000], R27 ;  /* 0x0020001b0400c986 */ /* 0x0001e2000c101908 */
[-C--:B------:R-:W-:Y:S01]  /*5290*/  ISETP.GE.AND P4, PT, R8, R21.reuse, PT ;  /* 0x000000150800720c */ /* 0x080fe20003f86270 */
[----:B------:R-:W-:Y:S02]  /*52a0*/  VIADD R8, R2, 0x1100 ;  /* 0x0000110002087836 */ /* 0x000fe40000000000 */
[----:B------:R0:W-:Y:S04]  /*52b0*/  @P3 STG.E desc[UR8][R6.64+0x2400], R29 ;  /* 0x0024001d06003986 */ /* 0x0001e8000c101908 */
[----:B------:R0:W-:Y:S01]  /*52c0*/  @!P3 STG.E desc[UR8][R4.64+0x2400], R29 ;  /* 0x0024001d0400b986 */ /* 0x0001e2000c101908 */
[----:B------:R-:W-:Y:S01]  /*52d0*/  ISETP.GE.AND P3, PT, R0, R21, PT ;  /* 0x000000150000720c */ /* 0x000fe20003f66270 */
[----:B------:R-:W-:-:S02]  /*52e0*/  VIADD R0, R2, 0x1200 ;  /* 0x0000120002007836 */ /* 0x000fc40000000000 */
[----:B---3--:R3:W-:Y:S01]  /*52f0*/  @P2 STG.E desc[UR8][R6.64+0x2800], R9 ;  /* 0x0028000906002986 */ /* 0x0087e2000c101908 */
[----:B------:R-:W-:-:S03]  /*5300*/  VIADD R2, R2, 0x1300 ;  /* 0x0000130002027836 */ /* 0x000fc60000000000 */
[----:B------:R3:W-:Y:S01]  /*5310*/  @!P2 STG.E desc[UR8][R4.64+0x2800], R9 ;  /* 0x002800090400a986 */ /* 0x0007e2000c101908 */
[----:B------:R-:W-:-:S03]  /*5320*/  ISETP.GE.AND P2, PT, R8, R21, PT ;  /* 0x000000150800720c */ /* 0x000fc60003f46270 */
[----:B0-----:R3:W-:Y:S04]  /*5330*/  @P1 STG.E desc[UR8][R6.64+0x2c00], R11 ;  /* 0x002c000b06001986 */ /* 0x0017e8000c101908 */
[----:B------:R3:W-:Y:S01]  /*5340*/  @!P1 STG.E desc[UR8][R4.64+0x2c00], R11 ;  /* 0x002c000b04009986 */ /* 0x0007e2000c101908 */
[----:B------:R-:W-:-:S03]  /*5350*/  ISETP.GE.AND P1, PT, R0, R21, PT ;  /* 0x000000150000720c */ /* 0x000fc60003f26270 */
[----:B--2---:R3:W-:Y:S04]  /*5360*/  @P0 STG.E desc[UR8][R6.64+0x3000], R15 ;  /* 0x0030000f06000986 */ /* 0x0047e8000c101908 */
[----:B------:R3:W-:Y:S01]  /*5370*/  @!P0 STG.E desc[UR8][R4.64+0x3000], R15 ;  /* 0x0030000f04008986 */ /* 0x0007e2000c101908 */
[----:B------:R-:W-:-:S03]  /*5380*/  ISETP.GE.AND P0, PT, R2, R21, PT ;  /* 0x000000150200720c */ /* 0x000fc60003f06270 */
[----:B------:R3:W-:Y:S04]  /*5390*/  @P6 STG.E desc[UR8][R6.64+0x3400], R13 ;  /* 0x0034000d06006986 */ /* 0x0007e8000c101908 */
[----:B------:R3:W-:Y:S04]  /*53a0*/  @!P6 STG.E desc[UR8][R4.64+0x3400], R13 ;  /* 0x0034000d0400e986 */ /* 0x0007e8000c101908 */
[----:B----4-:R3:W-:Y:S04]  /*53b0*/  @P5 STG.E desc[UR8][R6.64+0x3800], R31 ;  /* 0x0038001f06005986 */ /* 0x0107e8000c101908 */
[----:B------:R3:W-:Y:S04]  /*53c0*/  @!P5 STG.E desc[UR8][R4.64+0x3800], R31 ;  /* 0x0038001f0400d986 */ /* 0x0007e8000c101908 */
[----:B------:R3:W-:Y:S04]  /*53d0*/  @P4 STG.E desc[UR8][R6.64+0x3c00], R33 ;  /* 0x003c002106004986 */ /* 0x0007e8000c101908 */
[----:B------:R3:W-:Y:S04]  /*53e0*/  @!P4 STG.E desc[UR8][R4.64+0x3c00], R33 ;  /* 0x003c00210400c986 */ /* 0x0007e8000c101908 */
[----:B------:R3:W-:Y:S04]  /*53f0*/  @P3 STG.E desc[UR8][R6.64+0x4000], R23 ;  /* 0x0040001706003986 */ /* 0x0007e8000c101908 */
[----:B------:R3:W-:Y:S04]  /*5400*/  @!P3 STG.E desc[UR8][R4.64+0x4000], R23 ;  /* 0x004000170400b986 */ /* 0x0007e8000c101908 */
[----:B-1----:R3:W-:Y:S04]  /*5410*/  @P2 STG.E desc[UR8][R6.64+0x4400], R35 ;  /* 0x0044002306002986 */ /* 0x0027e8000c101908 */
[----:B------:R3:W-:Y:S04]  /*5420*/  @!P2 STG.E desc[UR8][R4.64+0x4400], R35 ;  /* 0x004400230400a986 */ /* 0x0007e8000c101908 */
[----:B------:R3:W-:Y:S04]  /*5430*/  @P1 STG.E desc[UR8][R6.64+0x4800], R19 ;  /* 0x0048001306001986 */ /* 0x0007e8000c101908 */
[----:B------:R3:W-:Y:S04]  /*5440*/  @!P1 STG.E desc[UR8][R4.64+0x4800], R19 ;  /* 0x0048001304009986 */ /* 0x0007e8000c101908 */
[----:B------:R3:W-:Y:S01]  /*5450*/  @P0 STG.E desc[UR8][R6.64+0x4c00], R37 ;  /* 0x004c002506000986 */ /* 0x0007e2000c101908 */
[----:B------:R-:W-:Y:S05]  /*5460*/  @P0 EXIT ;  /* 0x000000000000094d */ /* 0x000fea0003800000 */
[----:B------:R-:W-:Y:S01]  /*5470*/  STG.E desc[UR8][R4.64+0x4c00], R37 ;  /* 0x004c002504007986 */ /* 0x000fe2000c101908 */
[----:B------:R-:W-:Y:S05]  /*5480*/  EXIT ;  /* 0x000000000000794d */ /* 0x000fea0003800000 */
.L_x_247:
[----:B------:R-:W0:Y:S01]  /*5490*/  LDCU UR4, c[0x0][0x3b4] ;  /* 0x00007680ff0477ac */ /* 0x000e220008000800 */
[----:B------:R-:W-:Y:S01]  /*54a0*/  ISETP.NE.AND P0, PT, R53, RZ, PT ;  /* 0x000000ff3500720c */ /* 0x000fe20003f05270 */
[----:B------:R-:W-:Y:S01]  /*54b0*/  BSSY.RECONVERGENT B0, `(.L_x_323) ;  /* 0x0000608000007945 */ /* 0x000fe20003800200 */
[----:B0-----:R-:W-:-:S11]  /*54c0*/  IADD3 R2, PT, PT, -R0, UR4, RZ ;  /* 0x0000000400027c10 */ /* 0x001fd6000fffe1ff */
[----:B------:R-:W-:Y:S05]  /*54d0*/  @P0 BRA `(.L_x_324) ;  /* 0x0000003000ec0947 */ /* 0x000fea0003800000 */
[----:B------:R-:W0:Y:S01]  /*54e0*/  S2R R3, SR_TID.X ;  /* 0x0000000000037919 */ /* 0x000e220000002100 */
[----:B------:R-:W1:Y:S08]  /*54f0*/  LDC.64 R6, c[0x0][0x380] ;  /* 0x0000e000ff067b82 */ /* 0x000e700000000a00 */
[----:B------:R-:W2:Y:S01]  /*5500*/  LDC.64 R4, c[0x0][0x388] ;  /* 0x0000e200ff047b82 */ /* 0x000ea20000000a00 */
[----:B0-----:R-:W-:-:S04]  /*5510*/  IMAD R13, R3, 0x14, RZ ;  /* 0x00000014030d7824 */ /* 0x001fc800078e02ff */
[C---:B------:R-:W-:Y:S01]  /*5520*/  VIADD R47, R13.reuse, 0x6 ;  /* 0x000000060d2f7836 */ /* 0x040fe20000000000 */
[CC--:B------:R-:W-:Y:S01]  /*5530*/  ISETP.GE.AND P6, PT, R13.reuse, R2.reuse, PT ;  /* 0x000000020d00720c */ /* 0x0c0fe20003fc6270 */
[----:B------:R-:W-:Y:S02]  /*5540*/  IMAD.IADD R9, R0, 0x1, R13 ;  /* 0x0000000100097824 */ /* 0x000fe400078e020d */
[----:B------:R-:W-:Y:S01]  /*5550*/  VIADD R49, R13, 0x8 ;  /* 0x000000080d317836 */ /* 0x000fe20000000000 */
[----:B------:R-:W-:Y:S01]  /*5560*/  ISETP.GE.AND P0, PT, R47, R2, PT ;  /* 0x000000022f00720c */ /* 0x000fe20003f06270 */
[----:B-1----:R-:W-:-:S04]  /*5570*/  IMAD.WIDE.U32 R6, R9, 0x4, R6 ;  /* 0x0000000409067825 */ /* 0x002fc800078e0006 */
[----:B--2---:R-:W-:-:S04]  /*5580*/  IMAD.WIDE.U32 R4, R9, 0x4, R4 ;  /* 0x0000000409047825 */ /* 0x004fc800078e0004 */
[C---:B------:R-:W-:Y:S01]  /*5590*/  VIADD R9, R13.reuse, 0x7 ;  /* 0x000000070d097836 */ /* 0x040fe20000000000 */
[----:B------:R-:W2:Y:S01]  /*55a0*/  @!P6 LDG.E R53, desc[UR8][R6.64] ;  /* 0x000000080635e981 */ /* 0x000ea2000c1e1900 */
[C---:B------:R-:W-:Y:S02]  /*55b0*/  VIADD R51, R13.reuse, 0x9 ;  /* 0x000000090d337836 */ /* 0x040fe40000000000 */
[----:B------:R-:W-:Y:S01]  /*55c0*/  VIADD R55, R13, 0xa ;  /* 0x0000000a0d377836 */ /* 0x000fe20000000000 */
[----:B------:R-:W3:Y:S01]  /*55d0*/  @!P0 LDG.E R31, desc[UR8][R6.64+0x18] ;  /* 0x00001808061f8981 */ /* 0x000ee2000c1e1900 */
[----:B------:R-:W-:Y:S01]  /*55e0*/  ISETP.GE.AND P0, PT, R9, R2, PT ;  /* 0x000000020900720c */ /* 0x000fe20003f06270 */
[C---:B------:R-:W-:Y:S02]  /*55f0*/  VIADD R57, R13.reuse, 0xb ;  /* 0x0000000b0d397836 */ /* 0x040fe40000000000 */
[C---:B------:R-:W-:Y:S02]  /*5600*/  VIADD R11, R13.reuse, 0x1 ;  /* 0x000000010d0b7836 */ /* 0x040fe40000000000 */
[----:B------:R-:W-:-:S02]  /*5610*/  VIADD R23, R13, 0x2 ;  /* 0x000000020d177836 */ /* 0x000fc40000000000 */
[----:B------:R-:W-:Y:S01]  /*5620*/  VIADD R27, R13, 0x3 ;  /* 0x000000030d1b7836 */ /* 0x000fe20000000000 */
[-C--:B------:R-:W-:Y:S01]  /*5630*/  ISETP.GE.AND P5, PT, R11, R2.reuse, PT ;  /* 0x000000020b00720c */ /* 0x080fe20003fa6270 */
[----:B------:R-:W-:Y:S01]  /*5640*/  VIADD R29, R13, 0x4 ;  /* 0x000000040d1d7836 */ /* 0x000fe20000000000 */
[-C--:B------:R-:W-:Y:S01]  /*5650*/  ISETP.GE.AND P4, PT, R23, R2.reuse, PT ;  /* 0x000000021700720c */ /* 0x080fe20003f86270 */
[----:B------:R-:W-:Y:S01]  /*5660*/  VIADD R45, R13, 0x5 ;  /* 0x000000050d2d7836 */ /* 0x000fe20000000000 */
[-C--:B------:R-:W-:Y:S01]  /*5670*/  ISETP.GE.AND P3, PT, R27, R2.reuse, PT ;  /* 0x000000021b00720c */ /* 0x080fe20003f66270 */
[----:B------:R-:W4:Y:S01]  /*5680*/  @!P0 LDG.E R30, desc[UR8][R6.64+0x1c] ;  /* 0x00001c08061e8981 */ /* 0x000f22000c1e1900 */
[-C--:B------:R-:W-:Y:S01]  /*5690*/  ISETP.GE.AND P0, PT, R49, R2.reuse, PT ;  /* 0x000000023100720c */ /* 0x080fe20003f06270 */
[----:B------:R-:W-:Y:S01]  /*56a0*/  VIADD R59, R13, 0xc ;  /* 0x0000000c0d3b7836 */ /* 0x000fe20000000000 */
[-C--:B------:R-:W-:Y:S01]  /*56b0*/  ISETP.GE.AND P2, PT, R29, R2.reuse, PT ;  /* 0x000000021d00720c */ /* 0x080fe20003f46270 */
[----:B------:R-:W-:Y:S01]  /*56c0*/  VIADD R41, R13, 0xd ;  /* 0x0000000d0d297836 */ /* 0x000fe20000000000 */
[----:B------:R-:W-:Y:S01]  /*56d0*/  ISETP.GE.AND P1, PT, R45, R2, PT ;  /* 0x000000022d00720c */ /* 0x000fe20003f26270 */
[----:B------:R-:W-:-:S02]  /*56e0*/  VIADD R61, R13, 0xe ;  /* 0x0000000e0d3d7836 */ /* 0x000fc40000000000 */
[C---:B------:R-:W-:Y:S01]  /*56f0*/  VIADD R43, R13.reuse, 0xf ;  /* 0x0000000f0d2b7836 */ /* 0x040fe20000000000 */
[----:B------:R-:W5:Y:S01]  /*5700*/  @!P5 LDG.E R42, desc[UR8][R6.64+0x4] ;  /* 0x00000408062ad981 */ /* 0x000f62000c1e1900 */
[C---:B------:R-:W-:Y:S02]  /*5710*/  VIADD R63, R13.reuse, 0x10 ;  /* 0x000000100d3f7836 */ /* 0x040fe40000000000 */
[C---:B------:R-:W-:Y:S01]  /*5720*/  VIADD R65, R13.reuse, 0x11 ;  /* 0x000000110d417836 */ /* 0x040fe20000000000 */
[----:B------:R-:W3:Y:S01]  /*5730*/  @!P4 LDG.E R39, desc[UR8][R6.64+0x8] ;  /* 0x000008080627c981 */ /* 0x000ee2000c1e1900 */
[C---:B------:R-:W-:Y:S02]  /*5740*/  VIADD R67, R13.reuse, 0x12 ;  /* 0x000000120d437836 */ /* 0x040fe40000000000 */
[----:B------:R-:W-:Y:S01]  /*5750*/  VIADD R69, R13, 0x13 ;  /* 0x000000130d457836 */ /* 0x000fe20000000000 */
[----:B------:R-:W4:Y:S01]  /*5760*/  @!P0 LDG.E R26, desc[UR8][R6.64+0x20] ;  /* 0x00002008061a8981 */ /* 0x000f22000c1e1900 */
[----:B------:R-:W-:-:S03]  /*5770*/  ISETP.GE.AND P0, PT, R51, R2, PT ;  /* 0x000000023300720c */ /* 0x000fc60003f06270 */
[----:B------:R-:W4:Y:S04]  /*5780*/  @!P3 LDG.E R37, desc[UR8][R6.64+0xc] ;  /* 0x00000c080625b981 */ /* 0x000f28000c1e1900 */
[----:B------:R-:W4:Y:S04]  /*5790*/  @!P2 LDG.E R35, desc[UR8][R6.64+0x10] ;  /* 0x000010080623a981 */ /* 0x000f28000c1e1900 */
[----:B------:R-:W4:Y:S04]  /*57a0*/  @!P1 LDG.E R33, desc[UR8][R6.64+0x14] ;  /* 0x0000140806219981 */ /* 0x000f28000c1e1900 */
[----:B------:R-:W4:Y:S01]  /*57b0*/  @!P0 LDG.E R25, desc[UR8][R6.64+0x24] ;  /* 0x0000240806198981 */ /* 0x000f22000c1e1900 */
[----:B------:R-:W-:-:S13]  /*57c0*/  ISETP.GE.AND P0, PT, R55, R2, PT ;  /* 0x000000023700720c */ /* 0x000fda0003f06270 */
[----:B------:R-:W4:Y:S01]  /*57d0*/  @!P0 LDG.E R22, desc[UR8][R6.64+0x28] ;  /* 0x0000280806168981 */ /* 0x000f22000c1e1900 */
[----:B------:R-:W-:-:S13]  /*57e0*/  ISETP.GE.AND P0, PT, R57, R2, PT ;  /* 0x000000023900720c */ /* 0x000fda0003f06270 */
[----:B------:R-:W4:Y:S01]  /*57f0*/  @!P0 LDG.E R21, desc[UR8][R6.64+0x2c] ;  /* 0x00002c0806158981 */ /* 0x000f22000c1e1900 */
[-C--:B------:R-:W-:Y:S02]  /*5800*/  ISETP.GE.AND P0, PT, R59, R2.reuse, PT ;  /* 0x000000023b00720c */ /* 0x080fe40003f06270 */
[-C--:B------:R-:W-:Y:S02]  /*5810*/  ISETP.GE.AND P1, PT, R61, R2.reuse, PT ;  /* 0x000000023d00720c */ /* 0x080fe40003f26270 */
[-C--:B------:R-:W-:Y:S02]  /*5820*/  ISETP.GE.AND P2, PT, R43, R2.reuse, PT ;  /* 0x000000022b00720c */ /* 0x080fe40003f46270 */
[-C--:B------:R-:W-:Y:S02]  /*5830*/  ISETP.GE.AND P3, PT, R63, R2.reuse, PT ;  /* 0x000000023f00720c */ /* 0x080fe40003f66270 */
[-C--:B------:R-:W-:Y:S02]  /*5840*/  ISETP.GE.AND P4, PT, R65, R2.reuse, PT ;  /* 0x000000024100720c */ /* 0x080fe40003f86270 */
[----:B------:R-:W-:-:S02]  /*5850*/  ISETP.GE.AND P5, PT, R67, R2, PT ;  /* 0x000000024300720c */ /* 0x000fc40003fa6270 */
[-C--:B------:R-:W-:Y:S01]  /*5860*/  ISETP.GE.AND P6, PT, R69, R2.reuse, PT ;  /* 0x000000024500720c */ /* 0x080fe20003fc6270 */
[----:B------:R-:W4:Y:S01]  /*5870*/  @!P0 LDG.E R19, desc[UR8][R6.64+0x30] ;  /* 0x0000300806138981 */ /* 0x000f22000c1e1900 */
[----:B------:R-:W-:-:S03]  /*5880*/  ISETP.GE.AND P0, PT, R41, R2, PT ;  /* 0x000000022900720c */ /* 0x000fc60003f06270 */
[----:B------:R-:W4:Y:S04]  /*5890*/  @!P1 LDG.E R17, desc[UR8][R6.64+0x38] ;  /* 0x0000380806119981 */ /* 0x000f28000c1e1900 */
[----:B------:R-:W4:Y:S04]  /*58a0*/  @!P2 LDG.E R16, desc[UR8][R6.64+0x3c] ;  /* 0x00003c080610a981 */ /* 0x000f28000c1e1900 */
[----:B------:R-:W4:Y:S04]  /*58b0*/  @!P3 LDG.E R15, desc[UR8][R6.64+0x40] ;  /* 0x00004008060fb981 */ /* 0x000f28000c1e1900 */
[----:B------:R-:W4:Y:S04]  /*58c0*/  @!P0 LDG.E R18, desc[UR8][R6.64+0x34] ;  /* 0x0000340806128981 */ /* 0x000f28000c1e1900 */
[----:B------:R-:W4:Y:S04]  /*58d0*/  @!P4 LDG.E R14, desc[UR8][R6.64+0x44] ;  /* 0x00004408060ec981 */ /* 0x000f28000c1e1900 */
[----:B------:R-:W4:Y:S04]  /*58e0*/  @!P5 LDG.E R12, desc[UR8][R6.64+0x48] ;  /* 0x00004808060cd981 */ /* 0x000f28000c1e1900 */
[----:B------:R-:W4:Y:S01]  /*58f0*/  @!P6 LDG.E R0, desc[UR8][R6.64+0x4c] ;  /* 0x00004c080600e981 */ /* 0x000f22000c1e1900 */
[----:B------:R-:W-:Y:S01]  /*5900*/  BAR.SYNC.DEFER_BLOCKING 0x0 ;  /* 0x0000000000007b1d */ /* 0x000fe20000010000 */
[----:B------:R-:W-:-:S02]  /*5910*/  P2R R46, PR, RZ, 0x1 ;  /* 0x00000001ff2e7803 */ /* 0x000fc40000000000 */
[----:B------:R-:W-:-:S13]  /*5920*/  ISETP.GE.AND P0, PT, R13, R2, PT ;  /* 0x000000020d00720c */ /* 0x000fda0003f06270 */
[----:B------:R-:W2:Y:S01]  /*5930*/  @!P0 LDG.E R8, desc[UR8][R4.64] ;  /* 0x0000000804088981 */ /* 0x000ea2000c1e1900 */
[----:B------:R-:W-:Y:S02]  /*5940*/  P2R R10, PR, RZ, 0x2 ;  /* 0x00000002ff0a7803 */ /* 0x000fe40000000000 */
[----:B------:R-:W-:Y:S01]  /*5950*/  ISETP.GE.AND P1, PT, R11, R2, PT ;  /* 0x000000020b00720c */ /* 0x000fe20003f26270 */
[----:B------:R-:W-:Y:S01]  /*5960*/  IMAD.MOV.U32 R44, RZ, RZ, 0x1 ;  /* 0x00000001ff2c7424 */ /* 0x000fe200078e00ff */
[----:B------:R-:W5:Y:S01]  /*5970*/  @!P5 LDG.E R11, desc[UR8][R4.64+0x48] ;  /* 0x00004808040bd981 */ /* 0x000f62000c1e1900 */
[----:B------:R-:W-:Y:S02]  /*5980*/  IMAD.MOV.U32 R41, RZ, RZ, 0x1 ;  /* 0x00000001ff297424 */ /* 0x000fe400078e00ff */
[----:B------:R-:W-:Y:S01]  /*5990*/  IMAD.MOV.U32 R40, RZ, RZ, 0x1 ;  /* 0x00000001ff287424 */ /* 0x000fe200078e00ff */
[----:B------:R-:W3:Y:S01]  /*59a0*/  @!P6 LDG.E R60, desc[UR8][R4.64+0x4c] ;  /* 0x00004c08043ce981 */ /* 0x000ee2000c1e1900 */
[----:B--2---:R-:W-:-:S06]  /*59b0*/  @!P0 LOP3.LUT R44, R8, 0x1, RZ, 0xc, !PT ;  /* 0x00000001082c8812 */ /* 0x004fcc00078e0cff */
[----:B------:R-:W2:Y:S01]  /*59c0*/  @!P1 LDG.E R8, desc[UR8][R4.64+0x4] ;  /* 0x0000040804089981 */ /* 0x000ea2000c1e1900 */
[----:B------:R-:W-:Y:S02]  /*59d0*/  ISETP.GE.AND P0, PT, R23, R2, PT ;  /* 0x000000021700720c */ /* 0x000fe40003f06270 */
[----:B--2---:R-:W-:-:S11]  /*59e0*/  @!P1 LOP3.LUT R41, R8, 0x1, RZ, 0xc, !PT ;  /* 0x0000000108299812 */ /* 0x004fd600078e0cff */
[----:B------:R-:W2:Y:S01]  /*59f0*/  @!P0 LDG.E R8, desc[UR8][R4.64+0x8] ;  /* 0x0000080804088981 */ /* 0x000ea2000c1e1900 */
[----:B------:R-:W-:-:S13]  /*5a00*/  ISETP.GE.AND P1, PT, R27, R2, PT ;  /* 0x000000021b00720c */ /* 0x000fda0003f26270 */
[----:B------:R-:W4:Y:S01]  /*5a10*/  @!P1 LDG.E R6, desc[UR8][R4.64+0xc] ;  /* 0x00000c0804069981 */ /* 0x000f22000c1e1900 */
[----:B------:R-:W-:Y:S01]  /*5a20*/  IMAD.MOV.U32 R38, RZ, RZ, 0x1 ;  /* 0x00000001ff267424 */ /* 0x000fe200078e00ff */
[----:B--2---:R-:W-:Y:S02]  /*5a30*/  @!P0 LOP3.LUT R40, R8, 0x1, RZ, 0xc, !PT ;  /* 0x0000000108288812 */ /* 0x004fe400078e0cff */
[----:B------:R-:W-:Y:S02]  /*5a40*/  ISETP.GE.AND P0, PT, R29, R2, PT ;  /* 0x000000021d00720c */ /* 0x000fe40003f06270 */
[----:B----4-:R-:W-:Y:S01]  /*5a50*/  @!P1 LOP3.LUT R38, R6, 0x1, RZ, 0xc, !PT ;  /* 0x0000000106269812 */ /* 0x010fe200078e0cff */
[----:B------:R-:W-:-:S10]  /*5a60*/  IMAD.MOV.U32 R36, RZ, RZ, 0x1 ;  /* 0x00000001ff247424 */ /* 0x000fd400078e00ff */
[----:B------:R-:W2:Y:S01]  /*5a70*/  @!P0 LDG.E R6, desc[UR8][R4.64+0x10] ;  /* 0x0000100804068981 */ /* 0x000ea2000c1e1900 */
[----:B------:R-:W-:Y:S01]  /*5a80*/  ISETP.GE.AND P1, PT, R45, R2, PT ;  /* 0x000000022d00720c */ /* 0x000fe20003f26270 */
[----:B------:R-:W-:Y:S02]  /*5a90*/  IMAD.MOV.U32 R34, RZ, RZ, 0x1 ;  /* 0x00000001ff227424 */ /* 0x000fe400078e00ff */
[----:B------:R-:W-:Y:S01]  /*5aa0*/  IMAD.MOV.U32 R32, RZ, RZ, 0x1 ;  /* 0x00000001ff207424 */ /* 0x000fe200078e00ff */
[----:B------:R-:W4:Y:S01]  /*5ab0*/  @!P2 LDG.E R8, desc[UR8][R4.64+0x3c] ;  /* 0x00003c080408a981 */ /* 0x000f22000c1e1900 */
[----:B--2---:R-:W-:-:S08]  /*5ac0*/  @!P0 LOP3.LUT R36, R6, 0x1, RZ, 0xc, !PT ;  /* 0x0000000106248812 */ /* 0x004fd000078e0cff */
[----:B------:R-:W2:Y:S01]  /*5ad0*/  @!P1 LDG.E R6, desc[UR8][R4.64+0x14] ;  /* 0x0000140804069981 */ /* 0x000ea2000c1e1900 */
[----:B------:R-:W-:Y:S02]  /*5ae0*/  ISETP.GE.AND P0, PT, R47, R2, PT ;  /* 0x000000022f00720c */ /* 0x000fe40003f06270 */
[----:B--2---:R-:W-:-:S11]  /*5af0*/  @!P1 LOP3.LUT R34, R6, 0x1, RZ, 0xc, !PT ;  /* 0x0000000106229812 */ /* 0x004fd600078e0cff */
[----:B------:R-:W2:Y:S01]  /*5b00*/  @!P0 LDG.E R6, desc[UR8][R4.64+0x18] ;  /* 0x0000180804068981 */ /* 0x000ea2000c1e1900 */
[----:B------:R-:W-:Y:S01]  /*5b10*/  ISETP.GE.AND P1, PT, R9, R2, PT ;  /* 0x000000020900720c */ /* 0x000fe20003f26270 */
[----:B------:R-:W-:Y:S02]  /*5b20*/  IMAD.MOV.U32 R29, RZ, RZ, 0x1 ;  /* 0x00000001ff1d7424 */ /* 0x000fe400078e00ff */
[----:B------:R-:W-:Y:S01]  /*5b30*/  IMAD.MOV.U32 R28, RZ, RZ, 0x1 ;  /* 0x00000001ff1c7424 */ /* 0x000fe200078e00ff */
[----:B------:R-:W5:Y:S01]  /*5b40*/  @!P3 LDG.E R9, desc[UR8][R4.64+0x40] ;  /* 0x000040080409b981 */ /* 0x000f62000c1e1900 */
[----:B--2---:R-:W-:-:S08]  /*5b50*/  @!P0 LOP3.LUT R32, R6, 0x1, RZ, 0xc, !PT ;  /* 0x0000000106208812 */ /* 0x004fd000078e0cff */
[----:B------:R-:W2:Y:S01]  /*5b60*/  @!P1 LDG.E R6, desc[UR8][R4.64+0x1c] ;  /* 0x00001c0804069981 */ /* 0x000ea2000c1e1900 */
[----:B------:R-:W-:Y:S02]  /*5b70*/  ISETP.GE.AND P0, PT, R49, R2, PT ;  /* 0x000000023100720c */ /* 0x000fe40003f06270 */
[----:B--2---:R-:W-:-:S11]  /*5b80*/  @!P1 LOP3.LUT R29, R6, 0x1, RZ, 0xc, !PT ;  /* 0x00000001061d9812 */ /* 0x004fd600078e0cff */
[----:B------:R-:W2:Y:S01]  /*5b90*/  @!P0 LDG.E R6, desc[UR8][R4.64+0x20] ;  /* 0x0000200804068981 */ /* 0x000ea2000c1e1900 */
[----:B------:R-:W-:Y:S02]  /*5ba0*/  ISETP.GE.AND P1, PT, R51, R2, PT ;  /* 0x000000023300720c */ /* 0x000fe40003f26270 */
[----:B--2---:R-:W-:-:S11]  /*5bb0*/  @!P0 LOP3.LUT R28, R6, 0x1, RZ, 0xc, !PT ;  /* 0x00000001061c8812 */ /* 0x004fd600078e0cff */
[----:B------:R-:W2:Y:S01]  /*5bc0*/  @!P1 LDG.E R6, desc[UR8][R4.64+0x24] ;  /* 0x0000240804069981 */ /* 0x000ea2000c1e1900 */
[----:B------:R-:W-:Y:S01]  /*5bd0*/  ISETP.GE.AND P0, PT, R55, R2, PT ;  /* 0x000000023700720c */ /* 0x000fe20003f06270 */
[----:B------:R-:W-:Y:S01]  /*5be0*/  IMAD.MOV.U32 R27, RZ, RZ, 0x1 ;  /* 0x00000001ff1b7424 */ /* 0x000fe200078e00ff */
        /* <DEDUP_REMOVED lines=10> */
[----:B------:R-:W-:Y:S01]  /*5c90*/  IMAD.MOV.U32 R20, RZ, RZ, 0x1 ;  /* 0x00000001ff147424 */ /* 0x000fe200078e00ff */
[----:B------:R-:W-:Y:S02]  /*5ca0*/  ISETP.NE.AND P1, PT, R10, RZ, PT ;  /* 0x000000ff0a00720c */ /* 0x000fe40003f25270 */
[----:B------:R-:W3:Y:S11]  /*5cb0*/  @!P4 LDG.E R10, desc[UR8][R4.64+0x44] ;  /* 0x00004408040ac981 */ /* 0x000ef6000c1e1900 */
[----:B------:R-:W4:Y:S01]  /*5cc0*/  @!P1 LDG.E R7, desc[UR8][R4.64+0x38] ;  /* 0x0000380804079981 */ /* 0x000f22000c1e1900 */
[----:B------:R-:W-:Y:S01]  /*5cd0*/  IMAD.IADD R59, R41, 0x1, R44 ;  /* 0x00000001293b7824 */ /* 0x000fe200078e022c */
[----:B--2---:R-:W-:-:S02]  /*5ce0*/  @!P0 LOP3.LUT R20, R6, 0x1, RZ, 0xc, !PT ;  /* 0x0000000106148812 */ /* 0x004fc400078e0cff */
[----:B------:R-:W-:-:S13]  /*5cf0*/  ISETP.NE.AND P0, PT, R46, RZ, PT ;  /* 0x000000ff2e00720c */ /* 0x000fda0003f05270 */
[----:B------:R0:W2:Y:S01]  /*5d00*/  @!P0 LDG.E R6, desc[UR8][R4.64+0x34] ;  /* 0x0000340804068981 */ /* 0x0000a2000c1e1900 */
[----:B------:R-:W-:-:S04]  /*5d10*/  IMAD.IADD R58, R59, 0x1, R40 ;  /* 0x000000013b3a7824 */ /* 0x000fc800078e0228 */
[----:B------:R-:W-:-:S04]  /*5d20*/  IMAD.IADD R57, R58, 0x1, R38 ;  /* 0x000000013a397824 */ /* 0x000fc800078e0226 */
[----:B------:R-:W-:-:S04]  /*5d30*/  IMAD.IADD R56, R57, 0x1, R36 ;  /* 0x0000000139387824 */ /* 0x000fc800078e0224 */
[----:B------:R-:W-:-:S04]  /*5d40*/  IMAD.IADD R55, R56, 0x1, R34 ;  /* 0x0000000138377824 */ /* 0x000fc800078e0222 */
[----:B------:R-:W-:-:S05]  /*5d50*/  IMAD.IADD R54, R55, 0x1, R32 ;  /* 0x0000000137367824 */ /* 0x000fca00078e0220 */
[----:B------:R-:W-:Y:S01]  /*5d60*/  IADD3 R45, PT, PT, R28, R29, R54 ;  /* 0x0000001d1c2d7210 */ /* 0x000fe20007ffe036 */
[----:B------:R-:W-:-:S03]  /*5d70*/  IMAD.MOV.U32 R51, RZ, RZ, 0x1 ;  /* 0x00000001ff337424 */ /* 0x000fc600078e00ff */
[----:B------:R-:W-:Y:S01]  /*5d80*/  IADD3 R45, PT, PT, R24, R27, R45 ;  /* 0x0000001b182d7210 */ /* 0x000fe20007ffe02d */
[----:B------:R-:W-:Y:S01]  /*5d90*/  IMAD.MOV.U32 R50, RZ, RZ, 0x1 ;  /* 0x00000001ff327424 */ /* 0x000fe200078e00ff */
[----:B----4-:R-:W-:Y:S02]  /*5da0*/  @!P1 LOP3.LUT R50, R7, 0x1, RZ, 0xc, !PT ;  /* 0x0000000107329812 */ /* 0x010fe400078e0cff */
[----:B0-----:R-:W-:Y:S01]  /*5db0*/  IADD3 R4, PT, PT, R20, R23, R45 ;  /* 0x0000001714047210 */ /* 0x001fe20007ffe02d */
[----:B------:R-:W-:Y:S01]  /*5dc0*/  IMAD.MOV.U32 R52, RZ, RZ, 0x1 ;  /* 0x00000001ff347424 */ /* 0x000fe200078e00ff */
[----:B------:R-:W-:Y:S01]  /*5dd0*/  @!P2 LOP3.LUT R52, R8, 0x1, RZ, 0xc, !PT ;  /* 0x000000010834a812 */ /* 0x000fe200078e0cff */
[----:B------:R-:W-:Y:S01]  /*5de0*/  IMAD.MOV.U32 R47, RZ, RZ, 0x1 ;  /* 0x00000001ff2f7424 */ /* 0x000fe200078e00ff */
[----:B-----5:R-:W-:Y:S01]  /*5df0*/  @!P3 LOP3.LUT R47, R9, 0x1, RZ, 0xc, !PT ;  /* 0x00000001092fb812 */ /* 0x020fe200078e0cff */
[----:B------:R-:W-:Y:S01]  /*5e00*/  IMAD.MOV.U32 R45, RZ, RZ, 0x1 ;  /* 0x00000001ff2d7424 */ /* 0x000fe200078e00ff */
[----:B---3--:R-:W-:Y:S01]  /*5e10*/  @!P4 LOP3.LUT R45, R10, 0x1, RZ, 0xc, !PT ;  /* 0x000000010a2dc812 */ /* 0x008fe200078e0cff */
[----:B------:R-:W-:Y:S01]  /*5e20*/  IMAD.MOV.U32 R46, RZ, RZ, 0x1 ;  /* 0x00000001ff2e7424 */ /* 0x000fe200078e00ff */
[----:B------:R-:W-:Y:S01]  /*5e30*/  @!P5 LOP3.LUT R46, R11, 0x1, RZ, 0xc, !PT ;  /* 0x000000010b2ed812 */ /* 0x000fe200078e0cff */
[----:B------:R-:W-:Y:S01]  /*5e40*/  IMAD.MOV.U32 R48, RZ, RZ, 0x1 ;  /* 0x00000001ff307424 */ /* 0x000fe200078e00ff */
[----:B------:R-:W-:-:S02]  /*5e50*/  @!P6 LOP3.LUT R48, R60, 0x1, RZ, 0xc, !PT ;  /* 0x000000013c30e812 */ /* 0x000fc400078e0cff */
[----:B------:R-:W0:Y:S01]  /*5e60*/  S2R R60, SR_LANEID ;  /* 0x00000000003c7919 */ /* 0x000e220000000000 */
[----:B------:R-:W1:Y:S01]  /*5e70*/  S2UR UR5, SR_CgaCtaId ;  /* 0x00000000000579c3 */ /* 0x000e620000008800 */
[----:B------:R-:W-:-:S07]  /*5e80*/  UMOV UR4, 0x400 ;  /* 0x0000040000047882 */ /* 0x000fce0000000000 */
[----:B------:R-:W-:Y:S01]  /*5e90*/  BAR.SYNC.DEFER_BLOCKING 0x0 ;  /* 0x0000000000007b1d */ /* 0x000fe20000010000 */
[----:B0-----:R-:W-:Y:S01]  /*5ea0*/  ISETP.NE.AND P1, PT, R60, 0x1f, PT ;  /* 0x0000001f3c00780c */ /* 0x001fe20003f25270 */
[----:B-1----:R-:W-:Y:S01]  /*5eb0*/  ULEA UR4, UR5, UR4, 0x18 ;  /* 0x0000000405047291 */ /* 0x002fe2000f8ec0ff */
[----:B--2---:R-:W-:-:S04]  /*5ec0*/  @!P0 LOP3.LUT R51, R6, 0x1, RZ, 0xc, !PT ;  /* 0x0000000106338812 */ /* 0x004fc800078e0cff */
        /* <DEDUP_REMOVED lines=20> */
[----:B------:R-:W-:Y:S01]  /*6010*/  SHF.R.U32.HI R62, RZ, 0x5, R3 ;  /* 0x00000005ff3e7819 */ /* 0x000fe20000011603 */
[----:B------:R-:W-:Y:S03]  /*6020*/  BAR.SYNC.DEFER_BLOCKING 0x0 ;  /* 0x0000000000007b1d */ /* 0x000fe60000010000 */
[----:B------:R-:W-:Y:S01]  /*6030*/  ISETP.NE.AND P0, PT, R62, 0x2, PT ;  /* 0x000000023e00780c */ /* 0x000fe20003f05270 */
[----:B------:R-:W-:-:S02]  /*6040*/  IMAD.IADD R65, R54, 0x1, R29 ;  /* 0x0000000136417824 */ /* 0x000fc400078e021d */
[----:B0-----:R-:W-:-:S04]  /*6050*/  IMAD.IADD R5, R4, 0x1, R5 ;  /* 0x0000000104057824 */ /* 0x001fc800078e0205 */
[----:B------:R-:W-:Y:S01]  /*6060*/  IMAD.IADD R6, R6, 0x1, R5 ;  /* 0x0000000106067824 */ /* 0x000fe200078e0205 */
[----:B------:R-:W-:Y:S02]  /*6070*/  SEL R4, R5, R4, !P0 ;  /* 0x0000000405047207 */ /* 0x000fe40004000000 */
[----:B------:R-:W-:Y:S01]  /*6080*/  ISETP.NE.AND P0, PT, R62, 0x3, PT ;  /* 0x000000033e00780c */ /* 0x000fe20003f05270 */
[----:B------:R-:W-:-:S03]  /*6090*/  IMAD.IADD R7, R7, 0x1, R6 ;  /* 0x0000000107077824 */ /* 0x000fc600078e0206 */
[----:B------:R-:W-:Y:S02]  /*60a0*/  SEL R4, R6, R4, !P0 ;  /* 0x0000000406047207 */ /* 0x000fe40004000000 */
[----:B------:R-:W-:Y:S01]  /*60b0*/  ISETP.NE.AND P0, PT, R62, 0x4, PT ;  /* 0x000000043e00780c */ /* 0x000fe20003f05270 */
[----:B-1----:R-:W-:-:S03]  /*60c0*/  IMAD.IADD R8, R7, 0x1, R8 ;  /* 0x0000000107087824 */ /* 0x002fc600078e0208 */
[----:B------:R-:W-:Y:S01]  /*60d0*/  SEL R5, R7, R4, !P0 ;  /* 0x0000000407057207 */ /* 0x000fe20004000000 */
[----:B------:R-:W-:Y:S01]  /*60e0*/  IMAD.IADD R4, R65, 0x1, R28 ;  /* 0x0000000141047824 */ /* 0x000fe200078e021c */
[----:B------:R-:W-:Y:S01]  /*60f0*/  ISETP.NE.AND P0, PT, R62, 0x5, PT ;  /* 0x000000053e00780c */ /* 0x000fe20003f05270 */
[----:B------:R-:W-:-:S03]  /*6100*/  IMAD.IADD R9, R9, 0x1, R8 ;  /* 0x0000000109097824 */ /* 0x000fc600078e0208 */
[----:B------:R-:W-:Y:S01]  /*6110*/  SEL R7, R8, R5, !P0 ;  /* 0x0000000508077207 */ /* 0x000fe20004000000 */
[----:B------:R-:W-:Y:S01]  /*6120*/  IMAD.IADD R5, R4, 0x1, R27 ;  /* 0x0000000104057824 */ /* 0x000fe200078e021b */
[----:B------:R-:W-:-:S03]  /*6130*/  ISETP.NE.AND P0, PT, R62, 0x6, PT ;  /* 0x000000063e00780c */ /* 0x000fc60003f05270 */
[----:B------:R-:W-:Y:S01]  /*6140*/  IMAD.IADD R6, R5, 0x1, R24 ;  /* 0x0000000105067824 */ /* 0x000fe200078e0218 */
[----:B------:R-:W-:Y:S01]  /*6150*/  SEL R61, R9, R7, !P0 ;  /* 0x00000007093d7207 */ /* 0x000fe20004000000 */
[----:B------:R-:W-:Y:S02]  /*6160*/  IMAD.IADD R10, R10, 0x1, R9 ;  /* 0x000000010a0a7824 */ /* 0x000fe400078e0209 */
[----:B------:R-:W-:Y:S01]  /*6170*/  IMAD.IADD R7, R6, 0x1, R23 ;  /* 0x0000000106077824 */ /* 0x000fe200078e0217 */
[----:B------:R-:W-:-:S03]  /*6180*/  ISETP.NE.AND P1, PT, R62, 0x7, PT ;  /* 0x000000073e00780c */ /* 0x000fc60003f25270 */
[----:B------:R-:W-:Y:S01]  /*6190*/  IMAD.IADD R8, R7, 0x1, R20 ;  /* 0x0000000107087824 */ /* 0x000fe200078e0214 */
[----:B------:R-:W-:-:S03]  /*61a0*/  SEL R9, R10, R61, !P1 ;  /* 0x0000003d0a097207 */ /* 0x000fc60004800000 */
[----:B------:R-:W-:-:S04]  /*61b0*/  IMAD.IADD R61, R8, 0x1, R51 ;  /* 0x00000001083d7824 */ /* 0x000fc800078e0233 */
[----:B------:R-:W-:Y:S01]  /*61c0*/  IMAD.IADD R69, R61, 0x1, R50 ;  /* 0x000000013d457824 */ /* 0x000fe200078e0232 */
[----:B------:R-:W-:-:S03]  /*61d0*/  ISETP.NE.AND P2, PT, R60, RZ, PT ;  /* 0x000000ff3c00720c */ /* 0x000fc60003f45270 */
[----:B------:R-:W-:Y:S01]  /*61e0*/  IMAD.IADD R62, R69, 0x1, R52 ;  /* 0x00000001453e7824 */ /* 0x000fe200078e0234 */
[----:B------:R-:W-:-:S03]  /*61f0*/  IADD3 R10, PT, PT, R10, R2, R11 ;  /* 0x000000020a0a7210 */ /* 0x000fc60007ffe00b */
[----:B------:R-:W-:-:S04]  /*6200*/  IMAD.IADD R60, R62, 0x1, R47 ;  /* 0x000000013e3c7824 */ /* 0x000fc800078e022f */
[----:B------:R-:W-:-:S04]  /*6210*/  IMAD.IADD R11, R60, 0x1, R45 ;  /* 0x000000013c0b7824 */ /* 0x000fc800078e022d */
[----:B------:R-:W-:Y:S01]  /*6220*/  IMAD.IADD R63, R11, 0x1, R46 ;  /* 0x000000010b3f7824 */ /* 0x000fe200078e022e */
[----:B------:R-:W-:-:S04]  /*6230*/  ISETP.GE.U32.AND P0, PT, R3, 0x20, PT ;  /* 0x000000200300780c */ /* 0x000fc80003f06070 */
[----:B------:R-:W-:-:S04]  /*6240*/  IADD3 R64, PT, PT, R64, -R48, -R63 ;  /* 0x8000003040407210 */ /* 0x000fc80007ffe83f */
[----:B------:R-:W-:Y:S02]  /*6250*/  SEL R67, R64, RZ, P2 ;  /* 0x000000ff40437207 */ /* 0x000fe40001000000 */
[----:B------:R-:W-:Y:S01]  /*6260*/  SEL R64, R9, RZ, P0 ;  /* 0x000000ff09407207 */ /* 0x000fe20000000000 */
[----:B------:R-:W-:-:S04]  /*6270*/  VIADD R9, R10, 0xffffec00 ;  /* 0xffffec000a097836 */ /* 0x000fc80000000000 */
[----:B------:R-:W-:Y:S02]  /*6280*/  IMAD.IADD R64, R64, 0x1, R67 ;  /* 0x0000000140407824 */ /* 0x000fe400078e0243 */
[----:B------:R-:W-:Y:S01]  /*6290*/  IMAD.IADD R10, R2, 0x1, -R9 ;  /* 0x00000001020a7824 */ /* 0x000fe200078e0a09 */
[----:B------:R-:W-:Y:S01]  /*62a0*/  ISETP.NE.AND P0, PT, R44, RZ, PT ;  /* 0x000000ff2c00720c */ /* 0x000fe20003f05270 */
[C---:B------:R-:W-:Y:S02]  /*62b0*/  IMAD.IADD R66, R13.reuse, 0x1, -R64 ;  /* 0x000000010d427824 */ /* 0x040fe400078e0a40 */
[----:B------:R-:W-:Y:S01]  /*62c0*/  IMAD.IADD R67, R64, 0x1, R10 ;  /* 0x0000000140437824 */ /* 0x000fe200078e020a */
[----:B------:R-:W-:-:S04]  /*62d0*/  IADD3 R59, PT, PT, R13, -R59, -R64 ;  /* 0x8000003b0d3b7210 */ /* 0x000fc80007ffe840 */
[----:B------:R-:W-:Y:S01]  /*62e0*/  SEL R66, R66, R67, !P0 ;  /* 0x0000004342427207 */ /* 0x000fe20004000000 */
[----:B------:R-:W-:Y:S01]  /*62f0*/  IMAD.IADD R67, R67, 0x1, R44 ;  /* 0x0000000143437824 */ /* 0x000fe200078e022c */
[----:B------:R-:W-:Y:S02]  /*6300*/  ISETP.NE.AND P0, PT, R41, RZ, PT ;  /* 0x000000ff2900720c */ /* 0x000fe40003f05270 */
[----:B------:R-:W-:Y:S01]  /*6310*/  LEA R66, R66, UR4, 0x2 ;  /* 0x0000000442427c11 */ /* 0x000fe2000f8e10ff */
[----:B------:R-:W-:Y:S01]  /*6320*/  IMAD.IADD R41, R67, 0x1, R41 ;  /* 0x0000000143297824 */ /* 0x000fe200078e0229 */
[--C-:B------:R-:W-:Y:S01]  /*6330*/  IADD3 R58, PT, PT, R13, -R58, -R64.reuse ;  /* 0x8000003a0d3a7210 */ /* 0x100fe20007ffe840 */
[----:B------:R-:W-:Y:S01]  /*6340*/  VIADD R59, R59, 0x2 ;  /* 0x000000023b3b7836 */ /* 0x000fe20000000000 */
[----:B------:R-:W-:Y:S01]  /*6350*/  ISETP.NE.AND P1, PT, R40, RZ, PT ;  /* 0x000000ff2800720c */ /* 0x000fe20003f25270 */
[----:B------:R0:W-:Y:S01]  /*6360*/  STS [R66], R53 ;  /* 0x0000003542007388 */ /* 0x0001e20000000800 */
[----:B------:R-:W-:Y:S01]  /*6370*/  IADD3 R57, PT, PT, R13, -R57, -R64 ;  /* 0x800000390d397210 */ /* 0x000fe20007ffe840 */
[----:B------:R-:W-:Y:S01]  /*6380*/  VIADD R58, R58, 0x3 ;  /* 0x000000033a3a7836 */ /* 0x000fe20000000000 */
[----:B------:R-:W-:-:S02]  /*6390*/  SEL R59, R59, R41, !P1 ;  /* 0x000000293b3b7207 */ /* 0x000fc40004800000 */
[----:B------:R-:W-:Y:S01]  /*63a0*/  ISETP.NE.AND P1, PT, R38, RZ, PT ;  /* 0x000000ff2600720c */ /* 0x000fe20003f25270 */
[----:B0-----:R-:W-:Y:S01]  /*63b0*/  IMAD.IADD R53, R41, 0x1, R40 ;  /* 0x0000000129357824 */ /* 0x001fe200078e0228 */
[----:B------:R-:W-:-:S03]  /*63c0*/  IADD3 R55, PT, PT, R13, -R55, -R64 ;  /* 0x800000370d377210 */ /* 0x000fc60007ffe840 */
[----:B------:R-:W-:Y:S01]  /*63d0*/  IMAD.IADD R38, R53, 0x1, R38 ;  /* 0x0000000135267824 */ /* 0x000fe200078e0226 */
[----:B------:R-:W-:Y:S01]  /*63e0*/  SEL R58, R58, R53, !P1 ;  /* 0x000000353a3a7207 */ /* 0x000fe20004800000 */
[----:B------:R-:W-:Y:S01]  /*63f0*/  VIADD R57, R57, 0x4 ;  /* 0x0000000439397836 */ /* 0x000fe20000000000 */
[----:B------:R-:W-:Y:S01]  /*6400*/  ISETP.NE.AND P2, PT, R36, RZ, PT ;  /* 0x000000ff2400720c */ /* 0x000fe20003f45270 */
[----:B------:R-:W-:Y:S01]  /*6410*/  IMAD.IADD R53, R38, 0x1, R36 ;  /* 0x0000000126357824 */ /* 0x000fe200078e0224 */
[----:B------:R-:W-:Y:S01]  /*6420*/  IADD3 R56, PT, PT, R13, -R56, -R64 ;  /* 0x800000380d387210 */ /* 0x000fe20007ffe840 */
[----:B------:R-:W-:Y:S01]  /*6430*/  VIADD R55, R55, 0x6 ;  /* 0x0000000637377836 */ /* 0x000fe20000000000 */
[----:B------:R-:W-:Y:S01]  /*6440*/  ISETP.NE.AND P1, PT, R34, RZ, PT ;  /* 0x000000ff2200720c */ /* 0x000fe20003f25270 */
[----:B------:R-:W-:Y:S01]  /*6450*/  IMAD.IADD R34, R53, 0x1, R34 ;  /* 0x0000000135227824 */ /* 0x000fe200078e0222 */
[----:B------:R-:W-:Y:S02]  /*6460*/  SEL R57, R57, R38, !P2 ;  /* 0x0000002639397207 */ /* 0x000fe40005000000 */
[----:B------:R-:W-:Y:S01]  /*6470*/  ISETP.NE.AND P2, PT, R32, RZ, PT ;  /* 0x000000ff2000720c */ /* 0x000fe20003f45270 */
[----:B------:R-:W-:Y:S01]  /*6480*/  VIADD R56, R56, 0x5 ;  /* 0x0000000538387836 */ /* 0x000fe20000000000 */
[----:B------:R-:W-:-:S02]  /*6490*/  IADD3 R54, PT, PT, R13, -R54, -R64 ;  /* 0x800000360d367210 */ /* 0x000fc40007ffe840 */
[----:B------:R-:W-:Y:S01]  /*64a0*/  SEL R55, R55, R34, !P2 ;  /* 0x0000002237377207 */ /* 0x000fe20005000000 */
[----:B------:R-:W-:Y:S01]  /*64b0*/  IMAD.IADD R34, R34, 0x1, R32 ;  /* 0x0000000122227824 */ /* 0x000fe200078e0220 */
[----:B------:R-:W-:Y:S02]  /*64c0*/  SEL R56, R56, R53, !P1 ;  /* 0x0000003538387207 */ /* 0x000fe40004800000 */
[----:B------:R-:W-:Y:S01]  /*64d0*/  ISETP.NE.AND P1, PT, R29, RZ, PT ;  /* 0x000000ff1d00720c */ /* 0x000fe20003f25270 */
[----:B------:R-:W-:Y:S02]  /*64e0*/  IMAD.IADD R29, R34, 0x1, R29 ;  /* 0x00000001221d7824 */ /* 0x000fe400078e021d */
[----:B------:R-:W-:Y:S01]  /*64f0*/  VIADD R54, R54, 0x7 ;  /* 0x0000000736367836 */ /* 0x000fe20000000000 */
[----:B------:R-:W-:Y:S01]  /*6500*/  ISETP.NE.AND P2, PT, R28, RZ, PT ;  /* 0x000000ff1c00720c */ /* 0x000fe20003f45270 */
[----:B------:R-:W-:Y:S01]  /*6510*/  IMAD.IADD R28, R29, 0x1, R28 ;  /* 0x000000011d1c7824 */ /* 0x000fe200078e021c */
[----:B------:R-:W-:-:S02]  /*6520*/  IADD3 R4, PT, PT, R13, -R4, -R64 ;  /* 0x800000040d047210 */ /* 0x000fc40007ffe840 */
[--C-:B------:R-:W-:Y:S02]  /*6530*/  IADD3 R49, PT, PT, R49, -R65, -R64.reuse ;  /* 0x8000004131317210 */ /* 0x100fe40007ffe840 */
[--C-:B------:R-:W-:Y:S02]  /*6540*/  IADD3 R5, PT, PT, R13, -R5, -R64.reuse ;  /* 0x800000050d057210 */ /* 0x100fe40007ffe840 */
[----:B------:R-:W-:Y:S02]  /*6550*/  SEL R54, R54, R34, !P1 ;  /* 0x0000002236367207 */ /* 0x000fe40004800000 */
[----:B------:R-:W-:Y:S01]  /*6560*/  ISETP.NE.AND P1, PT, R27, RZ, PT ;  /* 0x000000ff1b00720c */ /* 0x000fe20003f25270 */
[----:B------:R-:W-:Y:S01]  /*6570*/  IMAD.IADD R27, R28, 0x1, R27 ;  /* 0x000000011c1b7824 */ /* 0x000fe200078e021b */
[----:B------:R-:W-:Y:S01]  /*6580*/  SEL R49, R49, R29, !P2 ;  /* 0x0000001d31317207 */ /* 0x000fe20005000000 */
[----:B------:R-:W-:Y:S01]  /*6590*/  VIADD R4, R4, 0x9 ;  /* 0x0000000904047836 */ /* 0x000fe20000000000 */
[----:B------:R-:W-:Y:S01]  /*65a0*/  IADD3 R7, PT, PT, R13, -R7, -R64 ;  /* 0x800000070d077210 */ /* 0x000fe20007ffe840 */
[----:B------:R-:W-:Y:S01]  /*65b0*/  VIADD R5, R5, 0xa ;  /* 0x0000000a05057836 */ /* 0x000fe20000000000 */
[----:B------:R-:W-:Y:S01]  /*65c0*/  ISETP.NE.AND P2, PT, R24, RZ, PT ;  /* 0x000000ff1800720c */ /* 0x000fe20003f45270 */
[----:B------:R-:W-:Y:S01]  /*65d0*/  IMAD.IADD R24, R27, 0x1, R24 ;  /* 0x000000011b187824 */ /* 0x000fe200078e0218 */
[----:B------:R-:W-:-:S02]  /*65e0*/  IADD3 R6, PT, PT, R13, -R6, -R64 ;  /* 0x800000060d067210 */ /* 0x000fc40007ffe840 */
[----:B------:R-:W-:Y:S01]  /*65f0*/  SEL R4, R4, R28, !P1 ;  /* 0x0000001c04047207 */ /* 0x000fe20004800000 */
[----:B------:R-:W-:Y:S01]  /*6600*/  VIADD R7, R7, 0xc ;  /* 0x0000000c07077836 */ /* 0x000fe20000000000 */
[----:B------:R-:W-:Y:S01]  /*6610*/  ISETP.NE.AND P1, PT, R23, RZ, PT ;  /* 0x000000ff1700720c */ /* 0x000fe20003f25270 */
[----:B------:R-:W-:Y:S01]  /*6620*/  IMAD.IADD R23, R24, 0x1, R23 ;  /* 0x0000000118177824 */ /* 0x000fe200078e0217 */
[----:B------:R-:W-:Y:S02]  /*6630*/  IADD3 R44, PT, PT, R13, -R64, -R44 ;  /* 0x800000400d2c7210 */ /* 0x000fe40007ffe82c */
[----:B------:R-:W-:Y:S02]  /*6640*/  SEL R5, R5, R27, !P2 ;  /* 0x0000001b05057207 */ /* 0x000fe40005000000 */
[----:B------:R-:W-:Y:S01]  /*6650*/  ISETP.NE.AND P2, PT, R20, RZ, PT ;  /* 0x000000ff1400720c */ /* 0x000fe20003f45270 */
[----:B------:R-:W-:Y:S01]  /*6660*/  VIADD R6, R6, 0xb ;  /* 0x0000000b06067836 */ /* 0x000fe20000000000 */
[----:B------:R-:W-:Y:S01]  /*6670*/  IADD3 R8, PT, PT, R13, -R8, -R64 ;  /* 0x800000080d087210 */ /* 0x000fe20007ffe840 */
[----:B------:R-:W-:Y:S01]  /*6680*/  VIADD R44, R44, 0x1 ;  /* 0x000000012c2c7836 */ /* 0x000fe20000000000 */
[----:B------:R-:W-:Y:S01]  /*6690*/  SEL R7, R7, R23, !P2 ;  /* 0x0000001707077207 */ /* 0x000fe20005000000 */
[----:B------:R-:W-:Y:S01]  /*66a0*/  IMAD.IADD R23, R23, 0x1, R20 ;  /* 0x0000000117177824 */ /* 0x000fe200078e0214 */
[----:B------:R-:W-:-:S02]  /*66b0*/  SEL R6, R6, R24, !P1 ;  /* 0x0000001806067207 */ /* 0x000fc40004800000 */
[----:B------:R-:W-:Y:S01]  /*66c0*/  ISETP.NE.AND P1, PT, R51, RZ, PT ;  /* 0x000000ff3300720c */ /* 0x000fe20003f25270 */
[----:B------:R-:W-:Y:S01]  /*66d0*/  IMAD.IADD R51, R23, 0x1, R51 ;  /* 0x0000000117337824 */ /* 0x000fe200078e0233 */
[----:B------:R-:W-:Y:S01]  /*66e0*/  IADD3 R61, PT, PT, R13, -R61, -R64 ;  /* 0x8000003d0d3d7210 */ /* 0x000fe20007ffe840 */
[----:B------:R-:W-:Y:S01]  /*66f0*/  VIADD R20, R8, 0xd ;  /* 0x0000000d08147836 */ /* 0x000fe20000000000 */
[----:B------:R-:W-:Y:S02]  /*6700*/  SEL R44, R44, R67, !P0 ;  /* 0x000000432c2c7207 */ /* 0x000fe40004000000 */
[----:B------:R-:W-:Y:S01]  /*6710*/  ISETP.NE.AND P2, PT, R50, RZ, PT ;  /* 0x000000ff3200720c */ /* 0x000fe20003f45270 */
[----:B------:R-:W-:Y:S01]  /*6720*/  IMAD.IADD R50, R51, 0x1, R50 ;  /* 0x0000000133327824 */ /* 0x000fe200078e0232 */
[----:B------:R-:W-:Y:S01]  /*6730*/  LEA R41, R44, UR4, 0x2 ;  /* 0x000000042c297c11 */ /* 0x000fe2000f8e10ff */
[----:B------:R-:W-:Y:S01]  /*6740*/  VIADD R61, R61, 0xe ;  /* 0x0000000e3d3d7836 */ /* 0x000fe20000000000 */
[----:B------:R-:W-:-:S02]  /*6750*/  LEA R40, R59, UR4, 0x2 ;  /* 0x000000043b287c11 */ /* 0x000fc4000f8e10ff */
[----:B------:R-:W-:Y:S02]  /*6760*/  LEA R58, R58, UR4, 0x2 ;  /* 0x000000043a3a7c11 */ /* 0x000fe4000f8e10ff */
[----:B------:R-:W-:Y:S02]  /*6770*/  SEL R20, R20, R23, !P1 ;  /* 0x0000001714147207 */ /* 0x000fe40004800000 */
[----:B------:R-:W-:Y:S02]  /*6780*/  IADD3 R62, PT, PT, R13, -R62, -R64 ;  /* 0x8000003e0d3e7210 */ /* 0x000fe40007ffe840 */
[----:B------:R-:W-:Y:S02]  /*6790*/  ISETP.NE.AND P0, PT, R48, RZ, PT ;  /* 0x000000ff3000720c */ /* 0x000fe40003f05270 */
[----:B------:R-:W-:Y:S02]  /*67a0*/  LEA R36, R57, UR4, 0x2 ;  /* 0x0000000439247c11 */ /* 0x000fe4000f8e10ff */
[----:B------:R-:W-:Y:S01]  /*67b0*/  ISETP.NE.AND P1, PT, R52, RZ, PT ;  /* 0x000000ff3400720c */ /* 0x000fe20003f25270 */
[----:B------:R-:W-:Y:S01]  /*67c0*/  IMAD.IADD R52, R50, 0x1, R52 ;  /* 0x0000000132347824 */ /* 0x000fe200078e0234 */
[----:B------:R-:W-:Y:S01]  /*67d0*/  LEA R56, R56, UR4, 0x2 ;  /* 0x0000000438387c11 */ /* 0x000fe2000f8e10ff */
[----:B------:R-:W-:Y:S01]  /*67e0*/  STS [R41], R42 ;  /* 0x0000002a29007388 */ /* 0x000fe20000000800 */
[----:B------:R-:W-:-:S02]  /*67f0*/  LEA R32, R55, UR4, 0x2 ;  /* 0x0000000437207c11 */ /* 0x000fc4000f8e10ff */
[--C-:B------:R-:W-:Y:S01]  /*6800*/  IADD3 R43, PT, PT, R43, -R69, -R64.reuse ;  /* 0x800000452b2b7210 */ /* 0x100fe20007ffe840 */
[----:B------:R-:W-:Y:S01]  /*6810*/  STS [R40], R39 ;  /* 0x0000002728007388 */ /* 0x000fe20000000800 */
[----:B------:R-:W-:Y:S02]  /*6820*/  LEA R29, R54, UR4, 0x2 ;  /* 0x00000004361d7c11 */ /* 0x000fe4000f8e10ff */
[----:B------:R-:W-:Y:S01]  /*6830*/  SEL R61, R61, R51, !P2 ;  /* 0x000000333d3d7207 */ /* 0x000fe20005000000 */
[----:B------:R-:W-:Y:S01]  /*6840*/  STS [R58], R37 ;  /* 0x000000253a007388 */ /* 0x000fe20000000800 */
[--C-:B------:R-:W-:Y:S01]  /*6850*/  IADD3 R60, PT, PT, R13, -R60, -R64.reuse ;  /* 0x8000003c0d3c7210 */ /* 0x100fe20007ffe840 */
[----:B------:R-:W-:Y:S01]  /*6860*/  VIADD R62, R62, 0x10 ;  /* 0x000000103e3e7836 */ /* 0x000fe20000000000 */
[----:B------:R-:W-:Y:S01]  /*6870*/  LEA R49, R49, UR4, 0x2 ;  /* 0x0000000431317c11 */ /* 0x000fe2000f8e10ff */
[----:B------:R-:W-:Y:S01]  /*6880*/  STS [R36], R35 ;  /* 0x0000002324007388 */ /* 0x000fe20000000800 */
[----:B------:R-:W-:Y:S01]  /*6890*/  ISETP.NE.AND P2, PT, R47, RZ, PT ;  /* 0x000000ff2f00720c */ /* 0x000fe20003f45270 */
[----:B------:R-:W-:Y:S01]  /*68a0*/  IMAD.IADD R47, R52, 0x1, R47 ;  /* 0x00000001342f7824 */ /* 0x000fe200078e022f */
[----:B------:R-:W-:Y:S01]  /*68b0*/  IADD3 R11, PT, PT, R13, -R11, -R64 ;  /* 0x8000000b0d0b7210 */ /* 0x000fe20007ffe840 */
[----:B------:R-:W-:Y:S01]  /*68c0*/  STS [R56], R33 ;  /* 0x0000002138007388 */ /* 0x000fe20000000800 */
[----:B------:R-:W-:-:S02]  /*68d0*/  LEA R4, R4, UR4, 0x2 ;  /* 0x0000000404047c11 */ /* 0x000fc4000f8e10ff */
[----:B------:R-:W-:Y:S01]  /*68e0*/  LEA R5, R5, UR4, 0x2 ;  /* 0x0000000405057c11 */ /* 0x000fe2000f8e10ff */
[----:B------:R-:W-:Y:S01]  /*68f0*/  STS [R32], R31 ;  /* 0x0000001f20007388 */ /* 0x000fe20000000800 */
[----:B------:R-:W-:Y:S02]  /*6900*/  IADD3 R13, PT, PT, R13, -R63, -R64 ;  /* 0x8000003f0d0d7210 */ /* 0x000fe40007ffe840 */
[----:B------:R-:W-:Y:S01]  /*6910*/  SEL R43, R43, R50, !P1 ;  /* 0x000000322b2b7207 */ /* 0x000fe20004800000 */
[----:B------:R-:W-:Y:S01]  /*6920*/  STS [R29], R30 ;  /* 0x0000001e1d007388 */ /* 0x000fe20000000800 */
[----:B------:R-:W-:Y:S01]  /*6930*/  ISETP.NE.AND P1, PT, R45, RZ, PT ;  /* 0x000000ff2d00720c */ /* 0x000fe20003f25270 */
[----:B------:R-:W-:Y:S01]  /*6940*/  VIADD R60, R60, 0x11 ;  /* 0x000000113c3c7836 */ /* 0x000fe20000000000 */
[----:B------:R-:W-:Y:S01]  /*6950*/  LEA R6, R6, UR4, 0x2 ;  /* 0x0000000406067c11 */ /* 0x000fe2000f8e10ff */
[----:B------:R-:W-:Y:S01]  /*6960*/  STS [R49], R26 ;  /* 0x0000001a31007388 */ /* 0x000fe20000000800 */
[----:B------:R-:W-:Y:S01]  /*6970*/  IMAD.IADD R45, R47, 0x1, R45 ;  /* 0x000000012f2d7824 */ /* 0x000fe200078e022d */
[----:B------:R-:W-:Y:S01]  /*6980*/  SEL R62, R62, R52, !P2 ;  /* 0x000000343e3e7207 */ /* 0x000fe20005000000 */
[----:B------:R-:W-:Y:S01]  /*6990*/  VIADD R11, R11, 0x12 ;  /* 0x000000120b0b7836 */ /* 0x000fe20000000000 */
[----:B------:R0:W-:Y:S01]  /*69a0*/  STS [R4], R25 ;  /* 0x0000001904007388 */ /* 0x0001e20000000800 */
[----:B------:R-:W-:Y:S01]  /*69b0*/  LEA R8, R7, UR4, 0x2 ;  /* 0x0000000407087c11 */ /* 0x000fe2000f8e10ff */
[----:B------:R-:W-:Y:S01]  /*69c0*/  VIADD R13, R13, 0x13 ;  /* 0x000000130d0d7836 */ /* 0x000fe20000000000 */
[----:B------:R-:W-:Y:S01]  /*69d0*/  ISETP.NE.AND P2, PT, R46, RZ, PT ;  /* 0x000000ff2e00720c */ /* 0x000fe20003f45270 */
[----:B------:R1:W-:Y:S01]  /*69e0*/  STS [R5], R22 ;  /* 0x0000001605007388 */ /* 0x0003e20000000800 */
[----:B------:R-:W-:Y:S01]  /*69f0*/  @P0 IMAD.IADD R13, R45, 0x1, R46 ;  /* 0x000000012d0d0824 */ /* 0x000fe200078e022e */
[----:B------:R-:W-:-:S02]  /*6a00*/  SEL R60, R60, R47, !P1 ;  /* 0x0000002f3c3c7207 */ /* 0x000fc40004800000 */
[----:B------:R-:W-:Y:S01]  /*6a10*/  ISETP.GE.AND P0, PT, R3, R2, PT ;  /* 0x000000020300720c */ /* 0x000fe20003f06270 */
[----:B------:R-:W-:Y:S01]  /*6a20*/  STS [R6], R21 ;  /* 0x0000001506007388 */ /* 0x000fe20000000800 */
[----:B0-----:R-:W-:Y:S02]  /*6a30*/  LEA R4, R61, UR4, 0x2 ;  /* 0x000000043d047c11 */ /* 0x001fe4000f8e10ff */
[----:B-1----:R-:W-:Y:S01]  /*6a40*/  LEA R5, R20, UR4, 0x2 ;  /* 0x0000000414057c11 */ /* 0x002fe2000f8e10ff */
[----:B------:R-:W-:Y:S01]  /*6a50*/  STS [R8], R19 ;  /* 0x0000001308007388 */ /* 0x000fe20000000800 */
[----:B------:R-:W-:Y:S02]  /*6a60*/  SEL R11, R11, R45, !P2 ;  /* 0x0000002d0b0b7207 */ /* 0x000fe40005000000 */
[----:B------:R-:W-:Y:S01]  /*6a70*/  LEA R43, R43, UR4, 0x2 ;  /* 0x000000042b2b7c11 */ /* 0x000fe2000f8e10ff */
[----:B------:R0:W-:Y:S01]  /*6a80*/  STS [R5], R18 ;  /* 0x0000001205007388 */ /* 0x0001e20000000800 */
[----:B------:R-:W-:-:S02]  /*6a90*/  LEA R62, R62, UR4, 0x2 ;  /* 0x000000043e3e7c11 */ /* 0x000fc4000f8e10ff */
[----:B------:R-:W-:Y:S01]  /*6aa0*/  LEA R11, R11, UR4, 0x2 ;  /* 0x000000040b0b7c11 */ /* 0x000fe2000f8e10ff */
[----:B------:R1:W-:Y:S01]  /*6ab0*/  STS [R4], R17 ;  /* 0x0000001104007388 */ /* 0x0003e20000000800 */
[----:B------:R-:W-:Y:S02]  /*6ac0*/  LEA R13, R13, UR4, 0x2 ;  /* 0x000000040d0d7c11 */ /* 0x000fe4000f8e10ff */
[----:B0-----:R-:W-:Y:S01]  /*6ad0*/  LEA R5, R60, UR4, 0x2 ;  /* 0x000000043c057c11 */ /* 0x001fe2000f8e10ff */
[----:B------:R0:W-:Y:S04]  /*6ae0*/  STS [R43], R16 ;  /* 0x000000102b007388 */ /* 0x0001e80000000800 */
[----:B------:R0:W-:Y:S01]  /*6af0*/  STS [R62], R15 ;  /* 0x0000000f3e007388 */ /* 0x0001e20000000800 */
[----:B-1----:R-:W-:-:S03]  /*6b00*/  VIADD R17, R3, 0x100 ;  /* 0x0000010003117836 */ /* 0x002fc60000000000 */
[----:B------:R0:W-:Y:S01]  /*6b10*/  STS [R5], R14 ;  /* 0x0000000e05007388 */ /* 0x0001e20000000800 */
[----:B------:R-:W-:Y:S01]  /*6b20*/  LEA R4, R3, UR4, 0x2 ;  /* 0x0000000403047c11 */ /* 0x000fe2000f8e10ff */
[----:B------:R-:W-:Y:S02]  /*6b30*/  BSSY.RECONVERGENT B1, `(.L_x_325) ;  /* 0x0000010000017945 */ /* 0x000fe40003800200 */
[----:B------:R0:W-:Y:S04]  /*6b40*/  STS [R11], R12 ;  /* 0x0000000c0b007388 */ /* 0x0001e80000000800 */
[----:B------:R0:W-:Y:S01]  /*6b50*/  STS [R13], R0 ;  /* 0x000000000d007388 */ /* 0x0001e20000000800 */
[----:B------:R-:W-:Y:S01]  /*6b60*/  BAR.SYNC.DEFER_BLOCKING 0x0 ;  /* 0x0000000000007b1d */ /* 0x000fe20000010000 */
[----:B------:R-:W-:-:S05]  /*6b70*/  ISETP.GE.AND P1, PT, R17, R2, PT ;  /* 0x000000021100720c */ /* 0x000fca0003f26270 */
[----:B------:R-:W-:Y:S08]  /*6b80*/  @P0 BRA `(.L_x_326) ;  /* 0x0000000000280947 */ /* 0x000ff00003800000 */
[----:B------:R-:W-:Y:S01]  /*6b90*/  ISETP.GE.AND P0, PT, R3, R10, PT ;  /* 0x0000000a0300720c */ /* 0x000fe20003f06270 */
[----:B0-----:R-:W0:Y:S03]  /*6ba0*/  LDS R11, [R4] ;  /* 0x00000000040b7984 */ /* 0x001e260000000800 */
[----:B------:R-:W-:-:S05]  /*6bb0*/  SEL R0, R10, RZ, P0 ;  /* 0x000000ff0a007207 */ /* 0x000fca0000000000 */
[----:B------:R-:W-:-:S04]  /*6bc0*/  IMAD.IADD R5, R3, 0x1, -R0 ;  /* 0x0000000103057824 */ /* 0x000fc800078e0a00 */
[----:B------:R-:W1:Y:S08]  /*6bd0*/  @P0 LDC.64 R6, c[0x0][0x390] ;  /* 0x0000e400ff060b82 */ /* 0x000e700000000a00 */
[----:B------:R-:W2:Y:S01]  /*6be0*/  @!P0 LDC.64 R12, c[0x0][0x398] ;  /* 0x0000e600ff0c8b82 */ /* 0x000ea20000000a00 */
[----:B-1----:R-:W-:-:S05]  /*6bf0*/  @P0 IMAD.WIDE R6, R5, 0x4, R6 ;  /* 0x0000000405060825 */ /* 0x002fca00078e0206 */
[----:B0-----:R1:W-:Y:S01]  /*6c00*/  @P0 STG.E desc[UR8][R6.64], R11 ;  /* 0x0000000b06000986 */ /* 0x0013e2000c101908 */
[----:B--2---:R-:W-:-:S05]  /*6c10*/  @!P0 IMAD.WIDE R12, R5, 0x4, R12 ;  /* 0x00000004050c8825 */ /* 0x004fca00078e020c */
[----:B------:R1:W-:Y:S02]  /*6c20*/  @!P0 STG.E desc[UR8][R12.64], R11 ;  /* 0x0000000b0c008986 */ /* 0x0003e4000c101908 */
.L_x_326:
[----:B------:R-:W-:Y:S05]  /*6c30*/  BSYNC.RECONVERGENT B1 ;  /* 0x0000000000017941 */ /* 0x000fea0003800200 */
.L_x_325:
[----:B------:R-:W-:Y:S04]  /*6c40*/  BSSY.RECONVERGENT B1, `(.L_x_327) ;  /* 0x0000015000017945 */ /* 0x000fe80003800200 */
[----:B------:R-:W-:Y:S05]  /*6c50*/  @P1 BRA `(.L_x_328) ;  /* 0x00000000004c1947 */ /* 0x000fea0003800000 */
[----:B0-----:R0:W2:Y:S01]  /*6c60*/  LDS R5, [R4+0x400] ;  /* 0x0004000004057984 */ /* 0x0010a20000000800 */
[----:B------:R-:W-:-:S04]  /*6c70*/  ISETP.GE.AND P0, PT, R17, R10, PT ;  /* 0x0000000a1100720c */ /* 0x000fc80003f06270 */
[----:B------:R-:W-:-:S09]  /*6c80*/  SEL R0, R10, RZ, P0 ;  /* 0x000000ff0a007207 */ /* 0x000fd20000000000 */
[----:B0-----:R-:W-:Y:S05]  /*6c90*/  @!P0 BRA `(.L_x_329) ;  /* 0x0000000000208947 */ /* 0x001fea0003800000 */
[----:B------:R-:W0:Y:S01]  /*6ca0*/  LDCU.64 UR4, c[0x0][0x390] ;  /* 0x00007200ff0477ac */ /* 0x000e220008000a00 */
[----:B-1----:R-:W-:Y:S02]  /*6cb0*/  SHF.R.S32.HI R6, RZ, 0x1f, R0 ;  /* 0x0000001fff067819 */ /* 0x002fe40000011400 */
[----:B------:R-:W-:-:S05]  /*6cc0*/  IADD3 R0, P0, PT, -R0, R3, RZ ;  /* 0x0000000300007210 */ /* 0x000fca0007f1e1ff */
[----:B------:R-:W-:Y:S01]  /*6cd0*/  IMAD.X R7, RZ, RZ, ~R6, P0 ;  /* 0x000000ffff077224 */ /* 0x000fe200000e0e06 */
[----:B0-----:R-:W-:-:S04]  /*6ce0*/  LEA R6, P0, R0, UR4, 0x2 ;  /* 0x0000000400067c11 */ /* 0x001fc8000f8010ff */
[----:B------:R-:W-:-:S05]  /*6cf0*/  LEA.HI.X R7, R0, UR5, R7, 0x2, P0 ;  /* 0x0000000500077c11 */ /* 0x000fca00080f1407 */
[----:B--2---:R2:W-:Y:S01]  /*6d00*/  STG.E desc[UR8][R6.64+0x400], R5 ;  /* 0x0004000506007986 */ /* 0x0045e2000c101908 */
[----:B------:R-:W-:Y:S05]  /*6d10*/  BRA `(.L_x_328) ;  /* 0x00000000001c7947 */ /* 0x000fea0003800000 */
.L_x_329:
[----:B------:R-:W0:Y:S01]  /*6d20*/  LDCU.64 UR4, c[0x0][0x398] ;  /* 0x00007300ff0477ac */ /* 0x000e220008000a00 */
[----:B-1----:R-:W-:Y:S02]  /*6d30*/  SHF.R.S32.HI R6, RZ, 0x1f, R0 ;  /* 0x0000001fff067819 */ /* 0x002fe40000011400 */
[----:B------:R-:W-:-:S05]  /*6d40*/  IADD3 R0, P0, PT, -R0, R3, RZ ;  /* 0x0000000300007210 */ /* 0x000fca0007f1e1ff */
[----:B------:R-:W-:Y:S01]  /*6d50*/  IMAD.X R7, RZ, RZ, ~R6, P0 ;  /* 0x000000ffff077224 */ /* 0x000fe200000e0e06 */
[----:B0-----:R-:W-:-:S04]  /*6d60*/  LEA R6, P0, R0, UR4, 0x2 ;  /* 0x0000000400067c11 */ /* 0x001fc8000f8010ff */
[----:B------:R-:W-:-:S05]  /*6d70*/  LEA.HI.X R7, R0, UR5, R7, 0x2, P0 ;  /* 0x0000000500077c11 */ /* 0x000fca00080f1407 */
[----:B--2---:R3:W-:Y:S04]  /*6d80*/  STG.E desc[UR8][R6.64+0x400], R5 ;  /* 0x0004000506007986 */ /* 0x0047e8000c101908 */
.L_x_328:
[----:B------:R-:W-:Y:S05]  /*6d90*/  BSYNC.RECONVERGENT B1 ;  /* 0x0000000000017941 */ /* 0x000fea0003800200 */
.L_x_327:
[----:B-123--:R-:W-:Y:S01]  /*6da0*/  VIADD R7, R3, 0x200 ;  /* 0x0000020003077836 */ /* 0x00efe20000000000 */
[----:B------:R-:W-:Y:S04]  /*6db0*/  BSSY.RECONVERGENT B1, `(.L_x_330) ;  /* 0x0000016000017945 */ /* 0x000fe80003800200 */
[----:B------:R-:W-:-:S13]  /*6dc0*/  ISETP.GE.AND P0, PT, R7, R2, PT ;  /* 0x000000020700720c */ /* 0x000fda0003f06270 */
[----:B------:R-:W-:Y:S05]  /*6dd0*/  @P0 BRA `(.L_x_331) ;  /* 0x00000000004c0947 */ /* 0x000fea0003800000 */
[----:B0-----:R0:W1:Y:S01]  /*6de0*/  LDS R5, [R4+0x800] ;  /* 0x0008000004057984 */ /* 0x0010620000000800 */
        /* <DEDUP_REMOVED lines=11> */
.L_x_332:
[----:B------:R-:W0:Y:S01]  /*6ea0*/  LDCU.64 UR4, c[0x0][0x398] ;  /* 0x00007300ff0477ac */ /* 0x000e220008000a00 */
[----:B------:R-:W-:Y:S02]  /*6eb0*/  SHF.R.S32.HI R6, RZ, 0x1f, R0 ;  /* 0x0000001fff067819 */ /* 0x000fe40000011400 */
[----:B------:R-:W-:-:S05]  /*6ec0*/  IADD3 R0, P0, PT, -R0, R3, RZ ;  /* 0x0000000300007210 */ /* 0x000fca0007f1e1ff */
[----:B------:R-:W-:Y:S01]  /*6ed0*/  IMAD.X R7, RZ, RZ, ~R6, P0 ;  /* 0x000000ffff077224 */ /* 0x000fe200000e0e06 */
[----:B0-----:R-:W-:-:S04]  /*6ee0*/  LEA R6, P0, R0, UR4, 0x2 ;  /* 0x0000000400067c11 */ /* 0x001fc8000f8010ff */
[----:B------:R-:W-:-:S05]  /*6ef0*/  LEA.HI.X R7, R0, UR5, R7, 0x2, P0 ;  /* 0x0000000500077c11 */ /* 0x000fca00080f1407 */
[----:B-1----:R2:W-:Y:S04]  /*6f00*/  STG.E desc[UR8][R6.64+0x800], R5 ;  /* 0x0008000506007986 */ /* 0x0025e8000c101908 */
.L_x_331:
[----:B------:R-:W-:Y:S05]  /*6f10*/  BSYNC.RECONVERGENT B1 ;  /* 0x0000000000017941 */ /* 0x000fea0003800200 */
.L_x_330:
[----:B-12---:R-:W-:Y:S01]  /*6f20*/  VIADD R7, R3, 0x300 ;  /* 0x0000030003077836 */ /* 0x006fe20000000000 */
        /* <DEDUP_REMOVED lines=15> */
.L_x_335:
[----:B------:R-:W0:Y:S01]  /*7020*/  LDCU.64 UR4, c[0x0][0x398] ;  /* 0x00007300ff0477ac */ /* 0x000e220008000a00 */
[----:B------:R-:W-:Y:S02]  /*7030*/  SHF.R.S32.HI R6, RZ, 0x1f, R0 ;  /* 0x0000001fff067819 */ /* 0x000fe40000011400 */
[----:B------:R-:W-:-:S05]  /*7040*/  IADD3 R0, P0, PT, -R0, R3, RZ ;  /* 0x0000000300007210 */ /* 0x000fca0007f1e1ff */
[----:B------:R-:W-:Y:S01]  /*7050*/  IMAD.X R7, RZ, RZ, ~R6, P0 ;  /* 0x000000ffff077224 */ /* 0x000fe200000e0e06 */
[----:B0-----:R-:W-:-:S04]  /*7060*/  LEA R6, P0, R0, UR4, 0x2 ;  /* 0x0000000400067c11 */ /* 0x001fc8000f8010ff */
[----:B------:R-:W-:-:S05]  /*7070*/  LEA.HI.X R7, R0, UR5, R7, 0x2, P0 ;  /* 0x0000000500077c11 */ /* 0x000fca00080f1407 */
[----:B-1----:R1:W-:Y:S04]  /*7080*/  STG.E desc[UR8][R6.64+0xc00], R5 ;  /* 0x000c000506007986 */ /* 0x0023e8000c101908 */
.L_x_334:
[----:B------:R-:W-:Y:S05]  /*7090*/  BSYNC.RECONVERGENT B1 ;  /* 0x0000000000017941 */ /* 0x000fea0003800200 */
.L_x_333:
[----:B-12---:R-:W-:Y:S01]  /*70a0*/  LOP3.LUT R7, R3, 0x400, RZ, 0xfc, !PT ;  /* 0x0000040003077812 */ /* 0x006fe200078efcff */
[----:B------:R-:W-:Y:S03]  /*70b0*/  BSSY.RECONVERGENT B1, `(.L_x_336) ;  /* 0x0000016000017945 */ /* 0x000fe60003800200 */
        /* <DEDUP_REMOVED lines=14> */
.L_x_338:
[----:B------:R-:W0:Y:S01]  /*71a0*/  LDCU.64 UR4, c[0x0][0x398] ;  /* 0x00007300ff0477ac */ /* 0x000e220008000a00 */
[----:B------:R-:W-:Y:S02]  /*71b0*/  SHF.R.S32.HI R6, RZ, 0x1f, R0 ;  /* 0x0000001fff067819 */ /* 0x000fe40000011400 */
[----:B------:R-:W-:-:S05]  /*71c0*/  IADD3 R0, P0, PT, -R0, R3, RZ ;  /* 0x0000000300007210 */ /* 0x000fca0007f1e1ff */
[----:B------:R-:W-:Y:S01]  /*71d0*/  IMAD.X R7, RZ, RZ, ~R6, P0 ;  /* 0x000000ffff077224 */ /* 0x000fe200000e0e06 */
[----:B0-----:R-:W-:-:S04]  /*71e0*/  LEA R6, P0, R0, UR4, 0x2 ;  /* 0x0000000400067c11 */ /* 0x001fc8000f8010ff */
[----:B------:R-:W-:-:S05]  /*71f0*/  LEA.HI.X R7, R0, UR5, R7, 0x2, P0 ;  /* 0x0000000500077c11 */ /* 0x000fca00080f1407 */
[----:B-1----:R2:W-:Y:S04]  /*7200*/  STG.E desc[UR8][R6.64+0x1000], R5 ;  /* 0x0010000506007986 */ /* 0x0025e8000c101908 */
.L_x_337:
[----:B------:R-:W-:Y:S05]  /*7210*/  BSYNC.RECONVERGENT B1 ;  /* 0x0000000000017941 */ /* 0x000fea0003800200 */
.L_x_336:
        /* <DEDUP_REMOVED lines=16> */
.L_x_341:
[----:B------:R-:W0:Y:S01]  /*7320*/  LDCU.64 UR4, c[0x0][0x398] ;  /* 0x00007300ff0477ac */ /* 0x000e220008000a00 */
[----:B------:R-:W-:Y:S02]  /*7330*/  SHF.R.S32.HI R6, RZ, 0x1f, R0 ;  /* 0x0000001fff067819 */ /* 0x000fe40000011400 */
[----:B------:R-:W-:-:S05]  /*7340*/  IADD3 R0, P0, PT, -R0, R3, RZ ;  /* 0x0000000300007210 */ /* 0x000fca0007f1e1ff */
[----:B------:R-:W-:Y:S01]  /*7350*/  IMAD.X R7, RZ, RZ, ~R6, P0 ;  /* 0x000000ffff077224 */ /* 0x000fe200000e0e06 */
[----:B0-----:R-:W-:-:S04]  /*7360*/  LEA R6, P0, R0, UR4, 0x2 ;  /* 0x0000000400067c11 */ /* 0x001fc8000f8010ff */
[----:B------:R-:W-:-:S05]  /*7370*/  LEA.HI.X R7, R0, UR5, R7, 0x2, P0 ;  /* 0x0000000500077c11 */ /* 0x000fca00080f1407 */
[----:B-1----:R1:W-:Y:S04]  /*7380*/  STG.E desc[UR8][R6.64+0x1400], R5 ;  /* 0x0014000506007986 */ /* 0x0023e8000c101908 */
.L_x_340:
[----:B------:R-:W-:Y:S05]  /*7390*/  BSYNC.RECONVERGENT B1 ;  /* 0x0000000000017941 */ /* 0x000fea0003800200 */
.L_x_339:
        /* <DEDUP_REMOVED lines=16> */
.L_x_344:
[----:B------:R-:W0:Y:S01]  /*74a0*/  LDCU.64 UR4, c[0x0][0x398] ;  /* 0x00007300ff0477ac */ /* 0x000e220008000a00 */
[----:B------:R-:W-:Y:S02]  /*74b0*/  SHF.R.S32.HI R6, RZ, 0x1f, R0 ;  /* 0x0000001fff067819 */ /* 0x000fe40000011400 */
[----:B------:R-:W-:-:S05]  /*74c0*/  IADD3 R0, P0, PT, -R0, R3, RZ ;  /* 0x0000000300007210 */ /* 0x000fca0007f1e1ff */
[----:B------:R-:W-:Y:S01]  /*74d0*/  IMAD.X R7, RZ, RZ, ~R6, P0 ;  /* 0x000000ffff077224 */ /* 0x000fe200000e0e06 */
[----:B0-----:R-:W-:-:S04]  /*74e0*/  LEA R6, P0, R0, UR4, 0x2 ;  /* 0x0000000400067c11 */ /* 0x001fc8000f8010ff */
[----:B------:R-:W-:-:S05]  /*74f0*/  LEA.HI.X R7, R0, UR5, R7, 0x2, P0 ;  /* 0x0000000500077c11 */ /* 0x000fca00080f1407 */
[----:B-1----:R2:W-:Y:S04]  /*7500*/  STG.E desc[UR8][R6.64+0x1800], R5 ;  /* 0x0018000506007986 */ /* 0x0025e8000c101908 */
.L_x_343:
[----:B------:R-:W-:Y:S05]  /*7510*/  BSYNC.RECONVERGENT B1 ;  /* 0x0000000000017941 */ /* 0x000fea0003800200 */
.L_x_342:
        /* <DEDUP_REMOVED lines=16> */
.L_x_347:
[----:B------:R-:W0:Y:S01]  /*7620*/  LDCU.64 UR4, c[0x0][0x398] ;  /* 0x00007300ff0477ac */ /* 0x000e220008000a00 */
[----:B------:R-:W-:Y:S02]  /*7630*/  SHF.R.S32.HI R6, RZ, 0x1f, R0 ;  /* 0x0000001fff067819 */ /* 0x000fe40000011400 */
[----:B------:R-:W-:-:S05]  /*7640*/  IADD3 R0, P0, PT, -R0, R3, RZ ;  /* 0x0000000300007210 */ /* 0x000fca0007f1e1ff */
[----:B------:R-:W-:Y:S01]  /*7650*/  IMAD.X R7, RZ, RZ, ~R6, P0 ;  /* 0x000000ffff077224 */ /* 0x000fe200000e0e06 */
[----:B0-----:R-:W-:-:S04]  /*7660*/  LEA R6, P0, R0, UR4, 0x2 ;  /* 0x0000000400067c11 */ /* 0x001fc8000f8010ff */
[----:B------:R-:W-:-:S05]  /*7670*/  LEA.HI.X R7, R0, UR5, R7, 0x2, P0 ;  /* 0x0000000500077c11 */ /* 0x000fca00080f1407 */
[----:B-1----:R1:W-:Y:S04]  /*7680*/  STG.E desc[UR8][R6.64+0x1c00], R5 ;  /* 0x001c000506007986 */ /* 0x0023e8000c101908 */
.L_x_346:
[----:B------:R-:W-:Y:S05]  /*7690*/  BSYNC.RECONVERGENT B1 ;  /* 0x0000000000017941 */ /* 0x000fea0003800200 */
.L_x_345:
        /* <DEDUP_REMOVED lines=16> */
.L_x_350:
[----:B------:R-:W0:Y:S01]  /*77a0*/  LDCU.64 UR4, c[0x0][0x398] ;  /* 0x00007300ff0477ac */ /* 0x000e220008000a00 */
[----:B------:R-:W-:Y:S02]  /*77b0*/  SHF.R.S32.HI R6, RZ, 0x1f, R0 ;  /* 0x0000001fff067819 */ /* 0x000fe40000011400 */
[----:B------:R-:W-:-:S05]  /*77c0*/  IADD3 R0, P0, PT, -R0, R3, RZ ;  /* 0x0000000300007210 */ /* 0x000fca0007f1e1ff */
[----:B------:R-:W-:Y:S01]  /*77d0*/  IMAD.X R7, RZ, RZ, ~R6, P0 ;  /* 0x000000ffff077224 */ /* 0x000fe200000e0e06 */
[----:B0-----:R-:W-:-:S04]  /*77e0*/  LEA R6, P0, R0, UR4, 0x2 ;  /* 0x0000000400067c11 */ /* 0x001fc8000f8010ff */
[----:B------:R-:W-:-:S05]  /*77f0*/  LEA.HI.X R7, R0, UR5, R7, 0x2, P0 ;  /* 0x0000000500077c11 */ /* 0x000fca00080f1407 */
[----:B-1----:R2:W-:Y:S04]  /*7800*/  STG.E desc[UR8][R6.64+0x2000], R5 ;  /* 0x0020000506007986 */ /* 0x0025e8000c101908 */
.L_x_349:
[----:B------:R-:W-:Y:S05]  /*7810*/  BSYNC.RECONVERGENT B1 ;  /* 0x0000000000017941 */ /* 0x000fea0003800200 */
.L_x_348:
        /* <DEDUP_REMOVED lines=16> */
.L_x_353:
[----:B------:R-:W0:Y:S01]  /*7920*/  LDCU.64 UR4, c[0x0][0x398] ;  /* 0x00007300ff0477ac */ /* 0x000e220008000a00 */
[----:B------:R-:W-:Y:S02]  /*7930*/  SHF.R.S32.HI R6, RZ, 0x1f, R0 ;  /* 0x0000001fff067819 */ /* 0x000fe40000011400 */
[----:B------:R-:W-:-:S05]  /*7940*/  IADD3 R0, P0, PT, -R0, R3, RZ ;  /* 0x0000000300007210 */ /* 0x000fca0007f1e1ff */
[----:B------:R-:W-:Y:S01]  /*7950*/  IMAD.X R7, RZ, RZ, ~R6, P0 ;  /* 0x000000ffff077224 */ /* 0x000fe200000e0e06 */
[----:B0-----:R-:W-:-:S04]  /*7960*/  LEA R6, P0, R0, UR4, 0x2 ;  /* 0x0000000400067c11 */ /* 0x001fc8000f8010ff */
[----:B------:R-:W-:-:S05]  /*7970*/  LEA.HI.X R7, R0, UR5, R7, 0x2, P0 ;  /* 0x0000000500077c11 */ /* 0x000fca00080f1407 */
[----:B-1----:R2:W-:Y:S04]  /*7980*/  STG.E desc[UR8][R6.64+0x2400], R5 ;  /* 0x0024000506007986 */ /* 0x0025e8000c101908 */
.L_x_352:
[----:B------:R-:W-:Y:S05]  /*7990*/  BSYNC.RECONVERGENT B1 ;  /* 0x0000000000017941 */ /* 0x000fea0003800200 */
.L_x_351:
        /* <DEDUP_REMOVED lines=16> */
.L_x_356:
[----:B------:R-:W0:Y:S01]  /*7aa0*/  LDCU.64 UR4, c[0x0][0x398] ;  /* 0x00007300ff0477ac */ /* 0x000e220008000a00 */
[----:B------:R-:W-:Y:S02]  /*7ab0*/  SHF.R.S32.HI R6, RZ, 0x1f, R0 ;  /* 0x0000001fff067819 */ /* 0x000fe40000011400 */
[----:B------:R-:W-:-:S05]  /*7ac0*/  IADD3 R0, P0, PT, -R0, R3, RZ ;  /* 0x0000000300007210 */ /* 0x000fca0007f1e1ff */
[----:B------:R-:W-:Y:S01]  /*7ad0*/  IMAD.X R7, RZ, RZ, ~R6, P0 ;  /* 0x000000ffff077224 */ /* 0x000fe200000e0e06 */
[----:B0-----:R-:W-:-:S04]  /*7ae0*/  LEA R6, P0, R0, UR4, 0x2 ;  /* 0x0000000400067c11 */ /* 0x001fc8000f8010ff */
[----:B------:R-:W-:-:S05]  /*7af0*/  LEA.HI.X R7, R0, UR5, R7, 0x2, P0 ;  /* 0x0000000500077c11 */ /* 0x000fca00080f1407 */
[----:B-1----:R2:W-:Y:S04]  /*7b00*/  STG.E desc[UR8][R6.64+0x2800], R5 ;  /* 0x0028000506007986 */ /* 0x0025e8000c101908 */
.L_x_355:
[----:B------:R-:W-:Y:S05]  /*7b10*/  BSYNC.RECONVERGENT B1 ;  /* 0x0000000000017941 */ /* 0x000fea0003800200 */
.L_x_354:
        /* <DEDUP_REMOVED lines=16> */
.L_x_359:
[----:B------:R-:W0:Y:S01]  /*7c20*/  LDCU.64 UR4, c[0x0][0x398] ;  /* 0x00007300ff0477ac */ /* 0x000e220008000a00 */
[----:B------:R-:W-:Y:S02]  /*7c30*/  SHF.R.S32.HI R6, RZ, 0x1f, R0 ;  /* 0x0000001fff067819 */ /* 0x000fe40000011400 */
[----:B------:R-:W-:-:S05]  /*7c40*/  IADD3 R0, P0, PT, -R0, R3, RZ ;  /* 0x0000000300007210 */ /* 0x000fca0007f1e1ff */
[----:B------:R-:W-:Y:S01]  /*7c50*/  IMAD.X R7, RZ, RZ, ~R6, P0 ;  /* 0x000000ffff077224 */ /* 0x000fe200000e0e06 */
[----:B0-----:R-:W-:-:S04]  /*7c60*/  LEA R6, P0, R0, UR4, 0x2 ;  /* 0x0000000400067c11 */ /* 0x001fc8000f8010ff */
[----:B------:R-:W-:-:S05]  /*7c70*/  LEA.HI.X R7, R0, UR5, R7, 0x2, P0 ;  /* 0x0000000500077c11 */ /* 0x000fca00080f1407 */
[----:B-1----:R1:W-:Y:S04]  /*7c80*/  STG.E desc[UR8][R6.64+0x2c00], R5 ;  /* 0x002c000506007986 */ /* 0x0023e8000c101908 */
.L_x_358:
[----:B------:R-:W-:Y:S05]  /*7c90*/  BSYNC.RECONVERGENT B1 ;  /* 0x0000000000017941 */ /* 0x000fea0003800200 */
.L_x_357:
        /* <DEDUP_REMOVED lines=16> */
.L_x_362:
[----:B------:R-:W0:Y:S01]  /*7da0*/  LDCU.64 UR4, c[0x0][0x398] ;  /* 0x00007300ff0477ac */ /* 0x000e220008000a00 */
[----:B------:R-:W-:Y:S02]  /*7db0*/  SHF.R.S32.HI R6, RZ, 0x1f, R0 ;  /* 0x0000001fff067819 */ /* 0x000fe40000011400 */
[----:B------:R-:W-:-:S05]  /*7dc0*/  IADD3 R0, P0, PT, -R0, R3, RZ ;  /* 0x0000000300007210 */ /* 0x000fca0007f1e1ff */
[----:B------:R-:W-:Y:S01]  /*7dd0*/  IMAD.X R7, RZ, RZ, ~R6, P0 ;  /* 0x000000ffff077224 */ /* 0x000fe200000e0e06 */
[----:B0-----:R-:W-:-:S04]  /*7de0*/  LEA R6, P0, R0, UR4, 0x2 ;  /* 0x0000000400067c11 */ /* 0x001fc8000f8010ff */
[----:B------:R-:W-:-:S05]  /*7df0*/  LEA.HI.X R7, R0, UR5, R7, 0x2, P0 ;  /* 0x0000000500077c11 */ /* 0x000fca00080f1407 */
[----:B-1----:R2:W-:Y:S04]  /*7e00*/  STG.E desc[UR8][R6.64+0x3000], R5 ;  /* 0x0030000506007986 */ /* 0x0025e8000c101908 */
.L_x_361:
[----:B------:R-:W-:Y:S05]  /*7e10*/  BSYNC.RECONVERGENT B1 ;  /* 0x0000000000017941 */ /* 0x000fea0003800200 */
.L_x_360:
        /* <DEDUP_REMOVED lines=16> */
.L_x_365:
[----:B------:R-:W0:Y:S01]  /*7f20*/  LDCU.64 UR4, c[0x0][0x398] ;  /* 0x00007300ff0477ac */ /* 0x000e220008000a00 */
[----:B------:R-:W-:Y:S02]  /*7f30*/  SHF.R.S32.HI R6, RZ, 0x1f, R0 ;  /* 0x0000001fff067819 */ /* 0x000fe40000011400 */
[----:B------:R-:W-:-:S05]  /*7f40*/  IADD3 R0, P0, PT, -R0, R3, RZ ;  /* 0x0000000300007210 */ /* 0x000fca0007f1e1ff */
[----:B------:R-:W-:Y:S01]  /*7f50*/  IMAD.X R7, RZ, RZ, ~R6, P0 ;  /* 0x000000ffff077224 */ /* 0x000fe200000e0e06 */
[----:B0-----:R-:W-:-:S04]  /*7f60*/  LEA R6, P0, R0, UR4, 0x2 ;  /* 0x0000000400067c11 */ /* 0x001fc8000f8010ff */
[----:B------:R-:W-:-:S05]  /*7f70*/  LEA.HI.X R7, R0, UR5, R7, 0x2, P0 ;  /* 0x0000000500077c11 */ /* 0x000fca00080f1407 */
[----:B-1----:R1:W-:Y:S04]  /*7f80*/  STG.E desc[UR8][R6.64+0x3400], R5 ;  /* 0x0034000506007986 */ /* 0x0023e8000c101908 */
.L_x_364:
[----:B------:R-:W-:Y:S05]  /*7f90*/  BSYNC.RECONVERGENT B1 ;  /* 0x0000000000017941 */ /* 0x000fea0003800200 */
.L_x_363:
        /* <DEDUP_REMOVED lines=16> */
.L_x_368:
[----:B------:R-:W0:Y:S01]  /*80a0*/  LDCU.64 UR4, c[0x0][0x398] ;  /* 0x00007300ff0477ac */ /* 0x000e220008000a00 */
[----:B------:R-:W-:Y:S02]  /*80b0*/  SHF.R.S32.HI R6, RZ, 0x1f, R0 ;  /* 0x0000001fff067819 */ /* 0x000fe40000011400 */
[----:B------:R-:W-:-:S05]  /*80c0*/  IADD3 R0, P0, PT, -R0, R3, RZ ;  /* 0x0000000300007210 */ /* 0x000fca0007f1e1ff */
[----:B------:R-:W-:Y:S01]  /*80d0*/  IMAD.X R7, RZ, RZ, ~R6, P0 ;  /* 0x000000ffff077224 */ /* 0x000fe200000e0e06 */
[----:B0-----:R-:W-:-:S04]  /*80e0*/  LEA R6, P0, R0, UR4, 0x2 ;  /* 0x0000000400067c11 */ /* 0x001fc8000f8010ff */
[----:B------:R-:W-:-:S05]  /*80f0*/  LEA.HI.X R7, R0, UR5, R7, 0x2, P0 ;  /* 0x0000000500077c11 */ /* 0x000fca00080f1407 */
[----:B-1----:R2:W-:Y:S04]  /*8100*/  STG.E desc[UR8][R6.64+0x3800], R5 ;  /* 0x0038000506007986 */ /* 0x0025e8000c101908 */
.L_x_367:
[----:B------:R-:W-:Y:S05]  /*8110*/  BSYNC.RECONVERGENT B1 ;  /* 0x0000000000017941 */ /* 0x000fea0003800200 */
.L_x_366:
        /* <DEDUP_REMOVED lines=16> */
.L_x_371:
[----:B------:R-:W0:Y:S01]  /*8220*/  LDCU.64 UR4, c[0x0][0x398] ;  /* 0x00007300ff0477ac */ /* 0x000e220008000a00 */
[----:B------:R-:W-:Y:S02]  /*8230*/  SHF.R.S32.HI R6, RZ, 0x1f, R0 ;  /* 0x0000001fff067819 */ /* 0x000fe40000011400 */
[----:B------:R-:W-:-:S05]  /*8240*/  IADD3 R0, P0, PT, -R0, R3, RZ ;  /* 0x0000000300007210 */ /* 0x000fca0007f1e1ff */
[----:B------:R-:W-:Y:S01]  /*8250*/  IMAD.X R7, RZ, RZ, ~R6, P0 ;  /* 0x000000ffff077224 */ /* 0x000fe200000e0e06 */
[----:B0-----:R-:W-:-:S04]  /*8260*/  LEA R6, P0, R0, UR4, 0x2 ;  /* 0x0000000400067c11 */ /* 0x001fc8000f8010ff */
[----:B------:R-:W-:-:S05]  /*8270*/  LEA.HI.X R7, R0, UR5, R7, 0x2, P0 ;  /* 0x0000000500077c11 */ /* 0x000fca00080f1407 */
[----:B-1----:R1:W-:Y:S04]  /*8280*/  STG.E desc[UR8][R6.64+0x3c00], R5 ;  /* 0x003c000506007986 */ /* 0x0023e8000c101908 */
.L_x_370:
[----:B------:R-:W-:Y:S05]  /*8290*/  BSYNC.RECONVERGENT B1 ;  /* 0x0000000000017941 */ /* 0x000fea0003800200 */
.L_x_369:
        /* <DEDUP_REMOVED lines=16> */
.L_x_374:
[----:B------:R-:W0:Y:S01]  /*83a0*/  LDCU.64 UR4, c[0x0][0x398] ;  /* 0x00007300ff0477ac */ /* 0x000e220008000a00 */
[----:B------:R-:W-:Y:S02]  /*83b0*/  SHF.R.S32.HI R6, RZ, 0x1f, R0 ;  /* 0x0000001fff067819 */ /* 0x000fe40000011400 */
[----:B------:R-:W-:-:S05]  /*83c0*/  IADD3 R0, P0, PT, -R0, R3, RZ ;  /* 0x0000000300007210 */ /* 0x000fca0007f1e1ff */
[----:B------:R-:W-:Y:S01]  /*83d0*/  IMAD.X R7, RZ, RZ, ~R6, P0 ;  /* 0x000000ffff077224 */ /* 0x000fe200000e0e06 */
[----:B0-----:R-:W-:-:S04]  /*83e0*/  LEA R6, P0, R0, UR4, 0x2 ;  /* 0x0000000400067c11 */ /* 0x001fc8000f8010ff */
[----:B------:R-:W-:-:S05]  /*83f0*/  LEA.HI.X R7, R0, UR5, R7, 0x2, P0 ;  /* 0x0000000500077c11 */ /* 0x000fca00080f1407 */
[----:B-1----:R2:W-:Y:S04]  /*8400*/  STG.E desc[UR8][R6.64+0x4000], R5 ;  /* 0x0040000506007986 */ /* 0x0025e8000c101908 */
.L_x_373:
[----:B------:R-:W-:Y:S05]  /*8410*/  BSYNC.RECONVERGENT B1 ;  /* 0x0000000000017941 */ /* 0x000fea0003800200 */
.L_x_372:
        /* <DEDUP_REMOVED lines=16> */
.L_x_377:
[----:B------:R-:W0:Y:S01]  /*8520*/  LDCU.64 UR4, c[0x0][0x398] ;  /* 0x00007300ff0477ac */ /* 0x000e220008000a00 */
[----:B------:R-:W-:Y:S02]  /*8530*/  SHF.R.S32.HI R6, RZ, 0x1f, R0 ;  /* 0x0000001fff067819 */ /* 0x000fe40000011400 */
[----:B------:R-:W-:-:S05]  /*8540*/  IADD3 R0, P0, PT, -R0, R3, RZ ;  /* 0x0000000300007210 */ /* 0x000fca0007f1e1ff */
[----:B------:R-:W-:Y:S01]  /*8550*/  IMAD.X R7, RZ, RZ, ~R6, P0 ;  /* 0x000000ffff077224 */ /* 0x000fe200000e0e06 */
[----:B0-----:R-:W-:-:S04]  /*8560*/  LEA R6, P0, R0, UR4, 0x2 ;  /* 0x0000000400067c11 */ /* 0x001fc8000f8010ff */
[----:B------:R-:W-:-:S05]  /*8570*/  LEA.HI.X R7, R0, UR5, R7, 0x2, P0 ;  /* 0x0000000500077c11 */ /* 0x000fca00080f1407 */
[----:B-1----:R2:W-:Y:S04]  /*8580*/  STG.E desc[UR8][R6.64+0x4400], R5 ;  /* 0x0044000506007986 */ /* 0x0025e8000c101908 */
.L_x_376:
[----:B------:R-:W-:Y:S05]  /*8590*/  BSYNC.RECONVERGENT B1 ;  /* 0x0000000000017941 */ /* 0x000fea0003800200 */
.L_x_375:
        /* <DEDUP_REMOVED lines=16> */
.L_x_380:
[----:B------:R-:W0:Y:S01]  /*86a0*/  LDCU.64 UR4, c[0x0][0x398] ;  /* 0x00007300ff0477ac */ /* 0x000e220008000a00 */
[----:B------:R-:W-:Y:S02]  /*86b0*/  SHF.R.S32.HI R6, RZ, 0x1f, R0 ;  /* 0x0000001fff067819 */ /* 0x000fe40000011400 */
[----:B------:R-:W-:-:S05]  /*86c0*/  IADD3 R0, P0, PT, -R0, R3, RZ ;  /* 0x0000000300007210 */ /* 0x000fca0007f1e1ff */
[----:B------:R-:W-:Y:S01]  /*86d0*/  IMAD.X R7, RZ, RZ, ~R6, P0 ;  /* 0x000000ffff077224 */ /* 0x000fe200000e0e06 */
[----:B0-----:R-:W-:-:S04]  /*86e0*/  LEA R6, P0, R0, UR4, 0x2 ;  /* 0x0000000400067c11 */ /* 0x001fc8000f8010ff */
[----:B------:R-:W-:-:S05]  /*86f0*/  LEA.HI.X R7, R0, UR5, R7, 0x2, P0 ;  /* 0x0000000500077c11 */ /* 0x000fca00080f1407 */
[----:B-1----:R2:W-:Y:S04]  /*8700*/  STG.E desc[UR8][R6.64+0x4800], R5 ;  /* 0x0048000506007986 */ /* 0x0025e8000c101908 */
.L_x_379:
[----:B------:R-:W-:Y:S05]  /*8710*/  BSYNC.RECONVERGENT B1 ;  /* 0x0000000000017941 */ /* 0x000fea0003800200 */
.L_x_378:
[----:B012---:R-:W-:-:S05]  /*8720*/  VIADD R5, R3, 0x1300 ;  /* 0x0000130003057836 */ /* 0x007fca0000000000 */
[C---:B------:R-:W-:Y:S02]  /*8730*/  ISETP.GE.AND P1, PT, R5.reuse, R2, PT ;  /* 0x000000020500720c */ /* 0x040fe40003f26270 */
[----:B------:R-:W-:-:S04]  /*8740*/  ISETP.GE.AND P0, PT, R5, R10, PT ;  /* 0x0000000a0500720c */ /* 0x000fc80003f06270 */
[----:B------:R-:W-:-:S07]  /*8750*/  SEL R10, R10, RZ, P0 ;  /* 0x000000ff0a0a7207 */ /* 0x000fce0000000000 */
[----:B------:R-:W-:Y:S05]  /*8760*/  @P1 BRA `(.L_x_381) ;  /* 0x0000002c00701947 */ /* 0x000fea0003800000 */
[----:B------:R0:W1:Y:S01]  /*8770*/  LDS R5, [R4+0x4c00] ;  /* 0x004c000004057984 */ /* 0x0000620000000800 */
[----:B------:R-:W-:Y:S05]  /*8780*/  @!P0 BRA `(.L_x_382) ;  /* 0x0000000000208947 */ /* 0x000fea0003800000 */
[----:B------:R-:W2:Y:S01]  /*8790*/  LDCU.64 UR4, c[0x0][0x390] ;  /* 0x00007200ff0477ac */ /* 0x000ea20008000a00 */
[----:B------:R-:W-:Y:S02]  /*87a0*/  IADD3 R3, P0, PT, -R10, R3, RZ ;  /* 0x000000030a037210 */ /* 0x000fe40007f1e1ff */
[----:B------:R-:W-:-:S05]  /*87b0*/  SHF.R.S32.HI R10, RZ, 0x1f, R10 ;  /* 0x0000001fff0a7819 */ /* 0x000fca000001140a */
[----:B------:R-:W-:Y:S01]  /*87c0*/  IMAD.X R10, RZ, RZ, ~R10, P0 ;  /* 0x000000ffff0a7224 */ /* 0x000fe200000e0e0a */
[----:B--2---:R-:W-:-:S04]  /*87d0*/  LEA R2, P0, R3, UR4, 0x2 ;  /* 0x0000000403027c11 */ /* 0x004fc8000f8010ff */
[----:B------:R-:W-:-:S05]  /*87e0*/  LEA.HI.X R3, R3, UR5, R10, 0x2, P0 ;  /* 0x0000000503037c11 */ /* 0x000fca00080f140a */
[----:B-1----:R2:W-:Y:S01]  /*87f0*/  STG.E desc[UR8][R2.64+0x4c00], R5 ;  /* 0x004c000502007986 */ /* 0x0025e2000c101908 */
[----:B------:R-:W-:Y:S05]  /*8800*/  BRA `(.L_x_381) ;  /* 0x0000002c00487947 */ /* 0x000fea0003800000 */
.L_x_382:
        /* <DEDUP_REMOVED lines=8> */
.L_x_324:
[----:B------:R-:W0:Y:S01]  /*8890*/  S2R R3, SR_TID.X ;  /* 0x0000000000037919 */ /* 0x000e220000002100 */
[----:B------:R-:W1:Y:S01]  /*88a0*/  LDCU.64 UR4, c[0x0][0x380] ;  /* 0x00007000ff0477ac */ /* 0x000e620008000a00 */
[----:B------:R-:W2:Y:S01]  /*88b0*/  LDCU.64 UR6, c[0x0][0x388] ;  /* 0x00007100ff0677ac */ /* 0x000ea20008000a00 */
[----:B0-----:R-:W-:-:S04]  /*88c0*/  IMAD R4, R3, 0x14, RZ ;  /* 0x0000001403047824 */ /* 0x001fc800078e02ff */
[----:B------:R-:W-:Y:S01]  /*88d0*/  VIADD R43, R4, 0x7 ;  /* 0x00000007042b7836 */ /* 0x000fe20000000000 */
[----:B------:R-:W-:Y:S01]  /*88e0*/  IADD3 R20, P0, PT, R0, R4, RZ ;  /* 0x0000000400147210 */ /* 0x000fe20007f1e0ff */
[C---:B------:R-:W-:Y:S02]  /*88f0*/  VIADD R45, R4.reuse, 0x8 ;  /* 0x00000008042d7836 */ /* 0x040fe40000000000 */
[----:B------:R-:W-:Y:S01]  /*8900*/  VIADD R47, R4, 0x9 ;  /* 0x00000009042f7836 */ /* 0x000fe20000000000 */
[----:B------:R-:W-:Y:S01]  /*8910*/  LEA.HI.X.SX32 R21, R0, RZ, 0x1, P0 ;  /* 0x000000ff00157211 */ /* 0x000fe200000f0eff */
[----:B------:R-:W-:Y:S02]  /*8920*/  IMAD.SHL.U32 R23, R20, 0x4, RZ ;  /* 0x0000000414177824 */ /* 0x000fe400078e00ff */
[----:B------:R-:W-:Y:S01]  /*8930*/  VIADD R49, R4, 0xa ;  /* 0x0000000a04317836 */ /* 0x000fe20000000000 */
[----:B------:R-:W-:Y:S01]  /*8940*/  SHF.L.U64.HI R21, R20, 0x2, R21 ;  /* 0x0000000214157819 */ /* 0x000fe20000010215 */
[C---:B------:R-:W-:Y:S01]  /*8950*/  VIADD R51, R4.reuse, 0xb ;  /* 0x0000000b04337836 */ /* 0x040fe20000000000 */
[C---:B-1----:R-:W-:Y:S01]  /*8960*/  IADD3 R22, P1, PT, R23.reuse, UR4, RZ ;  /* 0x0000000417167c10 */ /* 0x042fe2000ff3e0ff */
[C---:B------:R-:W-:Y:S01]  /*8970*/  VIADD R25, R4.reuse, 0x1 ;  /* 0x0000000104197836 */ /* 0x040fe20000000000 */
[----:B--2---:R-:W-:Y:S01]  /*8980*/  IADD3 R20, P0, PT, R23, UR6, RZ ;  /* 0x0000000617147c10 */ /* 0x004fe2000ff1e0ff */
[C---:B------:R-:W-:Y:S01]  /*8990*/  VIADD R27, R4.reuse, 0x2 ;  /* 0x00000002041b7836 */ /* 0x040fe20000000000 */
[C---:B------:R-:W-:Y:S01]  /*89a0*/  IADD3.X R23, PT, PT, R21.reuse, UR5, RZ, P1, !PT ;  /* 0x0000000515177c10 */ /* 0x040fe20008ffe4ff */
[C---:B------:R-:W-:Y:S01]  /*89b0*/  VIADD R35, R4.reuse, 0x3 ;  /* 0x0000000304237836 */ /* 0x040fe20000000000 */
[----:B------:R-:W-:Y:S01]  /*89c0*/  IADD3.X R21, PT, PT, R21, UR7, RZ, P0, !PT ;  /* 0x0000000715157c10 */ /* 0x000fe200087fe4ff */
[C---:B------:R-:W-:Y:S01]  /*89d0*/  VIADD R37, R4.reuse, 0x4 ;  /* 0x0000000404257836 */ /* 0x040fe20000000000 */
[CC--:B------:R-:W-:Y:S01]  /*89e0*/  ISETP.GE.AND P0, PT, R4.reuse, R2.reuse, PT ;  /* 0x000000020400720c */ /* 0x0c0fe20003f06270 */
[C---:B------:R-:W-:Y:S01]  /*89f0*/  VIADD R39, R4.reuse, 0x5 ;  /* 0x0000000504277836 */ /* 0x040fe20000000000 */
[-C--:B------:R-:W-:Y:S01]  /*8a00*/  ISETP.GE.AND P6, PT, R27, R2.reuse, PT ;  /* 0x000000021b00720c */ /* 0x080fe20003fc6270 */
        /* <DEDUP_REMOVED lines=10> */
[----:B------:R-:W5:Y:S01]  /*8ab0*/  @!P0 LDG.E R5, desc[UR8][R22.64] ;  /* 0x0000000816058981 */ /* 0x000f62000c1e1900 */
[----:B------:R-:W-:Y:S01]  /*8ac0*/  ISETP.GE.AND P0, PT, R43, R2, PT ;  /* 0x000000022b00720c */ /* 0x000fe20003f06270 */
[----:B------:R-:W-:-:S02]  /*8ad0*/  VIADD R61, R4, 0x10 ;  /* 0x00000010043d7836 */ /* 0x000fc40000000000 */
[C---:B------:R-:W-:Y:S01]  /*8ae0*/  VIADD R63, R4.reuse, 0x11 ;  /* 0x00000011043f7836 */ /* 0x040fe20000000000 */
[----:B------:R-:W5:Y:S01]  /*8af0*/  @!P6 LDG.E R7, desc[UR8][R22.64+0x8] ;  /* 0x000008081607e981 */ /* 0x000f62000c1e1900 */
[C---:B------:R-:W-:Y:S02]  /*8b00*/  VIADD R65, R4.reuse, 0x12 ;  /* 0x0000001204417836 */ /* 0x040fe40000000000 */
[----:B------:R-:W-:Y:S01]  /*8b10*/  VIADD R67, R4, 0x13 ;  /* 0x0000001304437836 */ /* 0x000fe20000000000 */
[----:B------:R-:W5:Y:S04]  /*8b20*/  @!P5 LDG.E R8, desc[UR8][R22.64+0xc] ;  /* 0x00000c081608d981 */ /* 0x000f68000c1e1900 */
[----:B------:R-:W5:Y:S04]  /*8b30*/  @!P1 LDG.E R6, desc[UR8][R22.64+0x4] ;  /* 0x0000040816069981 */ /* 0x000f68000c1e1900 */
[----:B------:R-:W5:Y:S01]  /*8b40*/  @!P0 LDG.E R12, desc[UR8][R22.64+0x1c] ;  /* 0x00001c08160c8981 */ /* 0x000f62000c1e1900 */
[----:B------:R-:W-:-:S03]  /*8b50*/  ISETP.GE.AND P0, PT, R45, R2, PT ;  /* 0x000000022d00720c */ /* 0x000fc60003f06270 */
[----:B------:R-:W5:Y:S04]  /*8b60*/  @!P4 LDG.E R9, desc[UR8][R22.64+0x10] ;  /* 0x000010081609c981 */ /* 0x000f68000c1e1900 */
[----:B------:R-:W5:Y:S04]  /*8b70*/  @!P3 LDG.E R10, desc[UR8][R22.64+0x14] ;  /* 0x00001408160ab981 */ /* 0x000f68000c1e1900 */
[----:B------:R-:W5:Y:S04]  /*8b80*/  @!P2 LDG.E R11, desc[UR8][R22.64+0x18] ;  /* 0x00001808160ba981 */ /* 0x000f68000c1e1900 */
[----:B------:R-:W5:Y:S01]  /*8b90*/  @!P0 LDG.E R13, desc[UR8][R22.64+0x20] ;  /* 0x00002008160d8981 */ /* 0x000f62000c1e1900 */
[----:B------:R-:W-:-:S13]  /*8ba0*/  ISETP.GE.AND P0, PT, R47, R2, PT ;  /* 0x000000022f00720c */ /* 0x000fda0003f06270 */
[----:B------:R-:W5:Y:S01]  /*8bb0*/  @!P0 LDG.E R14, desc[UR8][R22.64+0x24] ;  /* 0x00002408160e8981 */ /* 0x000f62000c1e1900 */
[----:B------:R-:W-:-:S13]  /*8bc0*/  ISETP.GE.AND P0, PT, R49, R2, PT ;  /* 0x000000023100720c */ /* 0x000fda0003f06270 */
[----:B------:R-:W5:Y:S01]  /*8bd0*/  @!P0 LDG.E R15, desc[UR8][R22.64+0x28] ;  /* 0x00002808160f8981 */ /* 0x000f62000c1e1900 */
[----:B------:R-:W-:-:S13]  /*8be0*/  ISETP.GE.AND P0, PT, R51, R2, PT ;  /* 0x000000023300720c */ /* 0x000fda0003f06270 */
[----:B------:R-:W5:Y:S01]  /*8bf0*/  @!P0 LDG.E R16, desc[UR8][R22.64+0x2c] ;  /* 0x00002c0816108981 */ /* 0x000f62000c1e1900 */
[-C--:B------:R-:W-:Y:S02]  /*8c00*/  ISETP.GE.AND P0, PT, R55, R2.reuse, PT ;  /* 0x000000023700720c */ /* 0x080fe40003f06270 */
[-C--:B------:R-:W-:Y:S02]  /*8c10*/  ISETP.GE.AND P1, PT, R57, R2.reuse, PT ;  /* 0x000000023900720c */ /* 0x080fe40003f26270 */
[-C--:B------:R-:W-:Y:S02]  /*8c20*/  ISETP.GE.AND P2, PT, R59, R2.reuse, PT ;  /* 0x000000023b00720c */ /* 0x080fe40003f46270 */
[-C--:B------:R-:W-:Y:S02]  /*8c30*/  ISETP.GE.AND P3, PT, R61, R2.reuse, PT ;  /* 0x000000023d00720c */ /* 0x080fe40003f66270 */
[-C--:B------:R-:W-:Y:S02]  /*8c40*/  ISETP.GE.AND P4, PT, R63, R2.reuse, PT ;  /* 0x000000023f00720c */ /* 0x080fe40003f86270 */
[----:B------:R-:W-:-:S02]  /*8c50*/  ISETP.GE.AND P5, PT, R65, R2, PT ;  /* 0x000000024100720c */ /* 0x000fc40003fa6270 */
[-C--:B------:R-:W-:Y:S01]  /*8c60*/  ISETP.GE.AND P6, PT, R67, R2.reuse, PT ;  /* 0x000000024300720c */ /* 0x080fe20003fc6270 */
[----:B------:R-:W5:Y:S01]  /*8c70*/  @!P0 LDG.E R17, desc[UR8][R22.64+0x30] ;  /* 0x0000300816118981 */ /* 0x000f62000c1e1900 */
[----:B------:R-:W-:-:S03]  /*8c80*/  ISETP.GE.AND P0, PT, R33, R2, PT ;  /* 0x000000022100720c */ /* 0x000fc60003f06270 */
[----:B------:R-:W5:Y:S04]  /*8c90*/  @!P1 LDG.E R19, desc[UR8][R22.64+0x38] ;  /* 0x0000380816139981 */ /* 0x000f68000c1e1900 */
[----:B------:R-:W5:Y:S04]  /*8ca0*/  @!P2 LDG.E R28, desc[UR8][R22.64+0x3c] ;  /* 0x00003c08161ca981 */ /* 0x000f68000c1e1900 */
[----:B------:R-:W5:Y:S04]  /*8cb0*/  @!P3 LDG.E R29, desc[UR8][R22.64+0x40] ;  /* 0x00004008161db981 */ /* 0x000f68000c1e1900 */
[----:B------:R-:W5:Y:S04]  /*8cc0*/  @!P0 LDG.E R18, desc[UR8][R22.64+0x34] ;  /* 0x0000340816128981 */ /* 0x000f68000c1e1900 */
[----:B------:R-:W5:Y:S04]  /*8cd0*/  @!P4 LDG.E R30, desc[UR8][R22.64+0x44] ;  /* 0x00004408161ec981 */ /* 0x000f68000c1e1900 */
[----:B------:R-:W5:Y:S04]  /*8ce0*/  @!P5 LDG.E R31, desc[UR8][R22.64+0x48] ;  /* 0x00004808161fd981 */ /* 0x000f68000c1e1900 */
[----:B------:R0:W5:Y:S01]  /*8cf0*/  @!P6 LDG.E R32, desc[UR8][R22.64+0x4c] ;  /* 0x00004c081620e981 */ /* 0x000162000c1e1900 */
[----:B------:R-:W-:-:S02]  /*8d00*/  P2R R46, PR, RZ, 0x1 ;  /* 0x00000001ff2e7803 */ /* 0x000fc40000000000 */
[----:B------:R-:W-:Y:S01]  /*8d10*/  ISETP.GE.AND P0, PT, R4, R2, PT ;  /* 0x000000020400720c */ /* 0x000fe20003f06270 */
[----:B------:R-:W-:-:S12]  /*8d20*/  BAR.SYNC.DEFER_BLOCKING 0x0 ;  /* 0x0000000000007b1d */ /* 0x000fd80000010000 */
[----:B------:R-:W2:Y:S01]  /*8d30*/  @!P0 LDG.E R24, desc[UR8][R20.64] ;  /* 0x0000000814188981 */ /* 0x000ea2000c1e1900 */
[----:B------:R-:W-:Y:S02]  /*8d40*/  P2R R26, PR, RZ, 0x2 ;  /* 0x00000002ff1a7803 */ /* 0x000fe40000000000 */
[----:B------:R-:W-:Y:S01]  /*8d50*/  ISETP.GE.AND P1, PT, R25, R2, PT ;  /* 0x000000021900720c */ /* 0x000fe20003f26270 */
[----:B------:R-:W-:Y:S01]  /*8d60*/  IMAD.MOV.U32 R34, RZ, RZ, 0x1 ;  /* 0x00000001ff227424 */ /* 0x000fe200078e00ff */
[----:B------:R-:W3:Y:S01]  /*8d70*/  @!P3 LDG.E R25, desc[UR8][R20.64+0x40] ;  /* 0x000040081419b981 */ /* 0x000ee2000c1e1900 */
[----:B--2---:R-:W-:-:S10]  /*8d80*/  @!P0 LOP3.LUT R34, R24, 0x1, RZ, 0xc, !PT ;  /* 0x0000000118228812 */ /* 0x004fd400078e0cff */
[----:B------:R-:W2:Y:S01]  /*8d90*/  @!P1 LDG.E R24, desc[UR8][R20.64+0x4] ;  /* 0x0000040814189981 */ /* 0x000ea2000c1e1900 */
[----:B------:R-:W-:Y:S01]  /*8da0*/  ISETP.GE.AND P0, PT, R27, R2, PT ;  /* 0x000000021b00720c */ /* 0x000fe20003f06270 */
[----:B------:R-:W-:Y:S02]  /*8db0*/  IMAD.MOV.U32 R33, RZ, RZ, 0x1 ;  /* 0x00000001ff217424 */ /* 0x000fe400078e00ff */
[----:B------:R-:W-:Y:S01]  /*8dc0*/  IMAD.MOV.U32 R36, RZ, RZ, 0x1 ;  /* 0x00000001ff247424 */ /* 0x000fe200078e00ff */
[----:B------:R-:W4:Y:S01]  /*8dd0*/  @!P5 LDG.E R27, desc[UR8][R20.64+0x48] ;  /* 0x00004808141bd981 */ /* 0x000f22000c1e1900 */
[----:B--2---:R-:W-:-:S08]  /*8de0*/  @!P1 LOP3.LUT R33, R24, 0x1, RZ, 0xc, !PT ;  /* 0x0000000118219812 */ /* 0x004fd000078e0cff */
[----:B------:R-:W2:Y:S01]  /*8df0*/  @!P0 LDG.E R24, desc[UR8][R20.64+0x8] ;  /* 0x0000080814188981 */ /* 0x000ea2000c1e1900 */
[----:B------:R-:W-:-:S13]  /*8e00*/  ISETP.GE.AND P1, PT, R35, R2, PT ;  /* 0x000000022300720c */ /* 0x000fda0003f26270 */
[----:B------:R-:W3:Y:S01]  /*8e10*/  @!P1 LDG.E R22, desc[UR8][R20.64+0xc] ;  /* 0x00000c0814169981 */ /* 0x000ee2000c1e1900 */
[----:B------:R-:W-:Y:S01]  /*8e20*/  IMAD.MOV.U32 R35, RZ, RZ, 0x1 ;  /* 0x00000001ff237424 */ /* 0x000fe200078e00ff */
[----:B--2---:R-:W-:Y:S02]  /*8e30*/  @!P0 LOP3.LUT R35, R24, 0x1, RZ, 0xc, !PT ;  /* 0x0000000118238812 */ /* 0x004fe400078e0cff */
[----:B------:R-:W-:Y:S02]  /*8e40*/  ISETP.GE.AND P0, PT, R37, R2, PT ;  /* 0x000000022500720c */ /* 0x000fe40003f06270 */
[----:B---3--:R-:W-:Y:S01]  /*8e50*/  @!P1 LOP3.LUT R36, R22, 0x1, RZ, 0xc, !PT ;  /* 0x0000000116249812 */ /* 0x008fe200078e0cff */
[----:B------:R-:W-:-:S10]  /*8e60*/  IMAD.MOV.U32 R38, RZ, RZ, 0x1 ;  /* 0x00000001ff267424 */ /* 0x000fd400078e00ff */
[----:B------:R-:W2:Y:S01]  /*8e70*/  @!P0 LDG.E R22, desc[UR8][R20.64+0x10] ;  /* 0x0000100814168981 */ /* 0x000ea2000c1e1900 */
[----:B------:R-:W-:Y:S01]  /*8e80*/  ISETP.GE.AND P1, PT, R39, R2, PT ;  /* 0x000000022700720c */ /* 0x000fe20003f26270 */
[----:B------:R-:W-:Y:S02]  /*8e90*/  IMAD.MOV.U32 R37, RZ, RZ, 0x1 ;  /* 0x00000001ff257424 */ /* 0x000fe400078e00ff */
[----:B------:R-:W-:Y:S01]  /*8ea0*/  IMAD.MOV.U32 R40, RZ, RZ, 0x1 ;  /* 0x00000001ff287424 */ /* 0x000fe200078e00ff */
[----:B------:R-:W3:Y:S01]  /*8eb0*/  @!P2 LDG.E R24, desc[UR8][R20.64+0x3c] ;  /* 0x00003c081418a981 */ /* 0x000ee2000c1e1900 */
[----:B--2---:R-:W-:-:S08]  /*8ec0*/  @!P0 LOP3.LUT R37, R22, 0x1, RZ, 0xc, !PT ;  /* 0x0000000116258812 */ /* 0x004fd000078e0cff */
        /* <DEDUP_REMOVED lines=24> */
[----:B------:R-:W-:Y:S02]  /*9050*/  IMAD.MOV.U32 R44, RZ, RZ, 0x1 ;  /* 0x00000001ff2c7424 */ /* 0x000fe400078e00ff */
[----:B------:R-:W-:Y:S01]  /*9060*/  IMAD.MOV.U32 R45, RZ, RZ, 0x1 ;  /* 0x00000001ff2d7424 */ /* 0x000fe200078e00ff */
[----:B------:R-:W4:Y:S01]  /*9070*/  @!P6 LDG.E R55, desc[UR8][R20.64+0x4c] ;  /* 0x00004c081437e981 */ /* 0x000f22000c1e1900 */
[----:B--2---:R-:W-:-:S08]  /*9080*/  @!P1 LOP3.LUT R44, R22, 0x1, RZ, 0xc, !PT ;  /* 0x00000001162c9812 */ /* 0x004fd000078e0cff */
[----:B------:R-:W2:Y:S01]  /*9090*/  @!P0 LDG.E R22, desc[UR8][R20.64+0x30] ;  /* 0x0000300814168981 */ /* 0x000ea2000c1e1900 */
[----:B------:R-:W-:-:S03]  /*90a0*/  ISETP.NE.AND P1, PT, R26, RZ, PT ;  /* 0x000000ff1a00720c */ /* 0x000fc60003f25270 */
[----:B------:R-:W4:Y:S10]  /*90b0*/  @!P4 LDG.E R26, desc[UR8][R20.64+0x44] ;  /* 0x00004408141ac981 */ /* 0x000f34000c1e1900 */
[----:B------:R-:W3:Y:S01]  /*90c0*/  @!P1 LDG.E R23, desc[UR8][R20.64+0x38] ;  /* 0x0000380814179981 */ /* 0x000ee2000c1e1900 */
[----:B--2---:R-:W-:-:S02]  /*90d0*/  @!P0 LOP3.LUT R45, R22, 0x1, RZ, 0xc, !PT ;  /* 0x00000001162d8812 */ /* 0x004fc400078e0cff */
[----:B------:R-:W-:-:S13]  /*90e0*/  ISETP.NE.AND P0, PT, R46, RZ, PT ;  /* 0x000000ff2e00720c */ /* 0x000fda0003f05270 */
[----:B------:R-:W2:Y:S01]  /*90f0*/  @!P0 LDG.E R22, desc[UR8][R20.64+0x34] ;  /* 0x0000340814168981 */ /* 0x000ea2000c1e1900 */
[----:B------:R-:W-:-:S05]  /*9100*/  IMAD.IADD R46, R33, 0x1, R34 ;  /* 0x00000001212e7824 */ /* 0x000fca00078e0222 */
[----:B------:R-:W-:-:S04]  /*9110*/  IADD3 R47, PT, PT, R36, R35, R46 ;  /* 0x00000023242f7210 */ /* 0x000fc80007ffe02e */
[----:B------:R-:W-:Y:S01]  /*9120*/  IADD3 R47, PT, PT, R38, R37, R47 ;  /* 0x00000025262f7210 */ /* 0x000fe20007ffe02f */
[----:B------:R-:W-:-:S03]  /*9130*/  IMAD.MOV.U32 R48, RZ, RZ, 0x1 ;  /* 0x00000001ff307424 */ /* 0x000fc600078e00ff */
[----:B------:R-:W-:Y:S01]  /*9140*/  IADD3 R49, PT, PT, R40, R39, R47 ;  /* 0x0000002728317210 */ /* 0x000fe20007ffe02f */
[----:B------:R-:W-:Y:S01]  /*9150*/  IMAD.MOV.U32 R47, RZ, RZ, 0x1 ;  /* 0x00000001ff2f7424 */ /* 0x000fe200078e00ff */
[----:B---3--:R-:W-:Y:S01]  /*9160*/  @!P1 LOP3.LUT R47, R23, 0x1, RZ, 0xc, !PT ;  /* 0x00000001172f9812 */ /* 0x008fe200078e0cff */
[----:B------:R-:W-:Y:S01]  /*9170*/  IMAD.MOV.U32 R50, RZ, RZ, 0x1 ;  /* 0x00000001ff327424 */ /* 0x000fe200078e00ff */
[----:B------:R-:W-:Y:S01]  /*9180*/  @!P2 LOP3.LUT R50, R24, 0x1, RZ, 0xc, !PT ;  /* 0x000000011832a812 */ /* 0x000fe200078e0cff */
[----:B------:R-:W-:Y:S01]  /*9190*/  IMAD.MOV.U32 R52, RZ, RZ, 0x1 ;  /* 0x00000001ff347424 */ /* 0x000fe200078e00ff */
[----:B----4-:R-:W-:Y:S01]  /*91a0*/  @!P4 LOP3.LUT R52, R26, 0x1, RZ, 0xc, !PT ;  /* 0x000000011a34c812 */ /* 0x010fe200078e0cff */
[----:B------:R-:W-:Y:S01]  /*91b0*/  IMAD.MOV.U32 R54, RZ, RZ, 0x1 ;  /* 0x00000001ff367424 */ /* 0x000fe200078e00ff */
[----:B------:R-:W-:Y:S01]  /*91c0*/  @!P5 LOP3.LUT R54, R27, 0x1, RZ, 0xc, !PT ;  /* 0x000000011b36d812 */ /* 0x000fe200078e0cff */
[----:B------:R-:W-:Y:S01]  /*91d0*/  IMAD.MOV.U32 R51, RZ, RZ, 0x1 ;  /* 0x00000001ff337424 */ /* 0x000fe200078e00ff */
[----:B------:R-:W-:-:S02]  /*91e0*/  @!P6 LOP3.LUT R51, R55, 0x1, RZ, 0xc, !PT ;  /* 0x000000013733e812 */ /* 0x000fc400078e0cff */
[----:B------:R-:W1:Y:S01]  /*91f0*/  S2R R55, SR_LANEID ;  /* 0x0000000000377919 */ /* 0x000e620000000000 */
[----:B------:R-:W3:Y:S01]  /*9200*/  S2UR UR5, SR_CgaCtaId ;  /* 0x00000000000579c3 */ /* 0x000ee20000008800 */
[----:B------:R-:W-:-:S07]  /*9210*/  UMOV UR4, 0x400 ;  /* 0x0000040000047882 */ /* 0x000fce0000000000 */
[----:B------:R-:W-:Y:S01]  /*9220*/  BAR.SYNC.DEFER_BLOCKING 0x0 ;  /* 0x0000000000007b1d */ /* 0x000fe20000010000 */
[----:B-1----:R-:W-:Y:S01]  /*9230*/  ISETP.NE.AND P1, PT, R55, 0x1f, PT ;  /* 0x0000001f3700780c */ /* 0x002fe20003f25270 */
[----:B---3--:R-:W-:Y:S01]  /*9240*/  ULEA UR4, UR5, UR4, 0x18 ;  /* 0x0000000405047291 */ /* 0x008fe2000f8ec0ff */
[----:B------:R-:W-:Y:S02]  /*9250*/  SHF.R.U32.HI R58, RZ, 0x5, R3 ;  /* 0x00000005ff3a7819 */ /* 0x000fe40000011603 */
[----:B--2---:R-:W-:Y:S02]  /*9260*/  @!P0 LOP3.LUT R48, R22, 0x1, RZ, 0xc, !PT ;  /* 0x0000000116308812 */ /* 0x004fe400078e0cff */
[----:B0-----:R-:W-:-:S04]  /*9270*/  IADD3 R22, PT, PT, R42, R41, R49 ;  /* 0x000000292a167210 */ /* 0x001fc80007ffe031 */
[----:B------:R-:W-:Y:S01]  /*9280*/  IADD3 R22, PT, PT, R44, R43, R22 ;  /* 0x0000002b2c167210 */ /* 0x000fe20007ffe016 */
[----:B------:R-:W-:-:S03]  /*9290*/  IMAD.MOV.U32 R49, RZ, RZ, 0x1 ;  /* 0x00000001ff317424 */ /* 0x000fc600078e00ff */
[----:B------:R-:W-:Y:S02]  /*92a0*/  IADD3 R22, PT, PT, R48, R45, R22 ;  /* 0x0000002d30167210 */ /* 0x000fe40007ffe016 */
[----:B------:R-:W-:Y:S02]  /*92b0*/  @!P3 LOP3.LUT R49, R25, 0x1, RZ, 0xc, !PT ;  /* 0x000000011931b812 */ /* 0x000fe400078e0cff */
[----:B------:R-:W-:-:S04]  /*92c0*/  IADD3 R22, PT, PT, R50, R47, R22 ;  /* 0x0000002f32167210 */ /* 0x000fc80007ffe016 */
        /* <DEDUP_REMOVED lines=14> */
[----:B------:R0:W-:Y:S01]  /*93b0*/  @!P1 STS [R59+UR4], R56 ;  /* 0x000000383b009988 */ /* 0x0001e20008000804 */
[----:B------:R-:W-:Y:S06]  /*93c0*/  BAR.SYNC.DEFER_BLOCKING 0x0 ;  /* 0x0000000000007b1d */ /* 0x000fec0000010000 */
[----:B------:R-:W1:Y:S04]  /*93d0*/  LDS.128 R20, [UR4] ;  /* 0x00000004ff147984 */ /* 0x000e680008000c00 */
[----:B------:R-:W2:Y:S01]  /*93e0*/  LDS.128 R24, [UR4+0x10] ;  /* 0x00001004ff187984 */ /* 0x000ea20008000c00 */
[----:B------:R-:W-:-:S02]  /*93f0*/  ISETP.NE.AND P0, PT, R58, 0x2, PT ;  /* 0x000000023a00780c */ /* 0x000fc40003f05270 */
[----:B------:R-:W-:Y:S01]  /*9400*/  ISETP.NE.AND P1, PT, R58, 0x5, PT ;  /* 0x000000053a00780c */ /* 0x000fe20003f25270 */
[----:B0-----:R-:W-:Y:S01]  /*9410*/  IMAD.IADD R56, R56, 0x1, -R57 ;  /* 0x0000000138387824 */ /* 0x001fe200078e0a39 */
[----:B------:R-:W-:Y:S01]  /*9420*/  ISETP.NE.AND P2, PT, R55, RZ, PT ;  /* 0x000000ff3700720c */ /* 0x000fe20003f45270 */
[----:B-1----:R-:W-:-:S04]  /*9430*/  IMAD.IADD R21, R20, 0x1, R21 ;  /* 0x0000000114157824 */ /* 0x002fc800078e0215 */
[----:B------:R-:W-:Y:S01]  /*9440*/  IMAD.IADD R22, R22, 0x1, R21 ;  /* 0x0000000116167824 */ /* 0x000fe200078e0215 */
[----:B------:R-:W-:Y:S02]  /*9450*/  SEL R20, R21, R20, !P0 ;  /* 0x0000001415147207 */ /* 0x000fe40004000000 */
[----:B------:R-:W-:Y:S01]  /*9460*/  ISETP.NE.AND P0, PT, R58, 0x3, PT ;  /* 0x000000033a00780c */ /* 0x000fe20003f05270 */
[----:B------:R-:W-:-:S03]  /*9470*/  IMAD.IADD R23, R23, 0x1, R22 ;  /* 0x0000000117177824 */ /* 0x000fc600078e0216 */
[----:B------:R-:W-:Y:S02]  /*9480*/  SEL R20, R22, R20, !P0 ;  /* 0x0000001416147207 */ /* 0x000fe40004000000 */
[----:B------:R-:W-:Y:S01]  /*9490*/  ISETP.NE.AND P0, PT, R58, 0x4, PT ;  /* 0x000000043a00780c */ /* 0x000fe20003f05270 */
[----:B--2---:R-:W-:-:S03]  /*94a0*/  IMAD.IADD R24, R23, 0x1, R24 ;  /* 0x0000000117187824 */ /* 0x004fc600078e0218 */
[----:B------:R-:W-:Y:S01]  /*94b0*/  SEL R20, R23, R20, !P0 ;  /* 0x0000001417147207 */ /* 0x000fe20004000000 */
[----:B------:R-:W-:Y:S01]  /*94c0*/  IMAD.IADD R25, R25, 0x1, R24 ;  /* 0x0000000119197824 */ /* 0x000fe200078e0218 */
[----:B------:R-:W-:Y:S02]  /*94d0*/  ISETP.NE.AND P0, PT, R58, 0x6, PT ;  /* 0x000000063a00780c */ /* 0x000fe40003f05270 */
[----:B------:R-:W-:Y:S01]  /*94e0*/  SEL R20, R24, R20, !P1 ;  /* 0x0000001418147207 */ /* 0x000fe20004800000 */
[----:B------:R-:W-:Y:S01]  /*94f0*/  IMAD.IADD R26, R26, 0x1, R25 ;  /* 0x000000011a1a7824 */ /* 0x000fe200078e0219 */
[----:B------:R-:W-:Y:S02]  /*9500*/  ISETP.NE.AND P1, PT, R58, 0x7, PT ;  /* 0x000000073a00780c */ /* 0x000fe40003f25270 */
[----:B------:R-:W-:Y:S02]  /*9510*/  SEL R20, R25, R20, !P0 ;  /* 0x0000001419147207 */ /* 0x000fe40004000000 */
[----:B------:R-:W-:-:S02]  /*9520*/  ISETP.GT.U32.AND P0, PT, R3, 0x1f, PT ;  /* 0x0000001f0300780c */ /* 0x000fc40003f04070 */
[----:B------:R-:W-:Y:S02]  /*9530*/  SEL R21, R56, RZ, P2 ;  /* 0x000000ff38157207 */ /* 0x000fe40001000000 */
        /* <DEDUP_REMOVED lines=19> */
.L_x_384:
[----:B------:R-:W-:Y:S05]  /*9670*/  NANOSLEEP 0x48d ;  /* 0x0000048d0000795d */ /* 0x000fea0003800000 */
[----:B------:R-:W-:Y:S01]  /*9680*/  NOP ;  /* 0x0000000000007918 */ /* 0x000fe20000000000 */
.L_x_385:
[----:B------:R-:W-:-:S05]  /*9690*/  IMAD.WIDE R24, R53, 0x8, R24 ;  /* 0x0000000835187825 */ /* 0x000fca00078e0218 */
[----:B------:R-:W2:Y:S01]  /*96a0*/  LD.E.64.STRONG.GPU R20, desc[UR8][R24.64+0x100] ;  /* 0x0001000818147980 */ /* 0x000ea2000c10fb00 */
[----:B------:R-:W-:Y:S01]  /*96b0*/  UMOV UR5, 0xffffffff ;  /* 0xffffffff00057882 */ /* 0x000fe20000000000 */
[----:B--2---:R-:W-:Y:S02]  /*96c0*/  ISETP.NE.AND P0, PT, R20, 0x63, PT ;  /* 0x000000631400780c */ /* 0x004fe40003f05270 */
[----:B------:R-:W-:Y:S11]  /*96d0*/  BRA.DIV UR5, `(.L_x_386) ;  /* 0x0000002a05147947 */ /* 0x000ff6000b800000 */
[----:B------:R-:W-:-:S13]  /*96e0*/  VOTE.ANY P0, !P0 ;  /* 0x0000000000ff7806 */ /* 0x000fda0004000100 */
.L_x_472:
[----:B------:R-:W-:Y:S05]  /*96f0*/  @!P0 BRA `(.L_x_387) ;  /* 0x0000000000308947 */ /* 0x000fea0003800000 */
.L_x_391:
[----:B------:R-:W-:Y:S05]  /*9700*/  YIELD ;  /* 0x0000000000007946 */ /* 0x000fea0003800000 */
[----:B------:R-:W-:Y:S05]  /*9710*/  @P1 BRA `(.L_x_388) ;  /* 0x0000000000081947 */ /* 0x000fea0003800000 */
[----:B------:R0:W-:Y:S06]  /*9720*/  MEMBAR.SC.CTA ;  /* 0x0000000000007992 */ /* 0x0001ec0000000000 */
[----:B0-----:R-:W-:Y:S05]  /*9730*/  BRA `(.L_x_389) ;  /* 0x0000000000087947 */ /* 0x001fea0003800000 */
.L_x_388:
[----:B------:R-:W-:Y:S05]  /*9740*/  NANOSLEEP 0x48 ;  /* 0x000000480000795d */ /* 0x000fea0003800000 */
[----:B------:R-:W-:Y:S01]  /*9750*/  NOP ;  /* 0x0000000000007918 */ /* 0x000fe20000000000 */
.L_x_389:
[----:B------:R-:W2:Y:S01]  /*9760*/  LD.E.64.STRONG.GPU R20, desc[UR8][R24.64+0x100] ;  /* 0x0001000818147980 */ /* 0x000ea2000c10fb00 */
[----:B------:R-:W-:Y:S01]  /*9770*/  UMOV UR5, 0xffffffff ;  /* 0xffffffff00057882 */ /* 0x000fe20000000000 */
[----:B--2---:R-:W-:Y:S02]  /*9780*/  ISETP.NE.AND P0, PT, R20, 0x63, PT ;  /* 0x000000631400780c */ /* 0x004fe40003f05270 */
[----:B------:R-:W-:Y:S11]  /*9790*/  BRA.DIV UR5, `(.L_x_390) ;  /* 0x0000002a05047947 */ /* 0x000ff6000b800000 */
[----:B------:R-:W-:-:S13]  /*97a0*/  VOTE.ANY P0, !P0 ;  /* 0x0000000000ff7806 */ /* 0x000fda0004000100 */
.L_x_475:
[----:B------:R-:W-:Y:S05]  /*97b0*/  @P0 BRA `(.L_x_391) ;  /* 0xfffffffc00d00947 */ /* 0x000fea000383ffff */
.L_x_387:
        /* <DEDUP_REMOVED lines=38> */
.L_x_484:
[----:B------:R-:W-:Y:S05]  /*9a20*/  @!P0 BRA `(.L_x_393) ;  /* 0x0000000000dc8947 */ /* 0x000fea0003800000 */
.L_x_401:
        /* <DEDUP_REMOVED lines=9> */
.L_x_487:
[----:B------:R-:W-:Y:S05]  /*9ac0*/  @!P0 BRA `(.L_x_395) ;  /* 0x0000000000348947 */ /* 0x000fea0003800000 */
[----:B------:R-:W-:-:S13]  /*9ad0*/  ISETP.GT.U32.AND P1, PT, R59, 0x1f3, PT ;  /* 0x000001f33b00780c */ /* 0x000fda0003f24070 */
.L_x_399:
[----:B------:R-:W-:Y:S05]  /*9ae0*/  YIELD ;  /* 0x0000000000007946 */ /* 0x000fea0003800000 */
[----:B------:R-:W-:Y:S05]  /*9af0*/  @P1 BRA `(.L_x_396) ;  /* 0x0000000000081947 */ /* 0x000fea0003800000 */
[----:B------:R0:W-:Y:S06]  /*9b00*/  MEMBAR.SC.CTA ;  /* 0x0000000000007992 */ /* 0x0001ec0000000000 */
[----:B0-----:R-:W-:Y:S05]  /*9b10*/  BRA `(.L_x_397) ;  /* 0x0000000000087947 */ /* 0x001fea0003800000 */
.L_x_396:
[----:B------:R-:W-:Y:S05]  /*9b20*/  NANOSLEEP 0x48 ;  /* 0x000000480000795d */ /* 0x000fea0003800000 */
[----:B------:R-:W-:Y:S01]  /*9b30*/  NOP ;  /* 0x0000000000007918 */ /* 0x000fe20000000000 */
.L_x_397:
[----:B------:R-:W2:Y:S01]  /*9b40*/  LD.E.64.STRONG.GPU R20, desc[UR8][R24.64+-0x100] ;  /* 0xffff000818147980 */ /* 0x000ea2000c10fb00 */
[----:B------:R-:W-:Y:S01]  /*9b50*/  UMOV UR5, 0xffffffff ;  /* 0xffffffff00057882 */ /* 0x000fe20000000000 */
[----:B--2---:R-:W-:Y:S02]  /*9b60*/  ISETP.NE.AND P0, PT, R20, 0x63, PT ;  /* 0x000000631400780c */ /* 0x004fe40003f05270 */
[----:B------:R-:W-:Y:S11]  /*9b70*/  BRA.DIV UR5, `(.L_x_398) ;  /* 0x0000002a054c7947 */ /* 0x000ff6000b800000 */
[----:B------:R-:W-:-:S13]  /*9b80*/  VOTE.ANY P0, !P0 ;  /* 0x0000000000ff7806 */ /* 0x000fda0004000100 */
.L_x_490:
[----:B------:R-:W-:Y:S05]  /*9b90*/  @P0 BRA `(.L_x_399) ;  /* 0xfffffffc00d00947 */ /* 0x000fea000383ffff */
.L_x_395:
        /* <DEDUP_REMOVED lines=31> */
.L_x_499:
[----:B------:R-:W-:Y:S05]  /*9d90*/  @P0 BRA `(.L_x_401) ;  /* 0xfffffffc00240947 */ /* 0x000fea000383ffff */
.L_x_393:
[----:B------:R-:W-:Y:S01]  /*9da0*/  ISETP.NE.AND P0, PT, R3, RZ, PT ;  /* 0x000000ff0300720c */ /* 0x000fe20003f05270 */
[----:B------:R-:W-:Y:S01]  /*9db0*/  IMAD.MOV.U32 R59, RZ, RZ, R58 ;  /* 0x000000ffff3b7224 */ /* 0x000fe200078e003a */
[----:B------:R-:W-:-:S11]  /*9dc0*/  ISETP.NE.AND P1, PT, R55, RZ, PT ;  /* 0x000000ff3700720c */ /* 0x000fd60003f25270 */
[----:B------:R-:W0:Y:S01]  /*9dd0*/  @!P0 S2R R21, SR_CgaCtaId ;  /* 0x0000000000158919 */ /* 0x000e220000008800 */
[----:B------:R-:W-:Y:S01]  /*9de0*/  @!P0 MOV R20, 0x400 ;  /* 0x0000040000148802 */ /* 0x000fe20000000f00 */
[--C-:B------:R-:W-:Y:S01]  /*9df0*/  @!P0 IMAD.IADD R27, R27, 0x1, R64.reuse ;  /* 0x000000011b1b8824 */ /* 0x100fe200078e0240 */
[----:B------:R-:W-:Y:S01]  /*9e00*/  @!P1 MOV R22, 0x400 ;  /* 0x0000040000169802 */ /* 0x000fe20000000f00 */
[----:B------:R-:W1:Y:S01]  /*9e10*/  @!P1 S2R R23, SR_CgaCtaId ;  /* 0x0000000000179919 */ /* 0x000e620000008800 */
[----:B------:R-:W-:Y:S02]  /*9e20*/  @!P0 IMAD.MOV.U32 R26, RZ, RZ, 0x65 ;  /* 0x00000065ff1a8424 */ /* 0x000fe400078e00ff */
[----:B------:R-:W-:-:S03]  /*9e30*/  @!P1 IMAD.MOV.U32 R59, RZ, RZ, R64 ;  /* 0x000000ffff3b9224 */ /* 0x000fc600078e0040 */
[----:B------:R2:W-:Y:S01]  /*9e40*/  @!P0 ST.E.64.STRONG.GPU desc[UR8][R56.64+0x100], R26 ;  /* 0x0001001a38008985 */ /* 0x0005e2000c10fb08 */
[----:B0-----:R-:W-:Y:S02]  /*9e50*/  @!P0 LEA R20, R21, R20, 0x18 ;  /* 0x0000001415148211 */ /* 0x001fe400078ec0ff */
[----:B-1----:R-:W-:-:S03]  /*9e60*/  @!P1 LEA R23, R23, R22, 0x18 ;  /* 0x0000001617179211 */ /* 0x002fc600078ec0ff */
[----:B------:R2:W-:Y:S04]  /*9e70*/  @!P0 STS [R20+0x48], R27 ;  /* 0x0000481b14008388 */ /* 0x0005e80000000800 */
[----:B------:R2:W-:Y:S04]  /*9e80*/  @!P0 STS [R20+0x44], R64 ;  /* 0x0000444014008388 */ /* 0x0005e80000000800 */
[----:B------:R2:W-:Y:S02]  /*9e90*/  @!P1 STS [R23+0x28], R64 ;  /* 0x0000284017009388 */ /* 0x0005e40000000800 */
.L_x_383:
[----:B------:R-:W-:Y:S05]  /*9ea0*/  WARPSYNC.ALL ;  /* 0x0000000000007948 */ /* 0x000fea0003800000 */
[----:B------:R-:W0:Y:S08]  /*9eb0*/  S2UR UR5, SR_CgaCtaId ;  /* 0x00000000000579c3 */ /* 0x000e300000008800 */
[----:B------:R-:W-:Y:S01]  /*9ec0*/  BAR.SYNC.DEFER_BLOCKING 0x0 ;  /* 0x0000000000007b1d */ /* 0x000fe20000010000 */
[----:B------:R-:W-:-:S02]  /*9ed0*/  ISETP.NE.AND P0, PT, R3, RZ, PT ;  /* 0x000000ff0300720c */ /* 0x000fc40003f05270 */
[----:B------:R-:W-:Y:S02]  /*9ee0*/  IADD3 R25, PT, PT, -R2, 0x1400, RZ ;  /* 0x0000140002197810 */ /* 0x000fe40007ffe1ff */
[----:B------:R-:W-:Y:S01]  /*9ef0*/  ISETP.NE.AND P1, PT, R34, RZ, PT ;  /* 0x000000ff2200720c */ /* 0x000fe20003f25270 */
[----:B------:R-:W-:Y:S01]  /*9f00*/  UMOV UR4, 0x400 ;  /* 0x0000040000047882 */ /* 0x000fe20000000000 */
[----:B------:R-:W-:Y:S01]  /*9f10*/  ISETP.NE.AND P2, PT, R33, RZ, PT ;  /* 0x000000ff2100720c */ /* 0x000fe20003f45270 */
[----:B------:R-:W-:Y:S01]  /*9f20*/  BSSY.RECONVERGENT B1, `(.L_x_402) ;  /* 0x00000b1000017945 */ /* 0x000fe20003800200 */
[----:B0-----:R-:W-:-:S09]  /*9f30*/  ULEA UR4, UR5, UR4, 0x18 ;  /* 0x0000000405047291 */ /* 0x001fd2000f8ec0ff */
[----:B------:R-:W0:Y:S04]  /*9f40*/  LDS R24, [UR4+0x28] ;  /* 0x00002804ff187984 */ /* 0x000e280008000800 */
[----:B--2---:R-:W1:Y:S01]  /*9f50*/  LDS.128 R20, [UR4+0x40] ;  /* 0x00004004ff147984 */ /* 0x004e620008000c00 */
[----:B0-----:R-:W-:Y:S01]  /*9f60*/  SEL R24, R24, RZ, P0 ;  /* 0x000000ff18187207 */ /* 0x001fe20000000000 */
[----:B------:R-:W-:Y:S01]  /*9f70*/  BAR.SYNC.DEFER_BLOCKING 0x0 ;  /* 0x0000000000007b1d */ /* 0x000fe20000010000 */
[----:B------:R-:W-:Y:S02]  /*9f80*/  ISETP.NE.AND P0, PT, R51, RZ, PT ;  /* 0x000000ff3300720c */ /* 0x000fe40003f05270 */
[----:B-1----:R-:W-:Y:S01]  /*9f90*/  IADD3 R20, PT, PT, R2, R25, -R23 ;  /* 0x0000001902147210 */ /* 0x002fe20007ffe817 */
[----:B------:R-:W-:-:S02]  /*9fa0*/  IMAD.IADD R24, R24, 0x1, R59 ;  /* 0x0000000118187824 */ /* 0x000fc400078e023b */
[--C-:B------:R-:W-:Y:S02]  /*9fb0*/  IMAD.IADD R0, R0, 0x1, -R21.reuse ;  /* 0x0000000100007824 */ /* 0x100fe400078e0a15 */
[----:B------:R-:W-:Y:S01]  /*9fc0*/  IMAD.IADD R23, R24, 0x1, -R21 ;  /* 0x0000000118177824 */ /* 0x000fe200078e0a15 */
[----:B------:R-:W-:Y:S01]  /*9fd0*/  IADD3 R27, PT, PT, R21, -R24, -R34 ;  /* 0x80000018151b7210 */ /* 0x000fe20007ffe822 */
[----:B------:R-:W-:Y:S02]  /*9fe0*/  IMAD.IADD R24, R46, 0x1, R24 ;  /* 0x000000012e187824 */ /* 0x000fe400078e0218 */
[----:B------:R-:W-:Y:S01]  /*9ff0*/  IMAD.IADD R26, R20, 0x1, R23 ;  /* 0x00000001141a7824 */ /* 0x000fe200078e0217 */
[C---:B------:R-:W-:Y:S01]  /*a000*/  IADD3 R27, PT, PT, R4.reuse, 0x1, R27 ;  /* 0x00000001041b7810 */ /* 0x040fe20007ffe01b */
[----:B------:R-:W-:Y:S02]  /*a010*/  IMAD.IADD R23, R4, 0x1, -R23 ;  /* 0x0000000104177824 */ /* 0x000fe400078e0a17 */
[----:B------:R-:W-:-:S03]  /*a020*/  IMAD.IADD R34, R26, 0x1, R34 ;  /* 0x000000011a227824 */ /* 0x000fc600078e0222 */
[----:B------:R-:W-:Y:S02]  /*a030*/  SEL R23, R23, R26, !P1 ;  /* 0x0000001a17177207 */ /* 0x000fe40004800000 */
[----:B------:R-:W-:Y:S01]  /*a040*/  SEL R27, R27, R34, !P2 ;  /* 0x000000221b1b7207 */ /* 0x000fe20005000000 */
[----:B------:R-:W-:Y:S01]  /*a050*/  IMAD.IADD R34, R34, 0x1, R33 ;  /* 0x0000000122227824 */ /* 0x000fe200078e0221 */
[----:B------:R-:W-:Y:S01]  /*a060*/  LEA R26, R23, UR4, 0x2 ;  /* 0x00000004171a7c11 */ /* 0x000fe2000f8e10ff */
[----:B------:R-:W-:Y:S01]  /*a070*/  IMAD.IADD R23, R24, 0x1, R35 ;  /* 0x0000000118177824 */ /* 0x000fe200078e0223 */
[CC--:B------:R-:W-:Y:S02]  /*a080*/  IADD3 R33, PT, PT, R4.reuse, R21.reuse, -R24 ;  /* 0x0000001504217210 */ /* 0x0c0fe40007ffe818 */
[----:B------:R-:W-:Y:S01]  /*a090*/  ISETP.NE.AND P1, PT, R35, RZ, PT ;  /* 0x000000ff2300720c */ /* 0x000fe20003f25270 */
[----:B------:R-:W-:Y:S01]  /*a0a0*/  IMAD.IADD R24, R23, 0x1, R36 ;  /* 0x0000000117187824 */ /* 0x000fe200078e0224 */
[----:B------:R-:W-:Y:S01]  /*a0b0*/  IADD3 R46, PT, PT, R4, R21, -R23 ;  /* 0x00000015042e7210 */ /* 0x000fe20007ffe817 */
[----:B------:R-:W-:Y:S01]  /*a0c0*/  VIADD R33, R33, 0x2 ;  /* 0x0000000221217836 */ /* 0x000fe20000000000 */
[----:B-----5:R0:W-:Y:S01]  /*a0d0*/  STS [R26], R5 ;  /* 0x000000051a007388 */ /* 0x0201e20000000800 */
[----:B------:R-:W-:Y:S01]  /*a0e0*/  IMAD.IADD R35, R34, 0x1, R35 ;  /* 0x0000000122237824 */ /* 0x000fe200078e0223 */
[----:B------:R-:W-:Y:S01]  /*a0f0*/  LEA R27, R27, UR4, 0x2 ;  /* 0x000000041b1b7c11 */ /* 0x000fe2000f8e10ff */
[----:B------:R-:W-:Y:S01]  /*a100*/  VIADD R46, R46, 0x3 ;  /* 0x000000032e2e7836 */ /* 0x000fe20000000000 */
[----:B------:R-:W-:-:S02]  /*a110*/  SEL R33, R33, R34, !P1 ;  /* 0x0000002221217207 */ /* 0x000fc40004800000 */
[----:B------:R-:W-:Y:S01]  /*a120*/  ISETP.NE.AND P1, PT, R36, RZ, PT ;  /* 0x000000ff2400720c */ /* 0x000fe20003f25270 */
[----:B------:R1:W-:Y:S01]  /*a130*/  STS [R27], R6 ;  /* 0x000000061b007388 */ /* 0x0003e20000000800 */
[----:B------:R-:W-:Y:S01]  /*a140*/  IADD3 R23, PT, PT, R4, R21, -R24 ;  /* 0x0000001504177210 */ /* 0x000fe20007ffe818 */
[----:B0-----:R-:W-:Y:S01]  /*a150*/  IMAD.IADD R5, R24, 0x1, R37 ;  /* 0x0000000118057824 */ /* 0x001fe200078e0225 */
[----:B------:R-:W-:Y:S01]  /*a160*/  SEL R46, R46, R35, !P1 ;  /* 0x000000232e2e7207 */ /* 0x000fe20004800000 */
[----:B------:R-:W-:Y:S01]  /*a170*/  IMAD.IADD R35, R35, 0x1, R36 ;  /* 0x0000000123237824 */ /* 0x000fe200078e0224 */
[----:B------:R-:W-:Y:S01]  /*a180*/  ISETP.NE.AND P1, PT, R37, RZ, PT ;  /* 0x000000ff2500720c */ /* 0x000fe20003f25270 */
[----:B------:R-:W-:Y:S01]  /*a190*/  VIADD R24, R23, 0x4 ;  /* 0x0000000417187836 */ /* 0x000fe20000000000 */
[----:B------:R-:W-:Y:S01]  /*a1a0*/  IADD3 R26, PT, PT, R4, R21, -R5 ;  /* 0x00000015041a7210 */ /* 0x000fe20007ffe805 */
[----:B-1----:R-:W-:Y:S01]  /*a1b0*/  IMAD.IADD R6, R5, 0x1, R38 ;  /* 0x0000000105067824 */ /* 0x002fe200078e0226 */
[----:B------:R-:W-:-:S02]  /*a1c0*/  LEA R34, R33, UR4, 0x2 ;  /* 0x0000000421227c11 */ /* 0x000fc4000f8e10ff */
[----:B------:R-:W-:Y:S01]  /*a1d0*/  SEL R24, R24, R35, !P1 ;  /* 0x0000002318187207 */ /* 0x000fe20004800000 */
[----:B------:R-:W-:Y:S01]  /*a1e0*/  IMAD.IADD R35, R35, 0x1, R37 ;  /* 0x0000000123237824 */ /* 0x000fe200078e0225 */
[----:B------:R-:W-:Y:S01]  /*a1f0*/  IADD3 R27, PT, PT, R4, R21, -R6 ;  /* 0x00000015041b7210 */ /* 0x000fe20007ffe806 */
[----:B------:R-:W-:Y:S01]  /*a200*/  VIADD R26, R26, 0x5 ;  /* 0x000000051a1a7836 */ /* 0x000fe20000000000 */
[----:B------:R-:W-:Y:S01]  /*a210*/  ISETP.NE.AND P1, PT, R38, RZ, PT ;  /* 0x000000ff2600720c */ /* 0x000fe20003f25270 */
[----:B------:R-:W-:Y:S01]  /*a220*/  IMAD.IADD R5, R6, 0x1, R39 ;  /* 0x0000000106057824 */ /* 0x000fe200078e0227 */
[----:B------:R-:W-:Y:S01]  /*a230*/  LEA R23, R46, UR4, 0x2 ;  /* 0x000000042e177c11 */ /* 0x000fe2000f8e10ff */
[----:B------:R-:W-:Y:S01]  /*a240*/  IMAD.IADD R38, R35, 0x1, R38 ;  /* 0x0000000123267824 */ /* 0x000fe200078e0226 */
[----:B------:R-:W-:Y:S01]  /*a250*/  SEL R26, R26, R35, !P1 ;  /* 0x000000231a1a7207 */ /* 0x000fe20004800000 */
[----:B------:R-:W-:Y:S01]  /*a260*/  VIADD R27, R27, 0x6 ;  /* 0x000000061b1b7836 */ /* 0x000fe20000000000 */
[----:B------:R-:W-:Y:S01]  /*a270*/  ISETP.NE.AND P1, PT, R39, RZ, PT ;  /* 0x000000ff2700720c */ /* 0x000fe20003f25270 */
[----:B------:R-:W-:Y:S01]  /*a280*/  IMAD.IADD R6, R5, 0x1, R40 ;  /* 0x0000000105067824 */ /* 0x000fe200078e0228 */
[----:B------:R-:W-:Y:S01]  /*a290*/  IADD3 R33, PT, PT, R4, R21, -R5 ;  /* 0x0000001504217210 */ /* 0x000fe20007ffe805 */
[----:B------:R0:W-:Y:S01]  /*a2a0*/  STS [R34], R7 ;  /* 0x0000000722007388 */ /* 0x0001e20000000800 */
[----:B------:R-:W-:Y:S01]  /*a2b0*/  SEL R27, R27, R38, !P1 ;  /* 0x000000261b1b7207 */ /* 0x000fe20004800000 */
[----:B------:R-:W-:Y:S01]  /*a2c0*/  IMAD.IADD R38, R38, 0x1, R39 ;  /* 0x0000000126267824 */ /* 0x000fe200078e0227 */
[----:B------:R-:W-:Y:S01]  /*a2d0*/  LEA R24, R24, UR4, 0x2 ;  /* 0x0000000418187c11 */ /* 0x000fe2000f8e10ff */
[----:B------:R1:W-:Y:S01]  /*a2e0*/  STS [R23], R8 ;  /* 0x0000000817007388 */ /* 0x0003e20000000800 */
[----:B------:R-:W-:Y:S01]  /*a2f0*/  VIADD R33, R33, 0x7 ;  /* 0x0000000721217836 */ /* 0x000fe20000000000 */
[----:B------:R-:W-:Y:S01]  /*a300*/  ISETP.NE.AND P1, PT, R40, RZ, PT ;  /* 0x000000ff2800720c */ /* 0x000fe20003f25270 */
[----:B------:R-:W-:Y:S01]  /*a310*/  IMAD.IADD R5, R6, 0x1, R41 ;  /* 0x0000000106057824 */ /* 0x000fe200078e0229 */
[----:B------:R2:W-:Y:S01]  /*a320*/  STS [R24], R9 ;  /* 0x0000000918007388 */ /* 0x0005e20000000800 */
[----:B------:R-:W-:-:S02]  /*a330*/  ISETP.NE.AND P2, PT, R49, RZ, PT ;  /* 0x000000ff3100720c */ /* 0x000fc40003f45270 */
[----:B------:R-:W-:Y:S01]  /*a340*/  SEL R33, R33, R38, !P1 ;  /* 0x0000002621217207 */ /* 0x000fe20004800000 */
[----:B------:R-:W-:Y:S01]  /*a350*/  IMAD.IADD R38, R38, 0x1, R40 ;  /* 0x0000000126267824 */ /* 0x000fe200078e0228 */
[----:B0-----:R-:W-:Y:S02]  /*a360*/  LEA R7, R26, UR4, 0x2 ;  /* 0x000000041a077c11 */ /* 0x001fe4000f8e10ff */
[CC--:B-1----:R-:W-:Y:S01]  /*a370*/  IADD3 R23, PT, PT, R4.reuse, R21.reuse, -R6 ;  /* 0x0000001504177210 */ /* 0x0c2fe20007ffe806 */
[----:B------:R-:W-:Y:S01]  /*a380*/  IMAD.IADD R6, R5, 0x1, R42 ;  /* 0x0000000105067824 */ /* 0x000fe200078e022a */
[----:B------:R-:W-:Y:S01]  /*a390*/  ISETP.NE.AND P1, PT, R41, RZ, PT ;  /* 0x000000ff2900720c */ /* 0x000fe20003f25270 */
[----:B------:R0:W-:Y:S01]  /*a3a0*/  STS [R7], R10 ;  /* 0x0000000a07007388 */ /* 0x0001e20000000800 */
[-C--:B--2---:R-:W-:Y:S01]  /*a3b0*/  IADD3 R9, PT, PT, R4, R21.reuse, -R5 ;  /* 0x0000001504097210 */ /* 0x084fe20007ffe805 */
[----:B------:R-:W-:Y:S01]  /*a3c0*/  VIADD R23, R23, 0x8 ;  /* 0x0000000817177836 */ /* 0x000fe20000000000 */
[----:B------:R-:W-:Y:S01]  /*a3d0*/  LEA R8, R27, UR4, 0x2 ;  /* 0x000000041b087c11 */ /* 0x000fe2000f8e10ff */
[----:B------:R-:W-:Y:S01]  /*a3e0*/  IMAD.IADD R5, R6, 0x1, R43 ;  /* 0x0000000106057824 */ /* 0x000fe200078e022b */
[----:B------:R-:W-:Y:S01]  /*a3f0*/  LEA R33, R33, UR4, 0x2 ;  /* 0x0000000421217c11 */ /* 0x000fe2000f8e10ff */
[----:B------:R-:W-:Y:S01]  /*a400*/  VIADD R9, R9, 0x9 ;  /* 0x0000000909097836 */ /* 0x000fe20000000000 */
[----:B------:R-:W-:Y:S01]  /*a410*/  SEL R23, R23, R38, !P1 ;  /* 0x0000002617177207 */ /* 0x000fe20004800000 */
[----:B------:R-:W-:Y:S01]  /*a420*/  IMAD.IADD R38, R38, 0x1, R41 ;  /* 0x0000000126267824 */ /* 0x000fe200078e0229 */
[----:B------:R-:W-:Y:S01]  /*a430*/  ISETP.NE.AND P1, PT, R42, RZ, PT ;  /* 0x000000ff2a00720c */ /* 0x000fe20003f25270 */
[----:B------:R1:W-:Y:S01]  /*a440*/  STS [R8], R11 ;  /* 0x0000000b08007388 */ /* 0x0003e20000000800 */
[----:B0-----:R-:W-:Y:S01]  /*a450*/  IADD3 R7, PT, PT, R4, R21, -R6 ;  /* 0x0000001504077210 */ /* 0x001fe20007ffe806 */
[----:B------:R-:W-:Y:S01]  /*a460*/  IMAD.IADD R6, R5, 0x1, R44 ;  /* 0x0000000105067824 */ /* 0x000fe200078e022c */
[----:B------:R-:W-:Y:S01]  /*a470*/  SEL R9, R9, R38, !P1 ;  /* 0x0000002609097207 */ /* 0x000fe20004800000 */
[----:B------:R-:W-:Y:S01]  /*a480*/  IMAD.IADD R38, R38, 0x1, R42 ;  /* 0x0000000126267824 */ /* 0x000fe200078e022a */
[----:B------:R-:W-:Y:S01]  /*a490*/  ISETP.NE.AND P1, PT, R43, RZ, PT ;  /* 0x000000ff2b00720c */ /* 0x000fe20003f25270 */
[----:B------:R-:W-:Y:S01]  /*a4a0*/  VIADD R7, R7, 0xa ;  /* 0x0000000a07077836 */ /* 0x000fe20000000000 */
[----:B------:R-:W-:Y:S01]  /*a4b0*/  LEA R10, R23, UR4, 0x2 ;  /* 0x00000004170a7c11 */ /* 0x000fe2000f8e10ff */
[----:B------:R-:W-:Y:S01]  /*a4c0*/  STS [R33], R12 ;  /* 0x0000000c21007388 */ /* 0x000fe20000000800 */
[----:B------:R-:W-:-:S02]  /*a4d0*/  LEA R9, R9, UR4, 0x2 ;  /* 0x0000000409097c11 */ /* 0x000fc4000f8e10ff */
[-C--:B-1----:R-:W-:Y:S01]  /*a4e0*/  IADD3 R8, PT, PT, R4, R21.reuse, -R5 ;  /* 0x0000001504087210 */ /* 0x082fe20007ffe805 */
[----:B------:R0:W-:Y:S01]  /*a4f0*/  STS [R10], R13 ;  /* 0x0000000d0a007388 */ /* 0x0001e20000000800 */
[----:B------:R-:W-:Y:S01]  /*a500*/  SEL R7, R7, R38, !P1 ;  /* 0x0000002607077207 */ /* 0x000fe20004800000 */
[----:B------:R-:W-:Y:S01]  /*a510*/  IMAD.IADD R38, R38, 0x1, R43 ;  /* 0x0000000126267824 */ /* 0x000fe200078e022b */
[----:B------:R-:W-:Y:S01]  /*a520*/  ISETP.NE.AND P1, PT, R44, RZ, PT ;  /* 0x000000ff2c00720c */ /* 0x000fe20003f25270 */
[----:B------:R-:W-:Y:S01]  /*a530*/  VIADD R5, R8, 0xb ;  /* 0x0000000b08057836 */ /* 0x000fe20000000000 */
[----:B------:R-:W-:Y:S01]  /*a540*/  LEA R8, R7, UR4, 0x2 ;  /* 0x0000000407087c11 */ /* 0x000fe2000f8e10ff */
[----:B------:R1:W-:Y:S01]  /*a550*/  STS [R9], R14 ;  /* 0x0000000e09007388 */ /* 0x0003e20000000800 */
[-C--:B------:R-:W-:Y:S02]  /*a560*/  IADD3 R11, PT, PT, R4, R21.reuse, -R6 ;  /* 0x00000015040b7210 */ /* 0x080fe40007ffe806 */
[----:B------:R-:W-:Y:S01]  /*a570*/  SEL R7, R5, R38, !P1 ;  /* 0x0000002605077207 */ /* 0x000fe20004800000 */
[----:B------:R-:W-:Y:S01]  /*a580*/  IMAD.IADD R5, R6, 0x1, R45 ;  /* 0x0000000106057824 */ /* 0x000fe200078e022d */
[----:B------:R-:W-:Y:S01]  /*a590*/  ISETP.NE.AND P1, PT, R45, RZ, PT ;  /* 0x000000ff2d00720c */ /* 0x000fe20003f25270 */
[----:B------:R-:W-:Y:S01]  /*a5a0*/  IMAD.IADD R38, R38, 0x1, R44 ;  /* 0x0000000126267824 */ /* 0x000fe200078e022c */
[----:B------:R2:W-:Y:S01]  /*a5b0*/  STS [R8], R15 ;  /* 0x0000000f08007388 */ /* 0x0005e20000000800 */
[----:B------:R-:W-:Y:S01]  /*a5c0*/  VIADD R11, R11, 0xc ;  /* 0x0000000c0b0b7836 */ /* 0x000fe20000000000 */
[----:B0-----:R-:W-:Y:S01]  /*a5d0*/  IADD3 R10, PT, PT, R4, R21, -R5 ;  /* 0x00000015040a7210 */ /* 0x001fe20007ffe805 */
[----:B------:R-:W-:Y:S01]  /*a5e0*/  IMAD.IADD R6, R5, 0x1, R48 ;  /* 0x0000000105067824 */ /* 0x000fe200078e0230 */
[----:B------:R-:W-:-:S02]  /*a5f0*/  LEA R7, R7, UR4, 0x2 ;  /* 0x0000000407077c11 */ /* 0x000fc4000f8e10ff */
[----:B------:R-:W-:Y:S01]  /*a600*/  SEL R11, R11, R38, !P1 ;  /* 0x000000260b0b7207 */ /* 0x000fe20004800000 */
[----:B------:R-:W-:Y:S01]  /*a610*/  IMAD.IADD R38, R38, 0x1, R45 ;  /* 0x0000000126267824 */ /* 0x000fe200078e022d */
[----:B------:R-:W-:Y:S01]  /*a620*/  ISETP.NE.AND P1, PT, R48, RZ, PT ;  /* 0x000000ff3000720c */ /* 0x000fe20003f25270 */
[----:B------:R-:W-:Y:S01]  /*a630*/  VIADD R5, R10, 0xd ;  /* 0x0000000d0a057836 */ /* 0x000fe20000000000 */
[----:B-1----:R-:W-:Y:S01]  /*a640*/  IADD3 R9, PT, PT, R4, R21, -R6 ;  /* 0x0000001504097210 */ /* 0x002fe20007ffe806 */
[----:B------:R0:W-:Y:S01]  /*a650*/  STS [R7], R16 ;  /* 0x0000001007007388 */ /* 0x0001e20000000800 */
[----:B------:R-:W-:Y:S02]  /*a660*/  LEA R10, R11, UR4, 0x2 ;  /* 0x000000040b0a7c11 */ /* 0x000fe4000f8e10ff */
[----:B------:R-:W-:Y:S01]  /*a670*/  SEL R5, R5, R38, !P1 ;  /* 0x0000002605057207 */ /* 0x000fe20004800000 */
[----:B--2---:R-:W-:Y:S01]  /*a680*/  VIADD R8, R9, 0xe ;  /* 0x0000000e09087836 */ /* 0x004fe20000000000 */
[----:B------:R-:W-:Y:S01]  /*a690*/  ISETP.NE.AND P1, PT, R47, RZ, PT ;  /* 0x000000ff2f00720c */ /* 0x000fe20003f25270 */
[----:B------:R-:W-:Y:S01]  /*a6a0*/  IMAD.IADD R38, R38, 0x1, R48 ;  /* 0x0000000126267824 */ /* 0x000fe200078e0230 */
[----:B------:R-:W-:Y:S01]  /*a6b0*/  LEA R9, R5, UR4, 0x2 ;  /* 0x0000000405097c11 */ /* 0x000fe2000f8e10ff */
[----:B------:R-:W-:Y:S01]  /*a6c0*/  IMAD.IADD R5, R6, 0x1, R47 ;  /* 0x0000000106057824 */ /* 0x000fe200078e022f */
[----:B------:R1:W-:Y:S01]  /*a6d0*/  STS [R10], R17 ;  /* 0x000000110a007388 */ /* 0x0003e20000000800 */
[----:B------:R-:W-:-:S02]  /*a6e0*/  LEA R12, R3, UR4, 0x2 ;  /* 0x00000004030c7c11 */ /* 0x000fc4000f8e10ff */
[--C-:B------:R-:W-:Y:S01]  /*a6f0*/  IMAD.IADD R6, R5, 0x1, R50.reuse ;  /* 0x0000000105067824 */ /* 0x100fe200078e0232 */
[----:B------:R-:W-:Y:S01]  /*a700*/  SEL R8, R8, R38, !P1 ;  /* 0x0000002608087207 */ /* 0x000fe20004800000 */
[----:B------:R-:W-:Y:S01]  /*a710*/  IMAD.IADD R38, R38, 0x1, R47 ;  /* 0x0000000126267824 */ /* 0x000fe200078e022f */
[-C--:B0-----:R-:W-:Y:S01]  /*a720*/  IADD3 R7, PT, PT, R4, R21.reuse, -R5 ;  /* 0x0000001504077210 */ /* 0x081fe20007ffe805 */
[--C-:B------:R-:W-:Y:S01]  /*a730*/  IMAD.IADD R5, R6, 0x1, R49.reuse ;  /* 0x0000000106057824 */ /* 0x100fe200078e0231 */
[----:B------:R-:W-:Y:S01]  /*a740*/  ISETP.NE.AND P1, PT, R50, RZ, PT ;  /* 0x000000ff3200720c */ /* 0x000fe20003f25270 */
[----:B------:R-:W-:Y:S01]  /*a750*/  IMAD.IADD R50, R38, 0x1, R50 ;  /* 0x0000000126327824 */ /* 0x000fe200078e0232 */
[----:B-1----:R-:W-:Y:S01]  /*a760*/  LEA R10, R8, UR4, 0x2 ;  /* 0x00000004080a7c11 */ /* 0x002fe2000f8e10ff */
[----:B------:R-:W-:Y:S01]  /*a770*/  VIADD R7, R7, 0xf ;  /* 0x0000000f07077836 */ /* 0x000fe20000000000 */
[-C--:B------:R-:W-:Y:S01]  /*a780*/  IADD3 R11, PT, PT, R4, R21.reuse, -R6 ;  /* 0x00000015040b7210 */ /* 0x080fe20007ffe806 */
[----:B------:R-:W-:Y:S01]  /*a790*/  IMAD.IADD R8, R5, 0x1, R52 ;  /* 0x0000000105087824 */ /* 0x000fe200078e0234 */
[----:B------:R0:W-:Y:S01]  /*a7a0*/  STS [R9], R18 ;  /* 0x0000001209007388 */ /* 0x0001e20000000800 */
[----:B------:R-:W-:Y:S01]  /*a7b0*/  IMAD.IADD R49, R50, 0x1, R49 ;  /* 0x0000000132317824 */ /* 0x000fe200078e0231 */
[----:B------:R-:W-:Y:S01]  /*a7c0*/  SEL R38, R7, R38, !P1 ;  /* 0x0000002607267207 */ /* 0x000fe20004800000 */
[----:B------:R-:W-:Y:S01]  /*a7d0*/  VIADD R11, R11, 0x10 ;  /* 0x000000100b0b7836 */ /* 0x000fe20000000000 */
[----:B------:R-:W-:Y:S01]  /*a7e0*/  IADD3 R13, PT, PT, R21, -R8, -R54 ;  /* 0x80000008150d7210 */ /* 0x000fe20007ffe836 */
[----:B------:R-:W1:Y:S01]  /*a7f0*/  LDC.64 R6, c[0x0][0x390] ;  /* 0x0000e400ff067b82 */ /* 0x000e620000000a00 */
[----:B------:R-:W-:Y:S01]  /*a800*/  IADD3 R8, PT, PT, R4, R21, -R8 ;  /* 0x0000001504087210 */ /* 0x000fe20007ffe808 */
[----:B------:R2:W-:Y:S01]  /*a810*/  STS [R10], R19 ;  /* 0x000000130a007388 */ /* 0x0005e20000000800 */
[----:B------:R-:W-:-:S02]  /*a820*/  SEL R11, R11, R50, !P2 ;  /* 0x000000320b0b7207 */ /* 0x000fc40005000000 */
[----:B0-----:R-:W-:Y:S01]  /*a830*/  IADD3 R9, PT, PT, R4, R21, -R5 ;  /* 0x0000001504097210 */ /* 0x001fe20007ffe805 */
[----:B------:R-:W-:Y:S01]  /*a840*/  VIADD R8, R8, 0x12 ;  /* 0x0000001208087836 */ /* 0x000fe20000000000 */
[----:B------:R-:W-:Y:S01]  /*a850*/  IADD3 R4, PT, PT, R4, 0x13, R13 ;  /* 0x0000001304047810 */ /* 0x000fe20007ffe00d */
[----:B------:R-:W-:Y:S01]  /*a860*/  IMAD.IADD R13, R49, 0x1, R52 ;  /* 0x00000001310d7824 */ /* 0x000fe200078e0234 */
[----:B------:R-:W-:Y:S01]  /*a870*/  ISETP.NE.AND P1, PT, R52, RZ, PT ;  /* 0x000000ff3400720c */ /* 0x000fe20003f25270 */
[----:B------:R-:W-:Y:S01]  /*a880*/  VIADD R9, R9, 0x11 ;  /* 0x0000001109097836 */ /* 0x000fe20000000000 */
[----:B------:R-:W-:Y:S01]  /*a890*/  ISETP.NE.AND P2, PT, R54, RZ, PT ;  /* 0x000000ff3600720c */ /* 0x000fe20003f45270 */
[----:B------:R-:W-:Y:S01]  /*a8a0*/  @P0 IMAD.IADD R4, R13, 0x1, R54 ;  /* 0x000000010d040824 */ /* 0x000fe200078e0236 */
[----:B------:R-:W-:Y:S02]  /*a8b0*/  ISETP.GE.AND P0, PT, R3, R2, PT ;  /* 0x000000020300720c */ /* 0x000fe40003f06270 */
[----:B------:R-:W-:-:S02]  /*a8c0*/  SEL R9, R9, R49, !P1 ;  /* 0x0000003109097207 */ /* 0x000fc40004800000 */
[----:B------:R-:W-:Y:S02]  /*a8d0*/  SEL R13, R8, R13, !P2 ;  /* 0x0000000d080d7207 */ /* 0x000fe40005000000 */
[----:B------:R-:W-:Y:S02]  /*a8e0*/  LEA R5, R38, UR4, 0x2 ;  /* 0x0000000426057c11 */ /* 0x000fe4000f8e10ff */
[----:B------:R-:W-:Y:S02]  /*a8f0*/  LEA R8, R11, UR4, 0x2 ;  /* 0x000000040b087c11 */ /* 0x000fe4000f8e10ff */
[----:B------:R-:W-:Y:S01]  /*a900*/  LEA R9, R9, UR4, 0x2 ;  /* 0x0000000409097c11 */ /* 0x000fe2000f8e10ff */
[----:B------:R1:W-:Y:S01]  /*a910*/  STS [R5], R28 ;  /* 0x0000001c05007388 */ /* 0x0003e20000000800 */
[----:B--2---:R-:W-:Y:S02]  /*a920*/  LEA R10, R13, UR4, 0x2 ;  /* 0x000000040d0a7c11 */ /* 0x004fe4000f8e10ff */
[----:B------:R-:W-:Y:S01]  /*a930*/  LEA R11, R4, UR4, 0x2 ;  /* 0x00000004040b7c11 */ /* 0x000fe2000f8e10ff */
[----:B------:R0:W-:Y:S01]  /*a940*/  STS [R8], R29 ;  /* 0x0000001d08007388 */ /* 0x0001e20000000800 */
[----:B------:R-:W-:-:S03]  /*a950*/  IADD3 R21, PT, PT, R3, R21, -R20 ;  /* 0x0000001503157210 */ /* 0x000fc60007ffe814 */
[----:B------:R0:W-:Y:S02]  /*a960*/  STS [R9], R30 ;  /* 0x0000001e09007388 */ /* 0x0001e40000000800 */
[----:B-1----:R-:W-:Y:S02]  /*a970*/  IMAD.WIDE R4, R21, 0x4, R6 ;  /* 0x0000000415047825 */ /* 0x002fe400078e0206 */
[----:B------:R0:W-:Y:S04]  /*a980*/  STS [R10], R31 ;  /* 0x0000001f0a007388 */ /* 0x0001e80000000800 */
[----:B------:R0:W-:Y:S01]  /*a990*/  STS [R11], R32 ;  /* 0x000000200b007388 */ /* 0x0001e20000000800 */
[----:B------:R-:W-:Y:S06]  /*a9a0*/  BAR.SYNC.DEFER_BLOCKING 0x0 ;  /* 0x0000000000007b1d */ /* 0x000fec0000010000 */
[----:B------:R-:W-:Y:S05]  /*a9b0*/  @P0 BRA `(.L_x_403) ;  /* 0x00000000001c0947 */ /* 0x000fea0003800000 */
[----:B------:R-:W-:Y:S01]  /*a9c0*/  ISETP.GE.AND P0, PT, R3, R20, PT ;  /* 0x000000140300720c */ /* 0x000fe20003f06270 */
[----:B0-----:R-:W0:-:S12]  /*a9d0*/  LDS R9, [R12] ;  /* 0x000000000c097984 */ /* 0x001e180000000800 */
[----:B------:R-:W1:Y:S01]  /*a9e0*/  @!P0 LDC.64 R6, c[0x0][0x398] ;  /* 0x0000e600ff068b82 */ /* 0x000e620000000a00 */
[----:B------:R-:W-:-:S04]  /*a9f0*/  @!P0 IMAD.IADD R11, R0, 0x1, R3 ;  /* 0x00000001000b8824 */ /* 0x000fc800078e0203 */
[----:B-1----:R-:W-:Y:S01]  /*aa00*/  @!P0 IMAD.WIDE R6, R11, 0x4, R6 ;  /* 0x000000040b068825 */ /* 0x002fe200078e0206 */
[----:B0-----:R1:W-:Y:S04]  /*aa10*/  @P0 STG.E desc[UR8][R4.64], R9 ;  /* 0x0000000904000986 */ /* 0x0013e8000c101908 */
[----:B------:R1:W-:Y:S02]  /*aa20*/  @!P0 STG.E desc[UR8][R6.64], R9 ;  /* 0x0000000906008986 */ /* 0x0003e4000c101908 */
.L_x_403:
[----:B------:R-:W-:Y:S05]  /*aa30*/  BSYNC.RECONVERGENT B1 ;  /* 0x0000000000017941 */ /* 0x000fea0003800200 */
.L_x_402:
[----:B------:R-:W2:Y:S01]  /*aa40*/  LDCU.64 UR4, c[0x0][0x398] ;  /* 0x00007300ff0477ac */ /* 0x000ea20008000a00 */
[C---:B0-----:R-:W-:Y:S01]  /*aa50*/  VIADD R11, R3.reuse, 0x100 ;  /* 0x00000100030b7836 */ /* 0x041fe20000000000 */
[C---:B-1----:R-:W-:Y:S01]  /*aa60*/  IADD3 R7, P0, PT, R0.reuse, R3, RZ ;  /* 0x0000000300077210 */ /* 0x042fe20007f1e0ff */
[C---:B------:R-:W-:Y:S01]  /*aa70*/  VIADD R13, R3.reuse, 0x200 ;  /* 0x00000200030d7836 */ /* 0x040fe20000000000 */
[C---:B------:R-:W-:Y:S01]  /*aa80*/  LOP3.LUT R17, R3.reuse, 0x400, RZ, 0xfc, !PT ;  /* 0x0000040003117812 */ /* 0x040fe200078efcff */
[----:B------:R-:W-:Y:S01]  /*aa90*/  VIADD R15, R3, 0x300 ;  /* 0x00000300030f7836 */ /* 0x000fe20000000000 */
[-C--:B------:R-:W-:Y:S01]  /*aaa0*/  ISETP.GE.AND P5, PT, R11, R2.reuse, PT ;  /* 0x000000020b00720c */ /* 0x080fe20003fa6270 */
[----:B------:R-:W-:Y:S01]  /*aab0*/  VIADD R19, R3, 0x500 ;  /* 0x0000050003137836 */ /* 0x000fe20000000000 */
[----:B------:R-:W-:Y:S01]  /*aac0*/  LEA.HI.X.SX32 R0, R0, RZ, 0x1, P0 ;  /* 0x000000ff00007211 */ /* 0x000fe200000f0eff */
[----:B------:R-:W-:Y:S01]  /*aad0*/  BSSY.RECONVERGENT B1, `(.L_x_404) ;  /* 0x000000e000017945 */ /* 0x000fe20003800200 */
[-C--:B------:R-:W-:Y:S01]  /*aae0*/  ISETP.GE.AND P3, PT, R13, R2.reuse, PT ;  /* 0x000000020d00720c */ /* 0x080fe20003f66270 */
[----:B------:R-:W-:Y:S01]  /*aaf0*/  VIADD R21, R3, 0x600 ;  /* 0x0000060003157836 */ /* 0x000fe20000000000 */
[-C--:B------:R-:W-:Y:S01]  /*ab00*/  ISETP.GE.AND P2, PT, R15, R2.reuse, PT ;  /* 0x000000020f00720c */ /* 0x080fe20003f46270 */
[----:B------:R-:W-:Y:S01]  /*ab10*/  VIADD R23, R3, 0x700 ;  /* 0x0000070003177836 */ /* 0x000fe20000000000 */
[----:B------:R-:W-:-:S02]  /*ab20*/  ISETP.GE.AND P1, PT, R17, R2, PT ;  /* 0x000000021100720c */ /* 0x000fc40003f26270 */
[----:B------:R-:W-:Y:S02]  /*ab30*/  ISETP.GE.AND P0, PT, R19, R2, PT ;  /* 0x000000021300720c */ /* 0x000fe40003f06270 */
[----:B--2---:R-:W-:-:S04]  /*ab40*/  LEA R6, P4, R7, UR4, 0x2 ;  /* 0x0000000407067c11 */ /* 0x004fc8000f8810ff */
[----:B------:R-:W-:Y:S01]  /*ab50*/  LEA.HI.X R7, R7, UR5, R0, 0x2, P4 ;  /* 0x0000000507077c11 */ /* 0x000fe2000a0f1400 */
[----:B------:R-:W-:Y:S08]  /*ab60*/  @P5 BRA `(.L_x_405) ;  /* 0x0000000000105947 */ /* 0x000ff00003800000 */
[----:B------:R-:W0:Y:S01]  /*ab70*/  LDS R9, [R12+0x400] ;  /* 0x000400000c097984 */ /* 0x000e220000000800 */
[----:B------:R-:W-:-:S13]  /*ab80*/  ISETP.GE.AND P4, PT, R11, R20, PT ;  /* 0x000000140b00720c */ /* 0x000fda0003f86270 */
[----:B0-----:R0:W-:Y:S04]  /*ab90*/  @P4 STG.E desc[UR8][R4.64+0x400], R9 ;  /* 0x0004000904004986 */ /* 0x0011e8000c101908 */
[----:B------:R0:W-:Y:S02]  /*aba0*/  @!P4 STG.E desc[UR8][R6.64+0x400], R9 ;  /* 0x000400090600c986 */ /* 0x0001e4000c101908 */
.L_x_405:
[----:B------:R-:W-:Y:S05]  /*abb0*/  BSYNC.RECONVERGENT B1 ;  /* 0x0000000000017941 */ /* 0x000fea0003800200 */
.L_x_404:
[----:B------:R-:W-:Y:S04]  /*abc0*/  BSSY.RECONVERGENT B1, `(.L_x_406) ;  /* 0x0000006000017945 */ /* 0x000fe80003800200 */
[----:B------:R-:W-:Y:S05]  /*abd0*/  @P3 BRA `(.L_x_407) ;  /* 0x0000000000103947 */ /* 0x000fea0003800000 */
[----:B0-----:R-:W0:Y:S01]  /*abe0*/  LDS R9, [R12+0x800] ;  /* 0x000800000c097984 */ /* 0x001e220000000800 */
[----:B------:R-:W-:-:S13]  /*abf0*/  ISETP.GE.AND P3, PT, R13, R20, PT ;  /* 0x000000140d00720c */ /* 0x000fda0003f66270 */
[----:B0-----:R1:W-:Y:S04]  /*ac00*/  @P3 STG.E desc[UR8][R4.64+0x800], R9 ;  /* 0x0008000904003986 */ /* 0x0013e8000c101908 */
[----:B------:R1:W-:Y:S02]  /*ac10*/  @!P3 STG.E desc[UR8][R6.64+0x800], R9 ;  /* 0x000800090600b986 */ /* 0x0003e4000c101908 */
.L_x_407:
[----:B------:R-:W-:Y:S05]  /*ac20*/  BSYNC.RECONVERGENT B1 ;  /* 0x0000000000017941 */ /* 0x000fea0003800200 */
.L_x_406:
[----:B------:R-:W-:Y:S04]  /*ac30*/  BSSY.RECONVERGENT B1, `(.L_x_408) ;  /* 0x0000006000017945 */ /* 0x000fe80003800200 */
[----:B------:R-:W-:Y:S05]  /*ac40*/  @P2 BRA `(.L_x_409) ;  /* 0x0000000000102947 */ /* 0x000fea0003800000 */
[----:B01----:R-:W0:Y:S01]  /*ac50*/  LDS R9, [R12+0xc00] ;  /* 0x000c00000c097984 */ /* 0x003e220000000800 */
[----:B------:R-:W-:-:S13]  /*ac60*/  ISETP.GE.AND P2, PT, R15, R20, PT ;  /* 0x000000140f00720c */ /* 0x000fda0003f46270 */
[----:B0-----:R2:W-:Y:S04]  /*ac70*/  @P2 STG.E desc[UR8][R4.64+0xc00], R9 ;  /* 0x000c000904002986 */ /* 0x0015e8000c101908 */
[----:B------:R2:W-:Y:S02]  /*ac80*/  @!P2 STG.E desc[UR8][R6.64+0xc00], R9 ;  /* 0x000c00090600a986 */ /* 0x0005e4000c101908 */
.L_x_409:
[----:B------:R-:W-:Y:S05]  /*ac90*/  BSYNC.RECONVERGENT B1 ;  /* 0x0000000000017941 */ /* 0x000fea0003800200 */
.L_x_408:
[----:B------:R-:W-:Y:S04]  /*aca0*/  BSSY.RECONVERGENT B1, `(.L_x_410) ;  /* 0x0000006000017945 */ /* 0x000fe80003800200 */
[----:B------:R-:W-:Y:S05]  /*acb0*/  @P1 BRA `(.L_x_411) ;  /* 0x0000000000101947 */ /* 0x000fea0003800000 */
[----:B012---:R-:W0:Y:S01]  /*acc0*/  LDS R9, [R12+0x1000] ;  /* 0x001000000c097984 */ /* 0x007e220000000800 */
[----:B------:R-:W-:-:S13]  /*acd0*/  ISETP.GE.AND P1, PT, R17, R20, PT ;  /* 0x000000141100720c */ /* 0x000fda0003f26270 */
[----:B0-----:R3:W-:Y:S04]  /*ace0*/  @P1 STG.E desc[UR8][R4.64+0x1000], R9 ;  /* 0x0010000904001986 */ /* 0x0017e8000c101908 */
[----:B------:R3:W-:Y:S02]  /*acf0*/  @!P1 STG.E desc[UR8][R6.64+0x1000], R9 ;  /* 0x0010000906009986 */ /* 0x0007e4000c101908 */
.L_x_411:
[----:B------:R-:W-:Y:S05]  /*ad00*/  BSYNC.RECONVERGENT B1 ;  /* 0x0000000000017941 */ /* 0x000fea0003800200 */
.L_x_410:
[----:B------:R-:W-:Y:S04]  /*ad10*/  BSSY.RECONVERGENT B1, `(.L_x_412) ;  /* 0x0000006000017945 */ /* 0x000fe80003800200 */
[----:B------:R-:W-:Y:S05]  /*ad20*/  @P0 BRA `(.L_x_413) ;  /* 0x0000000000100947 */ /* 0x000fea0003800000 */
[----:B0123--:R-:W0:Y:S01]  /*ad30*/  LDS R9, [R12+0x1400] ;  /* 0x001400000c097984 */ /* 0x00fe220000000800 */
[----:B------:R-:W-:-:S13]  /*ad40*/  ISETP.GE.AND P0, PT, R19, R20, PT ;  /* 0x000000141300720c */ /* 0x000fda0003f06270 */
[----:B0-----:R4:W-:Y:S04]  /*ad50*/  @P0 STG.E desc[UR8][R4.64+0x1400], R9 ;  /* 0x0014000904000986 */ /* 0x0019e8000c101908 */
[----:B------:R4:W-:Y:S02]  /*ad60*/  @!P0 STG.E desc[UR8][R6.64+0x1400], R9 ;  /* 0x0014000906008986 */ /* 0x0009e4000c101908 */
.L_x_413:
[----:B------:R-:W-:Y:S05]  /*ad70*/  BSYNC.RECONVERGENT B1 ;  /* 0x0000000000017941 */ /* 0x000fea0003800200 */
.L_x_412:
[-C--:B------:R-:W-:Y:S01]  /*ad80*/  ISETP.GE.AND P6, PT, R21, R2.reuse, PT ;  /* 0x000000021500720c */ /* 0x080fe20003fc6270 */
[C---:B------:R-:W-:Y:S01]  /*ad90*/  VIADD R13, R3.reuse, 0x900 ;  /* 0x00000900030d7836 */ /* 0x040fe20000000000 */
[C---:B------:R-:W-:Y:S01]  /*ada0*/  LOP3.LUT R11, R3.reuse, 0x800, RZ, 0xfc, !PT ;  /* 0x00000800030b7812 */ /* 0x040fe200078efcff */
[C---:B------:R-:W-:Y:S01]  /*adb0*/  VIADD R15, R3.reuse, 0xa00 ;  /* 0x00000a00030f7836 */ /* 0x040fe20000000000 */
[C---:B------:R-:W-:Y:S01]  /*adc0*/  LOP3.LUT R19, R3.reuse, 0xc00, RZ, 0xfc, !PT ;  /* 0x00000c0003137812 */ /* 0x040fe200078efcff */
[----:B------:R-:W-:Y:S01]  /*add0*/  VIADD R17, R3, 0xb00 ;  /* 0x00000b0003117836 */ /* 0x000fe20000000000 */
[----:B------:R-:W-:Y:S01]  /*ade0*/  BSSY.RECONVERGENT B1, `(.L_x_414) ;  /* 0x000000e000017945 */ /* 0x000fe20003800200 */
[-C--:B------:R-:W-:Y:S01]  /*adf0*/  ISETP.GE.AND P5, PT, R23, R2.reuse, PT ;  /* 0x000000021700720c */ /* 0x080fe20003fa6270 */
[----:B------:R-:W-:Y:S01]  /*ae00*/  VIADD R27, R3, 0xd00 ;  /* 0x00000d00031b7836 */ /* 0x000fe20000000000 */
[-C--:B------:R-:W-:Y:S01]  /*ae10*/  ISETP.GE.AND P0, PT, R11, R2.reuse, PT ;  /* 0x000000020b00720c */ /* 0x080fe20003f06270 */
[----:B------:R-:W-:Y:S01]  /*ae20*/  VIADD R29, R3, 0xe00 ;  /* 0x00000e00031d7836 */ /* 0x000fe20000000000 */
[----:B------:R-:W-:-:S02]  /*ae30*/  ISETP.GE.AND P1, PT, R13, R2, PT ;  /* 0x000000020d00720c */ /* 0x000fc40003f26270 */
[-C--:B------:R-:W-:Y:S02]  /*ae40*/  ISETP.GE.AND P2, PT, R15, R2.reuse, PT ;  /* 0x000000020f00720c */ /* 0x080fe40003f46270 */
[-C--:B------:R-:W-:Y:S02]  /*ae50*/  ISETP.GE.AND P3, PT, R17, R2.reuse, PT ;  /* 0x000000021100720c */ /* 0x080fe40003f66270 */
[----:B------:R-:W-:Y:S01]  /*ae60*/  ISETP.GE.AND P4, PT, R19, R2, PT ;  /* 0x000000021300720c */ /* 0x000fe20003f86270 */
[----:B------:R-:W-:-:S12]  /*ae70*/  @P6 BRA `(.L_x_415) ;  /* 0x0000000000106947 */ /* 0x000fd80003800000 */
[----:B01234-:R-:W0:Y:S01]  /*ae80*/  LDS R9, [R12+0x1800] ;  /* 0x001800000c097984 */ /* 0x01fe220000000800 */
[----:B------:R-:W-:-:S13]  /*ae90*/  ISETP.GE.AND P6, PT, R21, R20, PT ;  /* 0x000000141500720c */ /* 0x000fda0003fc6270 */
[----:B0-----:R0:W-:Y:S04]  /*aea0*/  @P6 STG.E desc[UR8][R4.64+0x1800], R9 ;  /* 0x0018000904006986 */ /* 0x0011e8000c101908 */
[----:B------:R0:W-:Y:S02]  /*aeb0*/  @!P6 STG.E desc[UR8][R6.64+0x1800], R9 ;  /* 0x001800090600e986 */ /* 0x0001e4000c101908 */
.L_x_415:
[----:B------:R-:W-:Y:S05]  /*aec0*/  BSYNC.RECONVERGENT B1 ;  /* 0x0000000000017941 */ /* 0x000fea0003800200 */
.L_x_414:
[----:B------:R-:W-:Y:S04]  /*aed0*/  BSSY.RECONVERGENT B1, `(.L_x_416) ;  /* 0x0000006000017945 */ /* 0x000fe80003800200 */
[----:B------:R-:W-:Y:S05]  /*aee0*/  @P5 BRA `(.L_x_417) ;  /* 0x0000000000105947 */ /* 0x000fea0003800000 */
[----:B01234-:R-:W0:Y:S01]  /*aef0*/  LDS R9, [R12+0x1c00] ;  /* 0x001c00000c097984 */ /* 0x01fe220000000800 */
[----:B------:R-:W-:-:S13]  /*af00*/  ISETP.GE.AND P5, PT, R23, R20, PT ;  /* 0x000000141700720c */ /* 0x000fda0003fa6270 */
[----:B0-----:R0:W-:Y:S04]  /*af10*/  @P5 STG.E desc[UR8][R4.64+0x1c00], R9 ;  /* 0x001c000904005986 */ /* 0x0011e8000c101908 */
[----:B------:R0:W-:Y:S02]  /*af20*/  @!P5 STG.E desc[UR8][R6.64+0x1c00], R9 ;  /* 0x001c00090600d986 */ /* 0x0001e4000c101908 */
.L_x_417:
[----:B------:R-:W-:Y:S05]  /*af30*/  BSYNC.RECONVERGENT B1 ;  /* 0x0000000000017941 */ /* 0x000fea0003800200 */
.L_x_416:
[----:B------:R-:W-:Y:S04]  /*af40*/  BSSY.RECONVERGENT B1, `(.L_x_418) ;  /* 0x0000006000017945 */ /* 0x000fe80003800200 */
[----:B------:R-:W-:Y:S05]  /*af50*/  @P0 BRA `(.L_x_419) ;  /* 0x0000000000100947 */ /* 0x000fea0003800000 */
[----:B01234-:R-:W0:Y:S01]  /*af60*/  LDS R9, [R12+0x2000] ;  /* 0x002000000c097984 */ /* 0x01fe220000000800 */
[----:B------:R-:W-:-:S13]  /*af70*/  ISETP.GE.AND P0, PT, R11, R20, PT ;  /* 0x000000140b00720c */ /* 0x000fda0003f06270 */
[----:B0-----:R0:W-:Y:S04]  /*af80*/  @P0 STG.E desc[UR8][R4.64+0x2000], R9 ;  /* 0x0020000904000986 */ /* 0x0011e8000c101908 */
[----:B------:R0:W-:Y:S02]  /*af90*/  @!P0 STG.E desc[UR8][R6.64+0x2000], R9 ;  /* 0x0020000906008986 */ /* 0x0001e4000c101908 */
.L_x_419:
[----:B------:R-:W-:Y:S05]  /*afa0*/  BSYNC.RECONVERGENT B1 ;  /* 0x0000000000017941 */ /* 0x000fea0003800200 */
.L_x_418:
[----:B------:R-:W-:Y:S04]  /*afb0*/  BSSY.RECONVERGENT B1, `(.L_x_420) ;  /* 0x0000006000017945 */ /* 0x000fe80003800200 */
[----:B------:R-:W-:Y:S05]  /*afc0*/  @P1 BRA `(.L_x_421) ;  /* 0x0000000000101947 */ /* 0x000fea0003800000 */
[----:B01234-:R-:W0:Y:S01]  /*afd0*/  LDS R9, [R12+0x2400] ;  /* 0x002400000c097984 */ /* 0x01fe220000000800 */
[----:B------:R-:W-:-:S13]  /*afe0*/  ISETP.GE.AND P0, PT, R13, R20, PT ;  /* 0x000000140d00720c */ /* 0x000fda0003f06270 */
[----:B0-----:R0:W-:Y:S04]  /*aff0*/  @P0 STG.E desc[UR8][R4.64+0x2400], R9 ;  /* 0x0024000904000986 */ /* 0x0011e8000c101908 */
[----:B------:R0:W-:Y:S02]  /*b000*/  @!P0 STG.E desc[UR8][R6.64+0x2400], R9 ;  /* 0x0024000906008986 */ /* 0x0001e4000c101908 */
.L_x_421:
[----:B------:R-:W-:Y:S05]  /*b010*/  BSYNC.RECONVERGENT B1 ;  /* 0x0000000000017941 */ /* 0x000fea0003800200 */
.L_x_420:
[----:B------:R-:W-:Y:S04]  /*b020*/  BSSY.RECONVERGENT B1, `(.L_x_422) ;  /* 0x0000006000017945 */ /* 0x000fe80003800200 */
[----:B------:R-:W-:Y:S05]  /*b030*/  @P2 BRA `(.L_x_423) ;  /* 0x0000000000102947 */ /* 0x000fea0003800000 */
[----:B01234-:R-:W0:Y:S01]  /*b040*/  LDS R9, [R12+0x2800] ;  /* 0x002800000c097984 */ /* 0x01fe220000000800 */
[----:B------:R-:W-:-:S13]  /*b050*/  ISETP.GE.AND P0, PT, R15, R20, PT ;  /* 0x000000140f00720c */ /* 0x000fda0003f06270 */
[----:B0-----:R0:W-:Y:S04]  /*b060*/  @P0 STG.E desc[UR8][R4.64+0x2800], R9 ;  /* 0x0028000904000986 */ /* 0x0011e8000c101908 */
[----:B------:R0:W-:Y:S02]  /*b070*/  @!P0 STG.E desc[UR8][R6.64+0x2800], R9 ;  /* 0x0028000906008986 */ /* 0x0001e4000c101908 */
.L_x_423:
[----:B------:R-:W-:Y:S05]  /*b080*/  BSYNC.RECONVERGENT B1 ;  /* 0x0000000000017941 */ /* 0x000fea0003800200 */
.L_x_422:
[----:B------:R-:W-:Y:S04]  /*b090*/  BSSY.RECONVERGENT B1, `(.L_x_424) ;  /* 0x0000006000017945 */ /* 0x000fe80003800200 */
[----:B------:R-:W-:Y:S05]  /*b0a0*/  @P3 BRA `(.L_x_425) ;  /* 0x0000000000103947 */ /* 0x000fea0003800000 */
[----:B01234-:R-:W0:Y:S01]  /*b0b0*/  LDS R9, [R12+0x2c00] ;  /* 0x002c00000c097984 */ /* 0x01fe220000000800 */
[----:B------:R-:W-:-:S13]  /*b0c0*/  ISETP.GE.AND P0, PT, R17, R20, PT ;  /* 0x000000141100720c */ /* 0x000fda0003f06270 */
[----:B0-----:R0:W-:Y:S04]  /*b0d0*/  @P0 STG.E desc[UR8][R4.64+0x2c00], R9 ;  /* 0x002c000904000986 */ /* 0x0011e8000c101908 */
[----:B------:R0:W-:Y:S02]  /*b0e0*/  @!P0 STG.E desc[UR8][R6.64+0x2c00], R9 ;  /* 0x002c000906008986 */ /* 0x0001e4000c101908 */
.L_x_425:
[----:B------:R-:W-:Y:S05]  /*b0f0*/  BSYNC.RECONVERGENT B1 ;  /* 0x0000000000017941 */ /* 0x000fea0003800200 */
.L_x_424:
[----:B------:R-:W-:Y:S04]  /*b100*/  BSSY.RECONVERGENT B1, `(.L_x_426) ;  /* 0x0000006000017945 */ /* 0x000fe80003800200 */
[----:B------:R-:W-:Y:S05]  /*b110*/  @P4 BRA `(.L_x_427) ;  /* 0x0000000000104947 */ /* 0x000fea0003800000 */
[----:B01234-:R-:W0:Y:S01]  /*b120*/  LDS R9, [R12+0x3000] ;  /* 0x003000000c097984 */ /* 0x01fe220000000800 */
[----:B------:R-:W-:-:S13]  /*b130*/  ISETP.GE.AND P0, PT, R19, R20, PT ;  /* 0x000000141300720c */ /* 0x000fda0003f06270 */
[----:B0-----:R0:W-:Y:S04]  /*b140*/  @P0 STG.E desc[UR8][R4.64+0x3000], R9 ;  /* 0x0030000904000986 */ /* 0x0011e8000c101908 */
[----:B------:R0:W-:Y:S02]  /*b150*/  @!P0 STG.E desc[UR8][R6.64+0x3000], R9 ;  /* 0x0030000906008986 */ /* 0x0001e4000c101908 */
.L_x_427:
[----:B------:R-:W-:Y:S05]  /*b160*/  BSYNC.RECONVERGENT B1 ;  /* 0x0000000000017941 */ /* 0x000fea0003800200 */
.L_x_426:
[-C--:B------:R-:W-:Y:S01]  /*b170*/  ISETP.GE.AND P6, PT, R27, R2.reuse, PT ;  /* 0x000000021b00720c */ /* 0x080fe20003fc6270 */
[C---:B01234-:R-:W-:Y:S01]  /*b180*/  VIADD R9, R3.reuse, 0xf00 ;  /* 0x00000f0003097836 */ /* 0x05ffe20000000000 */
[C---:B------:R-:W-:Y:S01]  /*b190*/  LOP3.LUT R11, R3.reuse, 0x1000, RZ, 0xfc, !PT ;  /* 0x00001000030b7812 */ /* 0x040fe200078efcff */
[C---:B------:R-:W-:Y:S01]  /*b1a0*/  VIADD R13, R3.reuse, 0x1100 ;  /* 0x00001100030d7836 */ /* 0x040fe20000000000 */
[----:B------:R-:W-:Y:S01]  /*b1b0*/  BSSY.RECONVERGENT B1, `(.L_x_428) ;  /* 0x000000e000017945 */ /* 0x000fe20003800200 */
[----:B------:R-:W-:Y:S01]  /*b1c0*/  VIADD R15, R3, 0x1200 ;  /* 0x00001200030f7836 */ /* 0x000fe20000000000 */
[-C--:B------:R-:W-:Y:S01]  /*b1d0*/  ISETP.GE.AND P5, PT, R29, R2.reuse, PT ;  /* 0x000000021d00720c */ /* 0x080fe20003fa6270 */
[----:B------:R-:W-:Y:S01]  /*b1e0*/  VIADD R17, R3, 0x1300 ;  /* 0x0000130003117836 */ /* 0x000fe20000000000 */
[-C--:B------:R-:W-:Y:S02]  /*b1f0*/  ISETP.GE.AND P0, PT, R9, R2.reuse, PT ;  /* 0x000000020900720c */ /* 0x080fe40003f06270 */
[----:B------:R-:W-:-:S02]  /*b200*/  ISETP.GE.AND P1, PT, R11, R2, PT ;  /* 0x000000020b00720c */ /* 0x000fc40003f26270 */
[-C--:B------:R-:W-:Y:S02]  /*b210*/  ISETP.GE.AND P2, PT, R13, R2.reuse, PT ;  /* 0x000000020d00720c */ /* 0x080fe40003f46270 */
[-C--:B------:R-:W-:Y:S02]  /*b220*/  ISETP.GE.AND P3, PT, R15, R2.reuse, PT ;  /* 0x000000020f00720c */ /* 0x080fe40003f66270 */
[----:B------:R-:W-:Y:S01]  /*b230*/  ISETP.GE.AND P4, PT, R17, R2, PT ;  /* 0x000000021100720c */ /* 0x000fe20003f86270 */
[----:B------:R-:W-:-:S12]  /*b240*/  @P6 BRA `(.L_x_429) ;  /* 0x0000000000106947 */ /* 0x000fd80003800000 */
[----:B------:R-:W0:Y:S01]  /*b250*/  LDS R3, [R12+0x3400] ;  /* 0x003400000c037984 */ /* 0x000e220000000800 */
[----:B------:R-:W-:-:S13]  /*b260*/  ISETP.GE.AND P6, PT, R27, R20, PT ;  /* 0x000000141b00720c */ /* 0x000fda0003fc6270 */
[----:B0-----:R0:W-:Y:S04]  /*b270*/  @P6 STG.E desc[UR8][R4.64+0x3400], R3 ;  /* 0x0034000304006986 */ /* 0x0011e8000c101908 */
[----:B------:R0:W-:Y:S02]  /*b280*/  @!P6 STG.E desc[UR8][R6.64+0x3400], R3 ;  /* 0x003400030600e986 */ /* 0x0001e4000c101908 */
.L_x_429:
[----:B------:R-:W-:Y:S05]  /*b290*/  BSYNC.RECONVERGENT B1 ;  /* 0x0000000000017941 */ /* 0x000fea0003800200 */
.L_x_428:
[----:B------:R-:W-:Y:S04]  /*b2a0*/  BSSY.RECONVERGENT B1, `(.L_x_430) ;  /* 0x0000006000017945 */ /* 0x000fe80003800200 */
[----:B------:R-:W-:Y:S05]  /*b2b0*/  @P5 BRA `(.L_x_431) ;  /* 0x0000000000105947 */ /* 0x000fea0003800000 */
[----:B0-----:R-:W0:Y:S01]  /*b2c0*/  LDS R3, [R12+0x3800] ;  /* 0x003800000c037984 */ /* 0x001e220000000800 */
[----:B------:R-:W-:-:S13]  /*b2d0*/  ISETP.GE.AND P5, PT, R29, R20, PT ;  /* 0x000000141d00720c */ /* 0x000fda0003fa6270 */
[----:B0-----:R1:W-:Y:S04]  /*b2e0*/  @P5 STG.E desc[UR8][R4.64+0x3800], R3 ;  /* 0x0038000304005986 */ /* 0x0013e8000c101908 */
[----:B------:R1:W-:Y:S02]  /*b2f0*/  @!P5 STG.E desc[UR8][R6.64+0x3800], R3 ;  /* 0x003800030600d986 */ /* 0x0003e4000c101908 */
.L_x_431:
[----:B------:R-:W-:Y:S05]  /*b300*/  BSYNC.RECONVERGENT B1 ;  /* 0x0000000000017941 */ /* 0x000fea0003800200 */
.L_x_430:
[----:B------:R-:W-:Y:S04]  /*b310*/  BSSY.RECONVERGENT B1, `(.L_x_432) ;  /* 0x0000006000017945 */ /* 0x000fe80003800200 */
[----:B------:R-:W-:Y:S05]  /*b320*/  @P0 BRA `(.L_x_433) ;  /* 0x0000000000100947 */ /* 0x000fea0003800000 */
[----:B01----:R-:W0:Y:S01]  /*b330*/  LDS R3, [R12+0x3c00] ;  /* 0x003c00000c037984 */ /* 0x003e220000000800 */
[----:B------:R-:W-:-:S13]  /*b340*/  ISETP.GE.AND P0, PT, R9, R20, PT ;  /* 0x000000140900720c */ /* 0x000fda0003f06270 */
[----:B0-----:R2:W-:Y:S04]  /*b350*/  @P0 STG.E desc[UR8][R4.64+0x3c00], R3 ;  /* 0x003c000304000986 */ /* 0x0015e8000c101908 */
[----:B------:R2:W-:Y:S02]  /*b360*/  @!P0 STG.E desc[UR8][R6.64+0x3c00], R3 ;  /* 0x003c000306008986 */ /* 0x0005e4000c101908 */
.L_x_433:
[----:B------:R-:W-:Y:S05]  /*b370*/  BSYNC.RECONVERGENT B1 ;  /* 0x0000000000017941 */ /* 0x000fea0003800200 */
.L_x_432:
[----:B------:R-:W-:Y:S04]  /*b380*/  BSSY.RECONVERGENT B1, `(.L_x_434) ;  /* 0x0000006000017945 */ /* 0x000fe80003800200 */
[----:B------:R-:W-:Y:S05]  /*b390*/  @P1 BRA `(.L_x_435) ;  /* 0x0000000000101947 */ /* 0x000fea0003800000 */
[----:B012---:R-:W0:Y:S01]  /*b3a0*/  LDS R3, [R12+0x4000] ;  /* 0x004000000c037984 */ /* 0x007e220000000800 */
[----:B------:R-:W-:-:S13]  /*b3b0*/  ISETP.GE.AND P0, PT, R11, R20, PT ;  /* 0x000000140b00720c */ /* 0x000fda0003f06270 */
[----:B0-----:R3:W-:Y:S04]  /*b3c0*/  @P0 STG.E desc[UR8][R4.64+0x4000], R3 ;  /* 0x0040000304000986 */ /* 0x0017e8000c101908 */
[----:B------:R3:W-:Y:S02]  /*b3d0*/  @!P0 STG.E desc[UR8][R6.64+0x4000], R3 ;  /* 0x0040000306008986 */ /* 0x0007e4000c101908 */
.L_x_435:
[----:B------:R-:W-:Y:S05]  /*b3e0*/  BSYNC.RECONVERGENT B1 ;  /* 0x0000000000017941 */ /* 0x000fea0003800200 */
.L_x_434:
[----:B------:R-:W-:Y:S04]  /*b3f0*/  BSSY.RECONVERGENT B1, `(.L_x_436) ;  /* 0x0000006000017945 */ /* 0x000fe80003800200 */
[----:B------:R-:W-:Y:S05]  /*b400*/  @P2 BRA `(.L_x_437) ;  /* 0x0000000000102947 */ /* 0x000fea0003800000 */
[----:B0123--:R-:W0:Y:S01]  /*b410*/  LDS R3, [R12+0x4400] ;  /* 0x004400000c037984 */ /* 0x00fe220000000800 */
[----:B------:R-:W-:-:S13]  /*b420*/  ISETP.GE.AND P0, PT, R13, R20, PT ;  /* 0x000000140d00720c */ /* 0x000fda0003f06270 */
[----:B0-----:R4:W-:Y:S04]  /*b430*/  @P0 STG.E desc[UR8][R4.64+0x4400], R3 ;  /* 0x0044000304000986 */ /* 0x0019e8000c101908 */
[----:B------:R4:W-:Y:S02]  /*b440*/  @!P0 STG.E desc[UR8][R6.64+0x4400], R3 ;  /* 0x0044000306008986 */ /* 0x0009e4000c101908 */
.L_x_437:
[----:B------:R-:W-:Y:S05]  /*b450*/  BSYNC.RECONVERGENT B1 ;  /* 0x0000000000017941 */ /* 0x000fea0003800200 */
.L_x_436:
[----:B------:R-:W-:Y:S04]  /*b460*/  BSSY.RECONVERGENT B1, `(.L_x_438) ;  /* 0x0000006000017945 */ /* 0x000fe80003800200 */
[----:B------:R-:W-:Y:S05]  /*b470*/  @P3 BRA `(.L_x_439) ;  /* 0x0000000000103947 */ /* 0x000fea0003800000 */
[----:B01234-:R-:W0:Y:S01]  /*b480*/  LDS R3, [R12+0x4800] ;  /* 0x004800000c037984 */ /* 0x01fe220000000800 */
[----:B------:R-:W-:-:S13]  /*b490*/  ISETP.GE.AND P0, PT, R15, R20, PT ;  /* 0x000000140f00720c */ /* 0x000fda0003f06270 */
[----:B0-----:R0:W-:Y:S04]  /*b4a0*/  @P0 STG.E desc[UR8][R4.64+0x4800], R3 ;  /* 0x0048000304000986 */ /* 0x0011e8000c101908 */
[----:B------:R0:W-:Y:S02]  /*b4b0*/  @!P0 STG.E desc[UR8][R6.64+0x4800], R3 ;  /* 0x0048000306008986 */ /* 0x0001e4000c101908 */
.L_x_439:
[----:B------:R-:W-:Y:S05]  /*b4c0*/  BSYNC.RECONVERGENT B1 ;  /* 0x0000000000017941 */ /* 0x000fea0003800200 */
.L_x_438:
[----:B------:R-:W-:Y:S01]  /*b4d0*/  IMAD.IADD R9, R22, 0x1, -R25 ;  /* 0x0000000116097824 */ /* 0x000fe200078e0a19 */
[----:B------:R-:W-:Y:S06]  /*b4e0*/  @P4 BRA `(.L_x_381) ;  /* 0x0000000000104947 */ /* 0x000fec0003800000 */
[----:B01234-:R-:W0:Y:S01]  /*b4f0*/  LDS R3, [R12+0x4c00] ;  /* 0x004c00000c037984 */ /* 0x01fe220000000800 */
[----:B------:R-:W-:-:S13]  /*b500*/  ISETP.GE.AND P0, PT, R17, R20, PT ;  /* 0x000000141100720c */ /* 0x000fda0003f06270 */
[----:B0-----:R0:W-:Y:S04]  /*b510*/  @P0 STG.E desc[UR8][R4.64+0x4c00], R3 ;  /* 0x004c000304000986 */ /* 0x0011e8000c101908 */
[----:B------:R0:W-:Y:S02]  /*b520*/  @!P0 STG.E desc[UR8][R6.64+0x4c00], R3 ;  /* 0x004c000306008986 */ /* 0x0001e4000c101908 */
.L_x_381:
[----:B------:R-:W-:Y:S05]  /*b530*/  BSYNC.RECONVERGENT B0 ;  /* 0x0000000000007941 */ /* 0x000fea0003800200 */
.L_x_323:
[----:B------:R-:W5:Y:S02]  /*b540*/  S2R R0, SR_TID.X ;  /* 0x0000000000007919 */ /* 0x000f640000002100 */
[----:B-----5:R-:W-:-:S13]  /*b550*/  ISETP.NE.AND P0, PT, R0, RZ, PT ;  /* 0x000000ff0000720c */ /* 0x020fda0003f05270 */
[----:B------:R-:W-:Y:S05]  /*b560*/  @P0 EXIT ;  /* 0x000000000000094d */ /* 0x000fea0003800000 */
[----:B01234-:R-:W0:Y:S02]  /*b570*/  LDC.64 R2, c[0x0][0x3a0] ;  /* 0x0000e800ff027b82 */ /* 0x01fe240000000a00 */
[----:B0-----:R-:W-:Y:S01]  /*b580*/  STG.E desc[UR8][R2.64], R9 ;  /* 0x0000000902007986 */ /* 0x001fe2000c101908 */
[----:B------:R-:W-:Y:S05]  /*b590*/  EXIT ;  /* 0x000000000000794d */ /* 0x000fea0003800000 */
.L_x_307:
[----:B------:R-:W-:Y:S01]  /*b5a0*/  BSSY B0, `(.L_x_440) ;  /* 0x0000006000007945 */ /* 0x000fe20003800000 */
[----:B------:R-:W-:Y:S01]  /*b5b0*/  PLOP3.LUT P0, PT, P0, PT, PT, 0x8, 0x80 ;  /* 0x000000000080781c */ /* 0x000fe2000070e170 */
[----:B------:R-:W-:-:S12]  /*b5c0*/  IMAD.MOV.U32 R22, RZ, RZ, -0x1 ;  /* 0xffffffffff167424 */ /* 0x000fd800078e00ff */
[----:B-----5:R-:W-:Y:S05]  /*b5d0*/  WARPSYNC.COLLECTIVE R22, `(.L_x_441) ;  /* 0x0000000016087348 */ /* 0x020fea0003c00000 */
[----:B------:R-:W-:Y:S01]  /*b5e0*/  VOTE.ANY P0, P0 ;  /* 0x0000000000ff7806 */ /* 0x000fe20000000100 */
[----:B-----5:R-:W-:-:S12]  /*b5f0*/  ENDCOLLECTIVE ;  /* 0x000000000000791b */ /* 0x020fd80003800000 */
.L_x_441:
[----:B------:R-:W-:Y:S05]  /*b600*/  BSYNC B0 ;  /* 0x0000000000007941 */ /* 0x000fea0003800000 */
.L_x_440:
[----:B------:R-:W-:Y:S05]  /*b610*/  BRA `(.L_x_442) ;  /* 0xffffff8000b47947 */ /* 0x000fea000383ffff */
.L_x_311:
[----:B------:R-:W-:Y:S01]  /*b620*/  BSSY B0, `(.L_x_443) ;  /* 0x0000006000007945 */ /* 0x000fe20003800000 */
[----:B------:R-:W-:Y:S01]  /*b630*/  PLOP3.LUT P0, PT, P0, PT, PT, 0x8, 0x80 ;  /* 0x000000000080781c */ /* 0x000fe2000070e170 */
[----:B------:R-:W-:-:S12]  /*b640*/  IMAD.MOV.U32 R22, RZ, RZ, -0x1 ;  /* 0xffffffffff167424 */ /* 0x000fd800078e00ff */
[----:B-----5:R-:W-:Y:S05]  /*b650*/  WARPSYNC.COLLECTIVE R22, `(.L_x_444) ;  /* 0x0000000016087348 */ /* 0x020fea0003c00000 */
[----:B------:R-:W-:Y:S01]  /*b660*/  VOTE.ANY P0, P0 ;  /* 0x0000000000ff7806 */ /* 0x000fe20000000100 */
[----:B-----5:R-:W-:-:S12]  /*b670*/  ENDCOLLECTIVE ;  /* 0x000000000000791b */ /* 0x020fd80003800000 */
.L_x_444:
[----:B------:R-:W-:Y:S05]  /*b680*/  BSYNC B0 ;  /* 0x0000000000007941 */ /* 0x000fea0003800000 */
.L_x_443:
[----:B------:R-:W-:Y:S05]  /*b690*/  BRA `(.L_x_445) ;  /* 0xffffff8000c47947 */ /* 0x000fea000383ffff */
.L_x_313:
[----:B------:R-:W0:Y:S01]  /*b6a0*/  S2R R16, SR_GEMASK ;  /* 0x0000000000107919 */ /* 0x000e220000003c00 */
[----:B------:R-:W-:Y:S01]  /*b6b0*/  BSSY B0, `(.L_x_446) ;  /* 0x0000007000007945 */ /* 0x000fe20003800000 */
[----:B------:R-:W-:Y:S01]  /*b6c0*/  ISETP.NE.AND P0, PT, R20, 0x65, PT ;  /* 0x000000651400780c */ /* 0x000fe20003f05270 */
[----:B------:R-:W-:Y:S01]  /*b6d0*/  IMAD.MOV.U32 R22, RZ, RZ, -0x1 ;  /* 0xffffffffff167424 */ /* 0x000fe200078e00ff */
[----:B------:R-:W-:-:S13]  /*b6e0*/  PLOP3.LUT P1, PT, P1, PT, PT, 0x8, 0x80 ;  /* 0x000000000080781c */ /* 0x000fda0000f2e170 */
[----:B0----5:R-:W-:Y:S05]  /*b6f0*/  WARPSYNC.COLLECTIVE R22, `(.L_x_447) ;  /* 0x0000000016087348 */ /* 0x021fea0003c00000 */
[----:B------:R-:W-:Y:S01]  /*b700*/  VOTE.ANY R22, PT, P1 ;  /* 0x0000000000167806 */ /* 0x000fe200008e0100 */
[----:B0----5:R-:W-:Y:S06]  /*b710*/  ENDCOLLECTIVE ;  /* 0x000000000000791b */ /* 0x021fec0003800000 */
.L_x_447:
[----:B------:R-:W-:Y:S05]  /*b720*/  BSYNC B0 ;  /* 0x0000000000007941 */ /* 0x000fea0003800000 */
.L_x_446:
[----:B------:R-:W-:Y:S01]  /*b730*/  LOP3.LUT R22, R22, 0x80000000, R16, 0xec, !PT ;  /* 0x8000000016167812 */ /* 0x000fe200078eec10 */
[----:B------:R-:W-:Y:S02]  /*b740*/  IMAD.MOV.U32 R23, RZ, RZ, 0x1 ;  /* 0x00000001ff177424 */ /* 0x000fe400078e00ff */
[C---:B------:R-:W-:Y:S02]  /*b750*/  VIADD R64, R59.reuse, 0x2 ;  /* 0x000000023b407836 */ /* 0x040fe40000000000 */
[C---:B------:R-:W-:Y:S02]  /*b760*/  VIADD R19, R22.reuse, 0xffffffff ;  /* 0xffffffff16137836 */ /* 0x040fe40000000000 */
[C---:B------:R-:W-:Y:S02]  /*b770*/  VIADD R65, R59.reuse, 0x4 ;  /* 0x000000043b417836 */ /* 0x040fe40000000000 */
[----:B------:R-:W-:Y:S01]  /*b780*/  VIADD R66, R59, 0x8 ;  /* 0x000000083b427836 */ /* 0x000fe20000000000 */
[----:B------:R-:W-:Y:S01]  /*b790*/  LOP3.LUT R19, R22, R19, RZ, 0xc, !PT ;  /* 0x0000001316137212 */ /* 0x000fe200078e0cff */
[----:B------:R-:W-:-:S03]  /*b7a0*/  IMAD.MOV.U32 R22, RZ, RZ, -0x1 ;  /* 0xffffffffff167424 */ /* 0x000fc600078e00ff */
[----:B------:R0:W1:Y:S04]  /*b7b0*/  POPC R24, R19 ;  /* 0x0000001300187309 */ /* 0x0000680000000000 */
[----:B01----:R-:W-:Y:S05]  /*b7c0*/  WARPSYNC.COLLECTIVE R22, `(.L_x_448) ;  /* 0x0000000016087348 */ /* 0x003fea0003c00000 */
[----:B-1----:R1:W2:Y:S02]  /*b7d0*/  SHFL.DOWN P1, R25, R21, R23, R24 ;  /* 0x0800001715197389 */ /* 0x0022a40000020018 */
[----:B012---:R-:W-:Y:S05]  /*b7e0*/  ENDCOLLECTIVE ;  /* 0x000000000000791b */ /* 0x007fea0003800000 */
.L_x_448:
[----:B------:R-:W-:Y:S01]  /*b7f0*/  IMAD.MOV.U32 R23, RZ, RZ, 0x2 ;  /* 0x00000002ff177424 */ /* 0x000fe200078e00ff */
[----:B------:R-:W-:-:S04]  /*b800*/  ISETP.GE.AND P1, PT, R59, R24, PT ;  /* 0x000000183b00720c */ /* 0x000fc80003f26270 */
[----:B------:R-:W-:-:S05]  /*b810*/  SEL R18, R25, RZ, !P1 ;  /* 0x000000ff19127207 */ /* 0x000fca0004800000 */
[----:B------:R-:W-:-:S04]  /*b820*/  IMAD.IADD R67, R18, 0x1, R21 ;  /* 0x0000000112437824 */ /* 0x000fc800078e0215 */
[----:B------:R-:W-:-:S07]  /*b830*/  IMAD.MOV.U32 R21, RZ, RZ, R67 ;  /* 0x000000ffff157224 */ /* 0x000fce00078e0043 */
[----:B------:R-:W-:Y:S05]  /*b840*/  WARPSYNC.COLLECTIVE R22, `(.L_x_449) ;  /* 0x0000000016087348 */ /* 0x000fea0003c00000 */
[----:B------:R0:W1:Y:S02]  /*b850*/  SHFL.DOWN P1, R25, R21, R23, R24 ;  /* 0x0800001715197389 */ /* 0x0000640000020018 */
[----:B01----:R-:W-:Y:S05]  /*b860*/  ENDCOLLECTIVE ;  /* 0x000000000000791b */ /* 0x003fea0003800000 */
.L_x_449:
[----:B------:R-:W-:Y:S01]  /*b870*/  IMAD.MOV.U32 R23, RZ, RZ, 0x4 ;  /* 0x00000004ff177424 */ /* 0x000fe200078e00ff */
[----:B------:R-:W-:-:S04]  /*b880*/  ISETP.GT.AND P1, PT, R64, R24, PT ;  /* 0x000000184000720c */ /* 0x000fc80003f24270 */
[----:B------:R-:W-:-:S05]  /*b890*/  SEL R18, R25, RZ, !P1 ;  /* 0x000000ff19127207 */ /* 0x000fca0004800000 */
[----:B------:R-:W-:Y:S02]  /*b8a0*/  IMAD.IADD R69, R67, 0x1, R18 ;  /* 0x0000000143457824 */ /* 0x000fe400078e0212 */
[----:B------:R-:W-:Y:S02]  /*b8b0*/  VIADD R67, R59, 0x10 ;  /* 0x000000103b437836 */ /* 0x000fe40000000000 */
[----:B------:R-:W-:-:S07]  /*b8c0*/  IMAD.MOV.U32 R21, RZ, RZ, R69 ;  /* 0x000000ffff157224 */ /* 0x000fce00078e0045 */
[----:B------:R-:W-:Y:S05]  /*b8d0*/  WARPSYNC.COLLECTIVE R22, `(.L_x_450) ;  /* 0x0000000016087348 */ /* 0x000fea0003c00000 */
[----:B------:R0:W1:Y:S02]  /*b8e0*/  SHFL.DOWN P1, R25, R21, R23, R24 ;  /* 0x0800001715197389 */ /* 0x0000640000020018 */
[----:B01----:R-:W-:Y:S05]  /*b8f0*/  ENDCOLLECTIVE ;  /* 0x000000000000791b */ /* 0x003fea0003800000 */
.L_x_450:
[----:B------:R-:W-:Y:S01]  /*b900*/  IMAD.MOV.U32 R23, RZ, RZ, 0x8 ;  /* 0x00000008ff177424 */ /* 0x000fe200078e00ff */
[----:B------:R-:W-:-:S04]  /*b910*/  ISETP.GT.AND P1, PT, R65, R24, PT ;  /* 0x000000184100720c */ /* 0x000fc80003f24270 */
[----:B------:R-:W-:-:S05]  /*b920*/  SEL R18, R25, RZ, !P1 ;  /* 0x000000ff19127207 */ /* 0x000fca0004800000 */
[----:B------:R-:W-:-:S04]  /*b930*/  IMAD.IADD R71, R69, 0x1, R18 ;  /* 0x0000000145477824 */ /* 0x000fc800078e0212 */
[----:B------:R-:W-:-:S07]  /*b940*/  IMAD.MOV.U32 R21, RZ, RZ, R71 ;  /* 0x000000ffff157224 */ /* 0x000fce00078e0047 */
[----:B------:R-:W-:Y:S05]  /*b950*/  WARPSYNC.COLLECTIVE R22, `(.L_x_451) ;  /* 0x0000000016087348 */ /* 0x000fea0003c00000 */
[----:B------:R0:W1:Y:S02]  /*b960*/  SHFL.DOWN P1, R25, R21, R23, R24 ;  /* 0x0800001715197389 */ /* 0x0000640000020018 */
[----:B01----:R-:W-:Y:S05]  /*b970*/  ENDCOLLECTIVE ;  /* 0x000000000000791b */ /* 0x003fea0003800000 */
.L_x_451:
[----:B------:R-:W-:Y:S01]  /*b980*/  IMAD.MOV.U32 R23, RZ, RZ, 0x10 ;  /* 0x00000010ff177424 */ /* 0x000fe200078e00ff */
[----:B------:R-:W-:-:S04]  /*b990*/  ISETP.GT.AND P1, PT, R66, R24, PT ;  /* 0x000000184200720c */ /* 0x000fc80003f24270 */
[----:B------:R-:W-:-:S05]  /*b9a0*/  SEL R18, R25, RZ, !P1 ;  /* 0x000000ff19127207 */ /* 0x000fca0004800000 */
[----:B------:R-:W-:Y:S02]  /*b9b0*/  IMAD.IADD R73, R71, 0x1, R18 ;  /* 0x0000000147497824 */ /* 0x000fe400078e0212 */
[----:B------:R-:W0:Y:S02]  /*b9c0*/  LDC.64 R18, c[0x0][0x3a8] ;  /* 0x0000ea00ff127b82 */ /* 0x000e240000000a00 */
[----:B------:R-:W-:-:S07]  /*b9d0*/  IMAD.MOV.U32 R21, RZ, RZ, R73 ;  /* 0x000000ffff157224 */ /* 0x000fce00078e0049 */
[----:B0-----:R-:W-:Y:S05]  /*b9e0*/  WARPSYNC.COLLECTIVE R22, `(.L_x_452) ;  /* 0x0000000016087348 */ /* 0x001fea0003c00000 */
[----:B------:R1:W2:Y:S02]  /*b9f0*/  SHFL.DOWN P1, R25, R21, R23, R24 ;  /* 0x0800001715197389 */ /* 0x0002a40000020018 */
[----:B012---:R-:W-:Y:S05]  /*ba00*/  ENDCOLLECTIVE ;  /* 0x000000000000791b */ /* 0x007fea0003800000 */
.L_x_452:
[----:B------:R-:W-:Y:S05]  /*ba10*/  WARPSYNC.COLLECTIVE R22, `(.L_x_453) ;  /* 0x0000000016087348 */ /* 0x000fea0003c00000 */
[----:B------:R-:W-:Y:S01]  /*ba20*/  VOTE.ALL P0, P0 ;  /* 0x0000000000ff7806 */ /* 0x000fe20000000000 */
[----:B------:R-:W-:-:S12]  /*ba30*/  ENDCOLLECTIVE ;  /* 0x000000000000791b */ /* 0x000fd80003800000 */
.L_x_453:
[----:B------:R-:W-:-:S04]  /*ba40*/  ISETP.GT.AND P1, PT, R67, R24, PT ;  /* 0x000000184300720c */ /* 0x000fc80003f24270 */
[----:B------:R-:W-:Y:S02]  /*ba50*/  SEL R68, R25, RZ, !P1 ;  /* 0x000000ff19447207 */ /* 0x000fe40004800000 */
[----:B------:R-:W-:-:S03]  /*ba60*/  IADD3 R69, P1, PT, R18, 0x100, RZ ;  /* 0x0000010012457810 */ /* 0x000fc60007f3e0ff */
[----:B------:R-:W-:Y:S02]  /*ba70*/  IMAD.IADD R68, R73, 0x1, R68 ;  /* 0x0000000149447824 */ /* 0x000fe400078e0244 */
[----:B------:R-:W-:Y:S01]  /*ba80*/  IMAD.X R70, RZ, RZ, R19, P1 ;  /* 0x000000ffff467224 */ /* 0x000fe200008e0613 */
[----:B------:R-:W-:Y:S07]  /*ba90*/  BRA `(.L_x_454) ;  /* 0xffffff8000607947 */ /* 0x000fee000383ffff */
.L_x_315:
[----:B------:R-:W-:Y:S01]  /*baa0*/  BSSY B0, `(.L_x_455) ;  /* 0x0000006000007945 */ /* 0x000fe20003800000 */
[----:B------:R-:W-:Y:S01]  /*bab0*/  PLOP3.LUT P0, PT, P0, PT, PT, 0x8, 0x80 ;  /* 0x000000000080781c */ /* 0x000fe2000070e170 */
[----:B------:R-:W-:-:S12]  /*bac0*/  IMAD.MOV.U32 R22, RZ, RZ, -0x1 ;  /* 0xffffffffff167424 */ /* 0x000fd800078e00ff */
[----:B-----5:R-:W-:Y:S05]  /*bad0*/  WARPSYNC.COLLECTIVE R22, `(.L_x_456) ;  /* 0x0000000016087348 */ /* 0x020fea0003c00000 */
[----:B------:R-:W-:Y:S01]  /*bae0*/  VOTE.ANY P0, P0 ;  /* 0x0000000000ff7806 */ /* 0x000fe20000000100 */
[----:B-----5:R-:W-:-:S12]  /*baf0*/  ENDCOLLECTIVE ;  /* 0x000000000000791b */ /* 0x020fd80003800000 */
.L_x_456:
[----:B------:R-:W-:Y:S05]  /*bb00*/  BSYNC B0 ;  /* 0x0000000000007941 */ /* 0x000fea0003800000 */
.L_x_455:
[----:B------:R-:W-:Y:S05]  /*bb10*/  BRA `(.L_x_457) ;  /* 0xffffff8000687947 */ /* 0x000fea000383ffff */
.L_x_319:
[----:B------:R-:W-:Y:S01]  /*bb20*/  BSSY B0, `(.L_x_458) ;  /* 0x0000006000007945 */ /* 0x000fe20003800000 */
[----:B------:R-:W-:Y:S01]  /*bb30*/  PLOP3.LUT P0, PT, P0, PT, PT, 0x8, 0x80 ;  /* 0x000000000080781c */ /* 0x000fe2000070e170 */
[----:B------:R-:W-:-:S12]  /*bb40*/  IMAD.MOV.U32 R22, RZ, RZ, -0x1 ;  /* 0xffffffffff167424 */ /* 0x000fd800078e00ff */
[----:B-----5:R-:W-:Y:S05]  /*bb50*/  WARPSYNC.COLLECTIVE R22, `(.L_x_459) ;  /* 0x0000000016087348 */ /* 0x020fea0003c00000 */
[----:B------:R-:W-:Y:S01]  /*bb60*/  VOTE.ANY P0, P0 ;  /* 0x0000000000ff7806 */ /* 0x000fe20000000100 */
[----:B-----5:R-:W-:-:S12]  /*bb70*/  ENDCOLLECTIVE ;  /* 0x000000000000791b */ /* 0x020fd80003800000 */
.L_x_459:
[----:B------:R-:W-:Y:S05]  /*bb80*/  BSYNC B0 ;  /* 0x0000000000007941 */ /* 0x000fea0003800000 */
.L_x_458:
[----:B------:R-:W-:Y:S05]  /*bb90*/  BRA `(.L_x_460) ;  /* 0xffffff80007c7947 */ /* 0x000fea000383ffff */
.L_x_321:
[----:B------:R-:W-:Y:S01]  /*bba0*/  BSSY B0, `(.L_x_461) ;  /* 0x0000006000007945 */ /* 0x000fe20003800000 */
[----:B------:R-:W-:Y:S01]  /*bbb0*/  PLOP3.LUT P1, PT, P0, PT, PT, 0x8, 0x80 ;  /* 0x000000000080781c */ /* 0x000fe2000072e170 */
[----:B------:R-:W-:-:S12]  /*bbc0*/  IMAD.MOV.U32 R22, RZ, RZ, -0x1 ;  /* 0xffffffffff167424 */ /* 0x000fd800078e00ff */
[----:B-----5:R-:W-:Y:S05]  /*bbd0*/  WARPSYNC.COLLECTIVE R22, `(.L_x_462) ;  /* 0x0000000016087348 */ /* 0x020fea0003c00000 */
[----:B------:R-:W-:Y:S01]  /*bbe0*/  VOTE.ANY R22, PT, P1 ;  /* 0x0000000000167806 */ /* 0x000fe200008e0100 */
[----:B-----5:R-:W-:Y:S06]  /*bbf0*/  ENDCOLLECTIVE ;  /* 0x000000000000791b */ /* 0x020fec0003800000 */
.L_x_462:
[----:B------:R-:W-:Y:S05]  /*bc00*/  BSYNC B0 ;  /* 0x0000000000007941 */ /* 0x000fea0003800000 */
.L_x_461:
[----:B------:R-:W-:Y:S01]  /*bc10*/  LOP3.LUT R22, R22, 0x80000000, R16, 0xec, !PT ;  /* 0x8000000016167812 */ /* 0x000fe200078eec10 */
[----:B------:R-:W-:Y:S02]  /*bc20*/  IMAD.MOV.U32 R23, RZ, RZ, 0x1 ;  /* 0x00000001ff177424 */ /* 0x000fe400078e00ff */
[----:B------:R-:W-:Y:S02]  /*bc30*/  VIADD R53, R53, 0xffffffe0 ;  /* 0xffffffe035357836 */ /* 0x000fe40000000000 */
[----:B------:R-:W-:-:S05]  /*bc40*/  VIADD R19, R22, 0xffffffff ;  /* 0xffffffff16137836 */ /* 0x000fca0000000000 */
[----:B------:R-:W-:Y:S01]  /*bc50*/  LOP3.LUT R19, R22, R19, RZ, 0xc, !PT ;  /* 0x0000001316137212 */ /* 0x000fe200078e0cff */
[----:B------:R-:W-:-:S03]  /*bc60*/  IMAD.MOV.U32 R22, RZ, RZ, -0x1 ;  /* 0xffffffffff167424 */ /* 0x000fc600078e00ff */
[----:B------:R0:W1:Y:S04]  /*bc70*/  POPC R24, R19 ;  /* 0x0000001300187309 */ /* 0x0000680000000000 */
[----:B01----:R-:W-:Y:S05]  /*bc80*/  WARPSYNC.COLLECTIVE R22, `(.L_x_463) ;  /* 0x0000000016087348 */ /* 0x003fea0003c00000 */
[----:B-1----:R1:W2:Y:S02]  /*bc90*/  SHFL.DOWN P1, R25, R21, R23, R24 ;  /* 0x0800001715197389 */ /* 0x0022a40000020018 */
[----:B012---:R-:W-:Y:S05]  /*bca0*/  ENDCOLLECTIVE ;  /* 0x000000000000791b */ /* 0x007fea0003800000 */
.L_x_463:
[----:B------:R-:W-:Y:S01]  /*bcb0*/  ISETP.GE.AND P0, PT, R59, R24, PT ;  /* 0x000000183b00720c */ /* 0x000fe20003f06270 */
[----:B------:R-:W-:-:S03]  /*bcc0*/  IMAD.MOV.U32 R23, RZ, RZ, 0x2 ;  /* 0x00000002ff177424 */ /* 0x000fc600078e00ff */
[----:B------:R-:W-:Y:S02]  /*bcd0*/  SEL R18, R25, RZ, !P0 ;  /* 0x000000ff19127207 */ /* 0x000fe40004000000 */
[----:B------:R-:W-:-:S03]  /*bce0*/  ISETP.GT.AND P0, PT, R64, R24, PT ;  /* 0x000000184000720c */ /* 0x000fc60003f04270 */
[----:B------:R-:W-:-:S04]  /*bcf0*/  IMAD.IADD R71, R18, 0x1, R21 ;  /* 0x0000000112477824 */ /* 0x000fc800078e0215 */
[----:B------:R-:W-:-:S07]  /*bd00*/  IMAD.MOV.U32 R21, RZ, RZ, R71 ;  /* 0x000000ffff157224 */ /* 0x000fce00078e0047 */
[----:B------:R-:W-:Y:S05]  /*bd10*/  WARPSYNC.COLLECTIVE R22, `(.L_x_464) ;  /* 0x0000000016087348 */ /* 0x000fea0003c00000 */
[----:B------:R0:W1:Y:S02]  /*bd20*/  SHFL.DOWN P1, R25, R21, R23, R24 ;  /* 0x0800001715197389 */ /* 0x0000640000020018 */
[----:B01----:R-:W-:Y:S05]  /*bd30*/  ENDCOLLECTIVE ;  /* 0x000000000000791b */ /* 0x003fea0003800000 */
.L_x_464:
        /* <DEDUP_REMOVED lines=8> */
.L_x_465:
        /* <DEDUP_REMOVED lines=8> */
.L_x_466:
        /* <DEDUP_REMOVED lines=8> */
.L_x_467:
[----:B------:R-:W-:Y:S02]  /*bec0*/  SEL R25, R25, RZ, !P0 ;  /* 0x000000ff19197207 */ /* 0x000fe40004000000 */
[----:B------:R-:W-:Y:S02]  /*bed0*/  ISETP.NE.AND P0, PT, R20, 0x65, PT ;  /* 0x000000651400780c */ /* 0x000fe40003f05270 */
[----:B------:R-:W-:-:S11]  /*bee0*/  IADD3 R68, PT, PT, R71, R25, R68 ;  /* 0x0000001947447210 */ /* 0x000fd60007ffe044 */
[----:B------:R-:W-:Y:S05]  /*bef0*/  WARPSYNC.COLLECTIVE R22, `(.L_x_468) ;  /* 0x0000000016087348 */ /* 0x000fea0003c00000 */
[----:B------:R-:W-:Y:S01]  /*bf00*/  VOTE.ALL P0, P0 ;  /* 0x0000000000ff7806 */ /* 0x000fe20000000000 */
[----:B------:R-:W-:-:S12]  /*bf10*/  ENDCOLLECTIVE ;  /* 0x000000000000791b */ /* 0x000fd80003800000 */
.L_x_468:
[----:B------:R-:W-:Y:S05]  /*bf20*/  BRA `(.L_x_469) ;  /* 0xffffff8000187947 */ /* 0x000fea000383ffff */
.L_x_386:
[----:B------:R-:W-:Y:S01]  /*bf30*/  BSSY B1, `(.L_x_470) ;  /* 0x0000006000017945 */ /* 0x000fe20003800000 */
[----:B------:R-:W-:Y:S01]  /*bf40*/  PLOP3.LUT P0, PT, P0, PT, PT, 0x8, 0x80 ;  /* 0x000000000080781c */ /* 0x000fe2000070e170 */
[----:B------:R-:W-:-:S12]  /*bf50*/  IMAD.MOV.U32 R22, RZ, RZ, -0x1 ;  /* 0xffffffffff167424 */ /* 0x000fd800078e00ff */
[----:B-----5:R-:W-:Y:S05]  /*bf60*/  WARPSYNC.COLLECTIVE R22, `(.L_x_471) ;  /* 0x0000000016087348 */ /* 0x020fea0003c00000 */
[----:B------:R-:W-:Y:S01]  /*bf70*/  VOTE.ANY P0, P0 ;  /* 0x0000000000ff7806 */ /* 0x000fe20000000100 */
[----:B-----5:R-:W-:-:S12]  /*bf80*/  ENDCOLLECTIVE ;  /* 0x000000000000791b */ /* 0x020fd80003800000 */
.L_x_471:
[----:B------:R-:W-:Y:S05]  /*bf90*/  BSYNC B1 ;  /* 0x0000000000017941 */ /* 0x000fea0003800000 */
.L_x_470:
[----:B------:R-:W-:Y:S05]  /*bfa0*/  BRA `(.L_x_472) ;  /* 0xffffffd400d07947 */ /* 0x000fea000383ffff */
.L_x_390:
[----:B------:R-:W-:Y:S01]  /*bfb0*/  BSSY B1, `(.L_x_473) ;  /* 0x0000006000017945 */ /* 0x000fe20003800000 */
[----:B------:R-:W-:Y:S01]  /*bfc0*/  PLOP3.LUT P0, PT, P0, PT, PT, 0x8, 0x80 ;  /* 0x000000000080781c */ /* 0x000fe2000070e170 */
[----:B------:R-:W-:-:S12]  /*bfd0*/  IMAD.MOV.U32 R22, RZ, RZ, -0x1 ;  /* 0xffffffffff167424 */ /* 0x000fd800078e00ff */
[----:B-----5:R-:W-:Y:S05]  /*bfe0*/  WARPSYNC.COLLECTIVE R22, `(.L_x_474) ;  /* 0x0000000016087348 */ /* 0x020fea0003c00000 */
[----:B------:R-:W-:Y:S01]  /*bff0*/  VOTE.ANY P0, P0 ;  /* 0x0000000000ff7806 */ /* 0x000fe20000000100 */
[----:B-----5:R-:W-:-:S12]  /*c000*/  ENDCOLLECTIVE ;  /* 0x000000000000791b */ /* 0x020fd80003800000 */
.L_x_474:
[----:B------:R-:W-:Y:S05]  /*c010*/  BSYNC B1 ;  /* 0x0000000000017941 */ /* 0x000fea0003800000 */
.L_x_473:
[----:B------:R-:W-:Y:S05]  /*c020*/  BRA `(.L_x_475) ;  /* 0xffffffd400e07947 */ /* 0x000fea000383ffff */
.L_x_392:
        /* <DEDUP_REMOVED lines=8> */
.L_x_477:
[----:B------:R-:W-:Y:S05]  /*c0b0*/  BSYNC B1 ;  /* 0x0000000000017941 */ /* 0x000fea0003800000 */
.L_x_476:
[----:B------:R-:W-:Y:S01]  /*c0c0*/  LOP3.LUT R22, R22, 0x80000000, R26, 0xec, !PT ;  /* 0x8000000016167812 */ /* 0x000fe200078eec1a */
[C---:B------:R-:W-:Y:S02]  /*c0d0*/  VIADD R61, R55.reuse, 0x4 ;  /* 0x00000004373d7836 */ /* 0x040fe40000000000 */
[----:B------:R-:W-:Y:S02]  /*c0e0*/  VIADD R62, R55, 0x8 ;  /* 0x00000008373e7836 */ /* 0x000fe40000000000 */
[----:B------:R-:W-:-:S05]  /*c0f0*/  VIADD R23, R22, 0xffffffff ;  /* 0xffffffff16177836 */ /* 0x000fca0000000000 */
[----:B------:R-:W-:Y:S01]  /*c100*/  LOP3.LUT R20, R22, R23, RZ, 0xc, !PT ;  /* 0x0000001716147212 */ /* 0x000fe200078e0cff */
[----:B------:R-:W-:Y:S02]  /*c110*/  IMAD.MOV.U32 R23, RZ, RZ, 0x1 ;  /* 0x00000001ff177424 */ /* 0x000fe400078e00ff */
[----:B------:R-:W-:Y:S01]  /*c120*/  IMAD.MOV.U32 R22, RZ, RZ, -0x1 ;  /* 0xffffffffff167424 */ /* 0x000fe200078e00ff */
[----:B------:R0:W1:Y:S06]  /*c130*/  POPC R24, R20 ;  /* 0x0000001400187309 */ /* 0x00006c0000000000 */
[----:B01----:R-:W-:Y:S05]  /*c140*/  WARPSYNC.COLLECTIVE R22, `(.L_x_478) ;  /* 0x0000000016087348 */ /* 0x003fea0003c00000 */
[----:B-1----:R1:W2:Y:S02]  /*c150*/  SHFL.DOWN P1, R25, R21, R23, R24 ;  /* 0x0800001715197389 */ /* 0x0022a40000020018 */
[----:B012---:R-:W-:Y:S05]  /*c160*/  ENDCOLLECTIVE ;  /* 0x000000000000791b */ /* 0x007fea0003800000 */
.L_x_478:
[----:B------:R-:W-:Y:S01]  /*c170*/  IMAD.MOV.U32 R23, RZ, RZ, 0x2 ;  /* 0x00000002ff177424 */ /* 0x000fe200078e00ff */
[----:B------:R-:W-:-:S04]  /*c180*/  ISETP.GE.AND P1, PT, R55, R24, PT ;  /* 0x000000183700720c */ /* 0x000fc80003f26270 */
[----:B------:R-:W-:-:S05]  /*c190*/  SEL R60, R25, RZ, !P1 ;  /* 0x000000ff193c7207 */ /* 0x000fca0004800000 */
[----:B------:R-:W-:Y:S02]  /*c1a0*/  IMAD.IADD R63, R60, 0x1, R21 ;  /* 0x000000013c3f7824 */ /* 0x000fe400078e0215 */
[----:B------:R-:W-:Y:S02]  /*c1b0*/  VIADD R60, R55, 0x2 ;  /* 0x00000002373c7836 */ /* 0x000fe40000000000 */
[----:B------:R-:W-:-:S07]  /*c1c0*/  IMAD.MOV.U32 R21, RZ, RZ, R63 ;  /* 0x000000ffff157224 */ /* 0x000fce00078e003f */
[----:B------:R-:W-:Y:S05]  /*c1d0*/  WARPSYNC.COLLECTIVE R22, `(.L_x_479) ;  /* 0x0000000016087348 */ /* 0x000fea0003c00000 */
[----:B------:R0:W1:Y:S02]  /*c1e0*/  SHFL.DOWN P1, R25, R21, R23, R24 ;  /* 0x0800001715197389 */ /* 0x0000640000020018 */
[----:B01----:R-:W-:Y:S05]  /*c1f0*/  ENDCOLLECTIVE ;  /* 0x000000000000791b */ /* 0x003fea0003800000 */
.L_x_479:
        /* <DEDUP_REMOVED lines=9> */
.L_x_480:
        /* <DEDUP_REMOVED lines=8> */
.L_x_481:
        /* <DEDUP_REMOVED lines=8> */
.L_x_482:
[----:B------:R-:W-:Y:S05]  /*c390*/  WARPSYNC.COLLECTIVE R22, `(.L_x_483) ;  /* 0x0000000016087348 */ /* 0x000fea0003c00000 */
[----:B------:R-:W-:Y:S01]  /*c3a0*/  VOTE.ALL P0, P0 ;  /* 0x0000000000ff7806 */ /* 0x000fe20000000000 */
[----:B------:R-:W-:-:S12]  /*c3b0*/  ENDCOLLECTIVE ;  /* 0x000000000000791b */ /* 0x000fd80003800000 */
.L_x_483:
[----:B------:R-:W0:Y:S01]  /*c3c0*/  LDC.64 R20, c[0x0][0x3a8] ;  /* 0x0000ea00ff147b82 */ /* 0x000e220000000a00 */
[----:B------:R-:W-:-:S04]  /*c3d0*/  ISETP.GT.AND P1, PT, R63, R24, PT ;  /* 0x000000183f00720c */ /* 0x000fc80003f24270 */
[----:B------:R-:W-:-:S05]  /*c3e0*/  SEL R64, R25, RZ, !P1 ;  /* 0x000000ff19407207 */ /* 0x000fca0004800000 */
[----:B------:R-:W-:Y:S01]  /*c3f0*/  IMAD.IADD R64, R69, 0x1, R64 ;  /* 0x0000000145407824 */ /* 0x000fe200078e0240 */
[----:B0-----:R-:W-:-:S05]  /*c400*/  IADD3 R65, P1, PT, R20, 0x100, RZ ;  /* 0x0000010014417810 */ /* 0x001fca0007f3e0ff */
[----:B------:R-:W-:Y:S01]  /*c410*/  IMAD.X R66, RZ, RZ, R21, P1 ;  /* 0x000000ffff427224 */ /* 0x000fe200008e0615 */
[----:B------:R-:W-:Y:S07]  /*c420*/  BRA `(.L_x_484) ;  /* 0xffffffd4007c7947 */ /* 0x000fee000383ffff */
.L_x_394:
[----:B------:R-:W-:Y:S01]  /*c430*/  BSSY B1, `(.L_x_485) ;  /* 0x0000006000017945 */ /* 0x000fe20003800000 */
[----:B------:R-:W-:Y:S01]  /*c440*/  PLOP3.LUT P0, PT, P0, PT, PT, 0x8, 0x80 ;  /* 0x000000000080781c */ /* 0x000fe2000070e170 */
[----:B------:R-:W-:-:S12]  /*c450*/  IMAD.MOV.U32 R22, RZ, RZ, -0x1 ;  /* 0xffffffffff167424 */ /* 0x000fd800078e00ff */
[----:B-----5:R-:W-:Y:S05]  /*c460*/  WARPSYNC.COLLECTIVE R22, `(.L_x_486) ;  /* 0x0000000016087348 */ /* 0x020fea0003c00000 */
[----:B------:R-:W-:Y:S01]  /*c470*/  VOTE.ANY P0, P0 ;  /* 0x0000000000ff7806 */ /* 0x000fe20000000100 */
[----:B-----5:R-:W-:-:S12]  /*c480*/  ENDCOLLECTIVE ;  /* 0x000000000000791b */ /* 0x020fd80003800000 */
.L_x_486:
[----:B------:R-:W-:Y:S05]  /*c490*/  BSYNC B1 ;  /* 0x0000000000017941 */ /* 0x000fea0003800000 */
.L_x_485:
[----:B------:R-:W-:Y:S05]  /*c4a0*/  BRA `(.L_x_487) ;  /* 0xffffffd400847947 */ /* 0x000fea000383ffff */
.L_x_398:
[----:B------:R-:W-:Y:S01]  /*c4b0*/  BSSY B1, `(.L_x_488) ;  /* 0x0000006000017945 */ /* 0x000fe20003800000 */
[----:B------:R-:W-:Y:S01]  /*c4c0*/  PLOP3.LUT P0, PT, P0, PT, PT, 0x8, 0x80 ;  /* 0x000000000080781c */ /* 0x000fe2000070e170 */
[----:B------:R-:W-:-:S12]  /*c4d0*/  IMAD.MOV.U32 R22, RZ, RZ, -0x1 ;  /* 0xffffffffff167424 */ /* 0x000fd800078e00ff */
[----:B-----5:R-:W-:Y:S05]  /*c4e0*/  WARPSYNC.COLLECTIVE R22, `(.L_x_489) ;  /* 0x0000000016087348 */ /* 0x020fea0003c00000 */
[----:B------:R-:W-:Y:S01]  /*c4f0*/  VOTE.ANY P0, P0 ;  /* 0x0000000000ff7806 */ /* 0x000fe20000000100 */
[----:B-----5:R-:W-:-:S12]  /*c500*/  ENDCOLLECTIVE ;  /* 0x000000000000791b */ /* 0x020fd80003800000 */
.L_x_489:
[----:B------:R-:W-:Y:S05]  /*c510*/  BSYNC B1 ;  /* 0x0000000000017941 */ /* 0x000fea0003800000 */
.L_x_488:
[----:B------:R-:W-:Y:S05]  /*c520*/  BRA `(.L_x_490) ;  /* 0xffffffd400987947 */ /* 0x000fea000383ffff */
.L_x_400:
[----:B------:R-:W-:Y:S01]  /*c530*/  BSSY B1, `(.L_x_491) ;  /* 0x0000006000017945 */ /* 0x000fe20003800000 */
[----:B------:R-:W-:Y:S01]  /*c540*/  PLOP3.LUT P1, PT, P0, PT, PT, 0x8, 0x80 ;  /* 0x000000000080781c */ /* 0x000fe2000072e170 */
[----:B------:R-:W-:-:S12]  /*c550*/  IMAD.MOV.U32 R22, RZ, RZ, -0x1 ;  /* 0xffffffffff167424 */ /* 0x000fd800078e00ff */
[----:B-----5:R-:W-:Y:S05]  /*c560*/  WARPSYNC.COLLECTIVE R22, `(.L_x_492) ;  /* 0x0000000016087348 */ /* 0x020fea0003c00000 */
[----:B------:R-:W-:Y:S01]  /*c570*/  VOTE.ANY R22, PT, P1 ;  /* 0x0000000000167806 */ /* 0x000fe200008e0100 */
[----:B-----5:R-:W-:Y:S06]  /*c580*/  ENDCOLLECTIVE ;  /* 0x000000000000791b */ /* 0x020fec0003800000 */
.L_x_492:
[----:B------:R-:W-:Y:S05]  /*c590*/  BSYNC B1 ;  /* 0x0000000000017941 */ /* 0x000fea0003800000 */
.L_x_491:
[----:B------:R-:W-:Y:S01]  /*c5a0*/  LOP3.LUT R22, R22, 0x80000000, R26, 0xec, !PT ;  /* 0x8000000016167812 */ /* 0x000fe200078eec1a */
[----:B------:R-:W-:-:S04]  /*c5b0*/  VIADD R53, R53, 0xffffffe0 ;  /* 0xffffffe035357836 */ /* 0x000fc80000000000 */
        /* <DEDUP_REMOVED lines=8> */
.L_x_493:
        /* <DEDUP_REMOVED lines=9> */
.L_x_494:
        /* <DEDUP_REMOVED lines=8> */
.L_x_495:
        /* <DEDUP_REMOVED lines=8> */
.L_x_496:
        /* <DEDUP_REMOVED lines=8> */
.L_x_497:
[----:B------:R-:W-:Y:S02]  /*c850*/  SEL R25, R25, RZ, !P0 ;  /* 0x000000ff19197207 */ /* 0x000fe40004000000 */
[----:B------:R-:W-:Y:S02]  /*c860*/  ISETP.NE.AND P0, PT, R20, 0x65, PT ;  /* 0x000000651400780c */ /* 0x000fe40003f05270 */
[----:B------:R-:W-:-:S11]  /*c870*/  IADD3 R64, PT, PT, R67, R25, R64 ;  /* 0x0000001943407210 */ /* 0x000fd60007ffe040 */
[----:B------:R-:W-:Y:S05]  /*c880*/  WARPSYNC.COLLECTIVE R22, `(.L_x_498) ;  /* 0x0000000016087348 */ /* 0x000fea0003c00000 */
[----:B------:R-:W-:Y:S01]  /*c890*/  VOTE.ALL P0, P0 ;  /* 0x0000000000ff7806 */ /* 0x000fe20000000000 */
[----:B------:R-:W-:-:S12]  /*c8a0*/  ENDCOLLECTIVE ;  /* 0x000000000000791b */ /* 0x000fd80003800000 */
.L_x_498:
[----:B------:R-:W-:Y:S05]  /*c8b0*/  BRA `(.L_x_499) ;  /* 0xffffffd400347947 */ /* 0x000fea000383ffff */
.L_x_500:
        /* <DEDUP_REMOVED lines=12> */
.L_x_1036:


//--------------------- .text._ZN3cub18CUB_300001_SM_10006detail6select23DeviceSelectSweepKernelINS2_10policy_hubIiNS0_8NullTypeElLb1ELNS0_10SelectImplE2EE10Policy1000EN6thrust24THRUST_300001_SM_1000_NS6detail15normal_iteratorINSA_10device_ptrIiEEEEPS5_NS2_27partition_distinct_output_tISF_SF_EEPlNS0_13ScanTileStateIiLb1EEE7is_evenS5_iNS2_19streaming_context_tIlLb1EEELS6_2EEEvT0_T1_T2_T3_T4_T5_T6_T7_iT8_NS1_7vsmem_tE --------------------------
	.section	.text._ZN3cub18CUB_300001_SM_10006detail6select23DeviceSelectSweepKernelINS2_10policy_hubIiNS0_8NullTypeElLb1ELNS0_10SelectImplE2EE10Policy1000EN6thrust24THRUST_300001_SM_1000_NS6detail15normal_iteratorINSA_10device_ptrIiEEEEPS5_NS2_27partition_distinct_output_tISF_SF_EEPlNS0_13ScanTileStateIiLb1EEE7is_evenS5_iNS2_19streaming_context_tIlLb1EEELS6_2EEEvT0_T1_T2_T3_T4_T5_T6_T7_iT8_NS1_7vsmem_tE,"ax",@progbits
	.align	128
        .global         _ZN3cub18CUB_300001_SM_10006detail6select23DeviceSelectSweepKernelINS2_10policy_hubIiNS0_8NullTypeElLb1ELNS0_10SelectImplE2EE10Policy1000EN6thrust24THRUST_300001_SM_1000_NS6detail15normal_iteratorINSA_10device_ptrIiEEEEPS5_NS2_27partition_distinct_output_tISF_SF_EEPlNS0_13ScanTileStateIiLb1EEE7is_evenS5_iNS2_19streaming_context_tIlLb1EEELS6_2EEEvT0_T1_T2_T3_T4_T5_T6_T7_iT8_NS1_7vsmem_tE
        .type           _ZN3cub18CUB_300001_SM_10006detail6select23DeviceSelectSweepKernelINS2_10policy_hubIiNS0_8NullTypeElLb1ELNS0_10SelectImplE2EE10Policy1000EN6thrust24THRUST_300001_SM_1000_NS6detail15normal_iteratorINSA_10device_ptrIiEEEEPS5_NS2_27partition_distinct_output_tISF_SF_EEPlNS0_13ScanTileStateIiLb1EEE7is_evenS5_iNS2_19streaming_context_tIlLb1EEELS6_2EEEvT0_T1_T2_T3_T4_T5_T6_T7_iT8_NS1_7vsmem_tE,@function
        .size           _ZN3cub18CUB_300001_SM_10006detail6select23DeviceSelectSweepKernelINS2_10policy_hubIiNS0_8NullTypeElLb1ELNS0_10SelectImplE2EE10Policy1000EN6thrust24THRUST_300001_SM_1000_NS6detail15normal_iteratorINSA_10device_ptrIiEEEEPS5_NS2_27partition_distinct_output_tISF_SF_EEPlNS0_13ScanTileStateIiLb1EEE7is_evenS5_iNS2_19streaming_context_tIlLb1EEELS6_2EEEvT0_T1_T2_T3_T4_T5_T6_T7_iT8_NS1_7vsmem_tE,(.L_x_1037 - _ZN3cub18CUB_300001_SM_10006detail6select23DeviceSelectSweepKernelINS2_10policy_hubIiNS0_8NullTypeElLb1ELNS0_10SelectImplE2EE10Policy1000EN6thrust24THRUST_300001_SM_1000_NS6detail15normal_iteratorINSA_10device_ptrIiEEEEPS5_NS2_27partition_distinct_output_tISF_SF_EEPlNS0_13ScanTileStateIiLb1EEE7is_evenS5_iNS2_19streaming_context_tIlLb1EEELS6_2EEEvT0_T1_T2_T3_T4_T5_T6_T7_iT8_NS1_7vsmem_tE)
        .other          _ZN3cub18CUB_300001_SM_10006detail6select23DeviceSelectSweepKernelINS2_10policy_hubIiNS0_8NullTypeElLb1ELNS0_10SelectImplE2EE10Policy1000EN6thrust24THRUST_300001_SM_1000_NS6detail15normal_iteratorINSA_10device_ptrIiEEEEPS5_NS2_27partition_distinct_output_tISF_SF_EEPlNS0_13ScanTileStateIiLb1EEE7is_evenS5_iNS2_19streaming_context_tIlLb1EEELS6_2EEEvT0_T1_T2_T3_T4_T5_T6_T7_iT8_NS1_7vsmem_tE,@"STO_CUDA_ENTRY STV_DEFAULT"
_ZN3cub18CUB_300001_SM_10006detail6select23DeviceSelectSweepKernelINS2_10policy_hubIiNS0_8NullTypeElLb1ELNS0_10SelectImplE2EE10Policy1000EN6thrust24THRUST_300001_SM_1000_NS6detail15normal_iteratorINSA_10device_ptrIiEEEEPS5_NS2_27partition_distinct_output_tISF_SF_EEPlNS0_13ScanTileStateIiLb1EEE7is_evenS5_iNS2_19streaming_context_tIlLb1EEELS6_2EEEvT0_T1_T2_T3_T4_T5_T6_T7_iT8_NS1_7vsmem_tE:
.text._ZN3cub18CUB_300001_SM_10006detail6select23DeviceSelectSweepKernelINS2_10policy_hubIiNS0_8NullTypeElLb1ELNS0_10SelectImplE2EE10Policy1000EN6thrust24THRUST_300001_SM_1000_NS6detail15normal_iteratorINSA_10device_ptrIiEEEEPS5_NS2_27partition_distinct_output_tISF_SF_EEPlNS0_13ScanTileStateIiLb1EEE7is_evenS5_iNS2_19streaming_context_tIlLb1EEELS6_2EEEvT0_T1_T2_T3_T4_T5_T6_T7_iT8_NS1_7vsmem_tE:
        /* <DEDUP_REMOVED lines=21> */
[----:B------:R-:W-:-:S03]  /*0150*/  USEL UR5, UR11, URZ, !UP0 ;  /* 0x000000ff0b057287 */ /* 0x000fc6000c000000 */
[----:B------:R-:W-:Y:S01]  /*0160*/  IMAD R23, R23, 0x2ac0, RZ ;  /* 0x00002ac017177824 */ /* 0x000fe200078e02ff */
[C---:B0-----:R-:W-:Y:S02]  /*0170*/  LOP3.LUT R2, R0.reuse, 0x1f, RZ, 0xc0, !PT ;  /* 0x0000001f00027812 */ /* 0x041fe400078ec0ff */
[----:B------:R-:W-:-:S05]  /*0180*/  LOP3.LUT R3, R0, 0x3e0, RZ, 0xc0, !PT ;  /* 0x000003e000037812 */ /* 0x000fca00078ec0ff */
[----:B------:R-:W-:-:S05]  /*0190*/  IMAD R2, R3, 0x12, R2 ;  /* 0x0000001203027824 */ /* 0x000fca00078e0202 */
[----:B------:R-:W-:-:S04]  /*01a0*/  IADD3 R2, P0, P1, R2, UR4, R23 ;  /* 0x0000000402027c10 */ /* 0x000fc8000f91e017 */
[----:B------:R-:W-:Y:S02]  /*01b0*/  IADD3.X R3, PT, PT, RZ, UR5, RZ, P0, P1 ;  /* 0x00000005ff037c10 */ /* 0x000fe400087e24ff */
[----:B----4-:R-:W-:-:S04]  /*01c0*/  LEA R4, P0, R2, UR12, 0x2 ;  /* 0x0000000c02047c11 */ /* 0x010fc8000f8010ff */
[----:B------:R-:W-:-:S05]  /*01d0*/  LEA.HI.X R5, R2, UR13, R3, 0x2, P0 ;  /* 0x0000000d02057c11 */ /* 0x000fca00080f1403 */
        /* <DEDUP_REMOVED lines=18> */
[----:B------:R-:W0:Y:S01]  /*0300*/  S2UR UR5, SR_CgaCtaId ;  /* 0x00000000000579c3 */ /* 0x000e220000008800 */
[----:B------:R-:W-:Y:S01]  /*0310*/  SHF.R.U32.HI R2, RZ, 0x5, R0 ;  /* 0x00000005ff027819 */ /* 0x000fe20000011600 */
[----:B------:R-:W-:Y:S01]  /*0320*/  UMOV UR4, 0x400 ;  /* 0x0000040000047882 */ /* 0x000fe20000000000 */
[----:B------:R-:W1:Y:S02]  /*0330*/  S2R R3, SR_LANEID ;  /* 0x0000000000037919 */ /* 0x000e640000000000 */
[C---:B------:R-:W-:Y:S01]  /*0340*/  ISETP.NE.AND P2, PT, R2.reuse, 0x12, PT ;  /* 0x000000120200780c */ /* 0x040fe20003f45270 */
[----:B0-----:R-:W-:Y:S01]  /*0350*/  ULEA UR4, UR5, UR4, 0x18 ;  /* 0x0000000405047291 */ /* 0x001fe2000f8ec0ff */
[----:B-1----:R-:W-:Y:S01]  /*0360*/  IMAD R17, R2, 0x240, R3 ;  /* 0x0000024002117824 */ /* 0x002fe200078e0203 */
[----:B------:R-:W-:-:S02]  /*0370*/  ISETP.NE.AND P1, PT, R3, 0x1f, PT ;  /* 0x0000001f0300780c */ /* 0x000fc40003f25270 */
[----:B------:R-:W-:Y:S02]  /*0380*/  ISETP.NE.AND P3, PT, R3, RZ, PT ;  /* 0x000000ff0300720c */ /* 0x000fe40003f65270 */
[----:B------:R-:W-:-:S05]  /*0390*/  LEA R27, R17, UR4, 0x2 ;  /* 0x00000004111b7c11 */ /* 0x000fca000f8e10ff */
[----:B------:R-:W-:-:S04]  /*03a0*/  IMAD R28, R3, 0x44, R27 ;  /* 0x00000044031c7824 */ /* 0x000fc800078e021b */
[----:B------:R-:W-:Y:S01]  /*03b0*/  @!P1 LEA R41, R2, UR4, 0x2 ;  /* 0x0000000402299c11 */ /* 0x000fe2000f8e10ff */
[----:B--2---:R-:W-:Y:S04]  /*03c0*/  STS [R27], R6 ;  /* 0x000000061b007388 */ /* 0x004fe80000000800 */
[----:B---3--:R-:W-:Y:S04]  /*03d0*/  STS [R27+0x80], R7 ;  /* 0x000080071b007388 */ /* 0x008fe80000000800 */
[----:B----4-:R-:W-:Y:S04]  /*03e0*/  STS [R27+0x100], R8 ;  /* 0x000100081b007388 */ /* 0x010fe80000000800 */
[----:B-----5:R-:W-:Y:S04]  /*03f0*/  STS [R27+0x180], R9 ;  /* 0x000180091b007388 */ /* 0x020fe80000000800 */
[----:B------:R-:W-:Y:S04]  /*0400*/  STS [R27+0x200], R10 ;  /* 0x0002000a1b007388 */ /* 0x000fe80000000800 */
        /* <DEDUP_REMOVED lines=12> */
[----:B------:R-:W-:Y:S01]  /*04d0*/  STS [R27+0x880], R26 ;  /* 0x0008801a1b007388 */ /* 0x000fe20000000800 */
[----:B------:R-:W-:-:S03]  /*04e0*/  NOP ;  /* 0x0000000000007918 */ /* 0x000fc60000000000 */
[----:B------:R-:W0:Y:S04]  /*04f0*/  LDS.64 R18, [R28] ;  /* 0x000000001c127984 */ /* 0x000e280000000a00 */
[----:B------:R-:W1:Y:S04]  /*0500*/  LDS.64 R16, [R28+0x8] ;  /* 0x000008001c107984 */ /* 0x000e680000000a00 */
[----:B------:R-:W2:Y:S04]  /*0510*/  LDS.64 R14, [R28+0x10] ;  /* 0x000010001c0e7984 */ /* 0x000ea80000000a00 */
[----:B------:R-:W3:Y:S04]  /*0520*/  LDS.64 R20, [R28+0x18] ;  /* 0x000018001c147984 */ /* 0x000ee80000000a00 */
[----:B------:R-:W4:Y:S04]  /*0530*/  LDS.64 R10, [R28+0x20] ;  /* 0x000020001c0a7984 */ /* 0x000f280000000a00 */
[----:B------:R-:W-:Y:S04]  /*0540*/  LDS.64 R8, [R28+0x28] ;  /* 0x000028001c087984 */ /* 0x000fe80000000a00 */
[----:B------:R-:W5:Y:S04]  /*0550*/  LDS.64 R6, [R28+0x30] ;  /* 0x000030001c067984 */ /* 0x000f680000000a00 */
[----:B------:R-:W5:Y:S04]  /*0560*/  LDS.64 R4, [R28+0x38] ;  /* 0x000038001c047984 */ /* 0x000f680000000a00 */
[----:B------:R-:W5:Y:S01]  /*0570*/  LDS.64 R12, [R28+0x40] ;  /* 0x000040001c0c7984 */ /* 0x000f620000000a00 */
[----:B------:R-:W-:Y:S01]  /*0580*/  BAR.SYNC.DEFER_BLOCKING 0x0 ;  /* 0x0000000000007b1d */ /* 0x000fe20000010000 */
[----:B0-----:R-:W-:-:S02]  /*0590*/  LOP3.LUT R24, R18, 0x1, RZ, 0xc, !PT ;  /* 0x0000000112187812 */ /* 0x001fc400078e0cff */
[----:B------:R-:W-:Y:S02]  /*05a0*/  LOP3.LUT R23, R19, 0x1, RZ, 0xc, !PT ;  /* 0x0000000113177812 */ /* 0x000fe400078e0cff */
[----:B-1----:R-:W-:Y:S02]  /*05b0*/  LOP3.LUT R22, R16, 0x1, RZ, 0xc, !PT ;  /* 0x0000000110167812 */ /* 0x002fe400078e0cff */
[----:B------:R-:W-:Y:S02]  /*05c0*/  LOP3.LUT R25, R17, 0x1, RZ, 0xc, !PT ;  /* 0x0000000111197812 */ /* 0x000fe400078e0cff */
[----:B--2---:R-:W-:Y:S02]  /*05d0*/  LOP3.LUT R26, R14, 0x1, RZ, 0xc, !PT ;  /* 0x000000010e1a7812 */ /* 0x004fe400078e0cff */
[----:B------:R-:W-:Y:S02]  /*05e0*/  IADD3 R24, PT, PT, R22, R23, R24 ;  /* 0x0000001716187210 */ /* 0x000fe40007ffe018 */
[----:B------:R-:W-:-:S02]  /*05f0*/  LOP3.LUT R3, R19, 0x1, RZ, 0xc0, !PT ;  /* 0x0000000113037812 */ /* 0x000fc400078ec0ff */
[----:B------:R-:W-:Y:S02]  /*0600*/  IADD3 R26, PT, PT, R26, R25, R24 ;  /* 0x000000191a1a7210 */ /* 0x000fe40007ffe018 */
[----:B------:R-:W-:Y:S02]  /*0610*/  LOP3.LUT R24, R15, 0x1, RZ, 0xc, !PT ;  /* 0x000000010f187812 */ /* 0x000fe400078e0cff */
[----:B---3--:R-:W-:Y:S02]  /*0620*/  LOP3.LUT R25, R20, 0x1, RZ, 0xc, !PT ;  /* 0x0000000114197812 */ /* 0x008fe400078e0cff */
[----:B------:R-:W-:Y:S02]  /*0630*/  LOP3.LUT P4, RZ, R18, 0x1, RZ, 0xc0, !PT ;  /* 0x0000000112ff7812 */ /* 0x000fe4000788c0ff */
[----:B------:R-:W-:Y:S02]  /*0640*/  IADD3 R26, PT, PT, R25, R24, R26 ;  /* 0x00000018191a7210 */ /* 0x000fe40007ffe01a */
[----:B------:R-:W-:-:S02]  /*0650*/  LOP3.LUT R24, R21, 0x1, RZ, 0xc, !PT ;  /* 0x0000000115187812 */ /* 0x000fc400078e0cff */
[----:B----4-:R-:W-:Y:S02]  /*0660*/  LOP3.LUT R25, R10, 0x1, RZ, 0xc, !PT ;  /* 0x000000010a197812 */ /* 0x010fe400078e0cff */
[----:B-----5:R-:W-:Y:S02]  /*0670*/  LOP3.LUT R37, R7, 0x1, RZ, 0xc, !PT ;  /* 0x0000000107257812 */ /* 0x020fe400078e0cff */
[----:B------:R-:W-:Y:S02]  /*0680*/  IADD3 R26, PT, PT, R25, R24, R26 ;  /* 0x00000018191a7210 */ /* 0x000fe40007ffe01a */
        /* <DEDUP_REMOVED lines=10> */
[----:B------:R-:W-:Y:S02]  /*0730*/  IADD3 R38, PT, PT, R36, R37, R26 ;  /* 0x0000002524267210 */ /* 0x000fe40007ffe01a */
[----:B------:R-:W-:Y:S02]  /*0740*/  LOP3.LUT R26, R13, 0x1, RZ, 0xc, !PT ;  /* 0x000000010d1a7812 */ /* 0x000fe400078e0cff */
[----:B------:R-:W-:Y:S02]  /*0750*/  IADD3 R25, PT, PT, R24, R25, R38 ;  /* 0x0000001918197210 */ /* 0x000fe40007ffe026 */
[----:B------:R-:W-:-:S03]  /*0760*/  LOP3.LUT R44, R12, 0x1, RZ, 0xc, !PT ;  /* 0x000000010c2c7812 */ /* 0x000fc600078e0cff */
        /* <DEDUP_REMOVED lines=9> */
[----:B------:R-:W0:Y:S02]  /*0800*/  SHFL.UP P0, R40, R27, 0x10, RZ ;  /* 0x060000001b287989 */ /* 0x000e2400000000ff */
[----:B0-----:R-:W-:Y:S01]  /*0810*/  @P0 IMAD.IADD R40, R27, 0x1, R40 ;  /* 0x000000011b280824 */ /* 0x001fe200078e0228 */
[----:B------:R-:W-:-:S03]  /*0820*/  ISETP.NE.AND P0, PT, R2, 0x2, PT ;  /* 0x000000020200780c */ /* 0x000fc60003f05270 */
[----:B------:R-:W-:Y:S01]  /*0830*/  IMAD.IADD R39, R40, 0x1, -R39 ;  /* 0x0000000128277824 */ /* 0x000fe200078e0a27 */
[----:B------:R0:W-:Y:S01]  /*0840*/  @!P1 STS [R41], R40 ;  /* 0x0000002829009388 */ /* 0x0001e20000000800 */
[----:B------:R-:W-:Y:S01]  /*0850*/  BAR.SYNC.DEFER_BLOCKING 0x0 ;  /* 0x0000000000007b1d */ /* 0x000fe20000010000 */
[----:B------:R-:W-:Y:S02]  /*0860*/  ISETP.NE.AND P1, PT, R2, 0x11, PT ;  /* 0x000000110200780c */ /* 0x000fe40003f25270 */
[----:B0-----:R-:W-:-:S03]  /*0870*/  LOP3.LUT R40, R11, 0x1, RZ, 0xc, !PT ;  /* 0x000000010b287812 */ /* 0x001fc600078e0cff */
        /* <DEDUP_REMOVED lines=8> */
[----:B------:R-:W-:Y:S01]  /*0900*/  SEL R32, R34, R32, !P0 ;  /* 0x0000002022207207 */ /* 0x000fe20004000000 */
[----:B-1----:R-:W-:Y:S01]  /*0910*/  IMAD.IADD R28, R35, 0x1, R28 ;  /* 0x00000001231c7824 */ /* 0x002fe200078e021c */
[----:B------:R-:W-:-:S03]  /*0920*/  ISETP.NE.AND P0, PT, R2, 0x4, PT ;  /* 0x000000040200780c */ /* 0x000fc60003f05270 */
[----:B------:R-:W-:Y:S01]  /*0930*/  IMAD.IADD R29, R29, 0x1, R28 ;  /* 0x000000011d1d7824 */ /* 0x000fe200078e021c */
[----:B------:R-:W-:Y:S02]  /*0940*/  SEL R32, R35, R32, !P0 ;  /* 0x0000002023207207 */ /* 0x000fe40004000000 */
[----:B------:R-:W-:Y:S01]  /*0950*/  ISETP.NE.AND P0, PT, R2, 0x5, PT ;  /* 0x000000050200780c */ /* 0x000fe20003f05270 */
[----:B------:R-:W-:-:S03]  /*0960*/  IMAD.IADD R30, R30, 0x1, R29 ;  /* 0x000000011e1e7824 */ /* 0x000fc600078e021d */
[----:B------:R-:W-:Y:S01]  /*0970*/  SEL R41, R28, R32, !P0 ;  /* 0x000000201c297207 */ /* 0x000fe20004000000 */
[----:B------:R-:W-:Y:S01]  /*0980*/  IMAD.IADD R31, R31, 0x1, R30 ;  /* 0x000000011f1f7824 */ /* 0x000fe200078e021e */
[----:B------:R-:W0:Y:S01]  /*0990*/  LDS.128 R32, [UR4+0x30] ;  /* 0x00003004ff207984 */ /* 0x000e220008000c00 */
[C---:B------:R-:W-:Y:S02]  /*09a0*/  ISETP.NE.AND P0, PT, R2.reuse, 0x6, PT ;  /* 0x000000060200780c */ /* 0x040fe40003f05270 */
[----:B--2---:R-:W-:Y:S02]  /*09b0*/  IMAD.IADD R24, R31, 0x1, R24 ;  /* 0x000000011f187824 */ /* 0x004fe400078e0218 */
[----:B------:R-:W-:Y:S02]  /*09c0*/  SEL R41, R29, R41, !P0 ;  /* 0x000000291d297207 */ /* 0x000fe40004000000 */
[----:B------:R-:W-:Y:S01]  /*09d0*/  ISETP.NE.AND P0, PT, R2, 0x7, PT ;  /* 0x000000070200780c */ /* 0x000fe20003f05270 */
[----:B------:R-:W-:-:S03]  /*09e0*/  IMAD.IADD R25, R25, 0x1, R24 ;  /* 0x0000000119197824 */ /* 0x000fc600078e0218 */
[----:B------:R-:W-:Y:S01]  /*09f0*/  SEL R41, R30, R41, !P0 ;  /* 0x000000291e297207 */ /* 0x000fe20004000000 */
[----:B------:R-:W-:Y:S01]  /*0a00*/  IMAD.IADD R26, R26, 0x1, R25 ;  /* 0x000000011a1a7824 */ /* 0x000fe200078e0219 */
[----:B------:R-:W-:-:S03]  /*0a10*/  ISETP.NE.AND P0, PT, R2, 0x8, PT ;  /* 0x000000080200780c */ /* 0x000fc60003f05270 */
[----:B------:R-:W-:Y:S01]  /*0a20*/  IMAD.IADD R27, R27, 0x1, R26 ;  /* 0x000000011b1b7824 */ /* 0x000fe200078e021a */
[----:B------:R-:W-:Y:S02]  /*0a30*/  SEL R41, R31, R41, !P0 ;  /* 0x000000291f297207 */ /* 0x000fe40004000000 */
[----:B------:R-:W1:Y:S01]  /*0a40*/  LDS.128 R28, [UR4+0x40] ;  /* 0x00004004ff1c7984 */ /* 0x000e620008000c00 */
[----:B------:R-:W-:-:S04]  /*0a50*/  ISETP.NE.AND P0, PT, R2, 0x9, PT ;  /* 0x000000090200780c */ /* 0x000fc80003f05270 */
[----:B------:R-:W-:Y:S02]  /*0a60*/  SEL R41, R24, R41, !P0 ;  /* 0x0000002918297207 */ /* 0x000fe40004000000 */
[C---:B------:R-:W-:Y:S02]  /*0a70*/  ISETP.NE.AND P0, PT, R2.reuse, 0xa, PT ;  /* 0x0000000a0200780c */ /* 0x040fe40003f05270 */
[----:B------:R-:W-:Y:S02]  /*0a80*/  LOP3.LUT R24, R7, 0x1, RZ, 0xc0, !PT ;  /* 0x0000000107187812 */ /* 0x000fe400078ec0ff */
[----:B------:R-:W-:Y:S02]  /*0a90*/  SEL R41, R25, R41, !P0 ;  /* 0x0000002919297207 */ /* 0x000fe40004000000 */
[----:B------:R-:W-:-:S04]  /*0aa0*/  ISETP.NE.AND P0, PT, R2, 0xb, PT ;  /* 0x0000000b0200780c */ /* 0x000fc80003f05270 */
[----:B------:R-:W-:Y:S02]  /*0ab0*/  SEL R41, R26, R41, !P0 ;  /* 0x000000291a297207 */ /* 0x000fe40004000000 */
[----:B------:R-:W-:Y:S01]  /*0ac0*/  ISETP.NE.AND P0, PT, R2, 0xc, PT ;  /* 0x0000000c0200780c */ /* 0x000fe20003f05270 */
[C---:B0-----:R-:W-:Y:S01]  /*0ad0*/  IMAD.IADD R32, R27.reuse, 0x1, R32 ;  /* 0x000000011b207824 */ /* 0x041fe200078e0220 */
[----:B------:R-:W-:Y:S02]  /*0ae0*/  LOP3.LUT R26, R18, 0x1, RZ, 0xc, !PT ;  /* 0x00000001121a7812 */ /* 0x000fe400078e0cff */
[----:B------:R-:W-:Y:S01]  /*0af0*/  SEL R41, R27, R41, !P0 ;  /* 0x000000291b297207 */ /* 0x000fe20004000000 */
[----:B------:R-:W-:Y:S01]  /*0b00*/  IMAD.IADD R33, R33, 0x1, R32 ;  /* 0x0000000121217824 */ /* 0x000fe200078e0220 */
[----:B------:R-:W-:Y:S02]  /*0b10*/  ISETP.NE.AND P0, PT, R2, 0xd, PT ;  /* 0x0000000d0200780c */ /* 0x000fe40003f05270 */
[----:B------:R-:W-:Y:S01]  /*0b20*/  LOP3.LUT R27, R13, 0x1, RZ, 0xc0, !PT ;  /* 0x000000010d1b7812 */ /* 0x000fe200078ec0ff */
[----:B------:R-:W-:Y:S01]  /*0b30*/  IMAD.IADD R34, R34, 0x1, R33 ;  /* 0x0000000122227824 */ /* 0x000fe200078e0221 */
[----:B------:R-:W-:-:S02]  /*0b40*/  SEL R41, R32, R41, !P0 ;  /* 0x0000002920297207 */ /* 0x000fc40004000000 */
[----:B------:R-:W-:Y:S01]  /*0b50*/  ISETP.NE.AND P0, PT, R2, 0xe, PT ;  /* 0x0000000e0200780c */ /* 0x000fe20003f05270 */
[----:B------:R-:W-:-:S03]  /*0b60*/  IMAD.IADD R35, R35, 0x1, R34 ;  /* 0x0000000123237824 */ /* 0x000fc600078e0222 */
[----:B------:R-:W-:Y:S02]  /*0b70*/  SEL R41, R33, R41, !P0 ;  /* 0x0000002921297207 */ /* 0x000fe40004000000 */
[----:B------:R-:W-:Y:S01]  /*0b80*/  ISETP.NE.AND P0, PT, R2, 0xf, PT ;  /* 0x0000000f0200780c */ /* 0x000fe20003f05270 */
[----:B-1----:R-:W-:-:S03]  /*0b90*/  IMAD.IADD R28, R35, 0x1, R28 ;  /* 0x00000001231c7824 */ /* 0x002fc600078e021c */
[----:B------:R-:W-:Y:S02]  /*0ba0*/  SEL R41, R34, R41, !P0 ;  /* 0x0000002922297207 */ /* 0x000fe40004000000 */
[----:B------:R-:W-:Y:S01]  /*0bb0*/  ISETP.NE.AND P0, PT, R2, 0x10, PT ;  /* 0x000000100200780c */ /* 0x000fe20003f05270 */
[----:B------:R-:W-:Y:S01]  /*0bc0*/  IMAD.IADD R29, R29, 0x1, R28 ;  /* 0x000000011d1d7824 */ /* 0x000fe200078e021c */
[----:B------:R-:W-:Y:S02]  /*0bd0*/  SEL R2, R39, RZ, P3 ;  /* 0x000000ff27027207 */ /* 0x000fe40001800000 */
[----:B------:R-:W-:Y:S01]  /*0be0*/  SEL R41, R35, R41, !P0 ;  /* 0x0000002923297207 */ /* 0x000fe20004000000 */
[----:B------:R-:W-:Y:S01]  /*0bf0*/  IMAD.IADD R25, R30, 0x1, R29 ;  /* 0x000000011e197824 */ /* 0x000fe200078e021d */
[----:B------:R-:W-:Y:S02]  /*0c00*/  ISETP.NE.U32.AND P0, PT, R3, 0x1, PT ;  /* 0x000000010300780c */ /* 0x000fe40003f05070 */
[----:B------:R-:W-:-:S02]  /*0c10*/  SEL R41, R28, R41, !P1 ;  /* 0x000000291c297207 */ /* 0x000fc40004800000 */
[----:B------:R-:W-:Y:S02]  /*0c20*/  ISETP.GE.U32.AND P1, PT, R0, 0x20, PT ;  /* 0x000000200000780c */ /* 0x000fe40003f26070 */
[----:B------:R-:W-:Y:S02]  /*0c30*/  SEL R41, R29, R41, !P2 ;  /* 0x000000291d297207 */ /* 0x000fe40005000000 */
[----:B------:R-:W-:Y:S02]  /*0c40*/  LOP3.LUT R3, R16, 0x1, RZ, 0xc0, !PT ;  /* 0x0000000110037812 */ /* 0x000fe400078ec0ff */
[----:B------:R-:W-:Y:S02]  /*0c50*/  SEL R41, R41, RZ, P1 ;  /* 0x000000ff29297207 */ /* 0x000fe40000800000 */
[----:B------:R-:W-:Y:S02]  /*0c60*/  ISETP.NE.AND P5, PT, R3, RZ, PT ;  /* 0x000000ff0300720c */ /* 0x000fe40003fa5270 */
[----:B------:R-:W-:Y:S01]  /*0c70*/  IADD3 R3, PT, PT, -R25, 0x2ac0, RZ ;  /* 0x00002ac019037810 */ /* 0x000fe20007ffe1ff */
[----:B------:R-:W-:Y:S01]  /*0c80*/  IMAD.IADD R2, R41, 0x1, R2 ;  /* 0x0000000129027824 */ /* 0x000fe200078e0202 */
[----:B------:R-:W-:-:S02]  /*0c90*/  ISETP.NE.U32.AND P1, PT, R24, 0x1, PT ;  /* 0x000000011800780c */ /* 0x000fc40003f25070 */
[----:B------:R-:W-:Y:S01]  /*0ca0*/  ISETP.NE.U32.AND P2, PT, R27, 0x1, PT ;  /* 0x000000011b00780c */ /* 0x000fe20003f45070 */
[--C-:B------:R-:W-:Y:S01]  /*0cb0*/  IMAD.IADD R27, R2, 0x1, R26.reuse ;  /* 0x00000001021b7824 */ /* 0x100fe200078e021a */
[----:B------:R-:W-:Y:S01]  /*0cc0*/  LOP3.LUT R24, R4, 0x1, RZ, 0xc0, !PT ;  /* 0x0000000104187812 */ /* 0x000fe200078ec0ff */
[C---:B------:R-:W-:Y:S01]  /*0cd0*/  IMAD.IADD R29, R2.reuse, 0x1, R3 ;  /* 0x00000001021d7824 */ /* 0x040fe200078e0203 */
[----:B------:R-:W-:Y:S01]  /*0ce0*/  IADD3 R31, PT, PT, R2, R23, R26 ;  /* 0x00000017021f7210 */ /* 0x000fe20007ffe01a */
[----:B------:R-:W-:Y:S01]  /*0cf0*/  IMAD R28, R0, 0x12, -R27 ;  /* 0x00000012001c7824 */ /* 0x000fe200078e0a1b */
[----:B------:R-:W-:Y:S01]  /*0d00*/  ISETP.NE.AND P3, PT, R24, RZ, PT ;  /* 0x000000ff1800720c */ /* 0x000fe20003f65270 */
[----:B------:R-:W-:Y:S01]  /*0d10*/  IMAD R24, R0, 0x12, -R2 ;  /* 0x0000001200187824 */ /* 0x000fe200078e0a02 */
[----:B------:R-:W-:Y:S01]  /*0d20*/  LOP3.LUT R34, R20, 0x1, RZ, 0xc, !PT ;  /* 0x0000000114227812 */ /* 0x000fe200078e0cff */
[----:B------:R-:W-:Y:S02]  /*0d30*/  IMAD.IADD R30, R29, 0x1, R26 ;  /* 0x000000011d1e7824 */ /* 0x000fe400078e021a */
[----:B------:R-:W-:-:S02]  /*0d40*/  IMAD R32, R0, 0x12, -R31 ;  /* 0x0000001200207824 */ /* 0x000fc400078e0a1f */
[----:B------:R-:W-:Y:S01]  /*0d50*/  VIADD R26, R28, 0x1 ;  /* 0x000000011c1a7836 */ /* 0x000fe20000000000 */
[----:B------:R-:W-:Y:S01]  /*0d60*/  LOP3.LUT R28, R17, 0x1, RZ, 0xc, !PT ;  /* 0x00000001111c7812 */ /* 0x000fe200078e0cff */
[----:B------:R-:W-:Y:S01]  /*0d70*/  IMAD.IADD R27, R38, 0x1, R2 ;  /* 0x00000001261b7824 */ /* 0x000fe200078e0202 */
[----:B------:R-:W-:Y:S01]  /*0d80*/  SEL R2, R29, R24, !P4 ;  /* 0x000000181d027207 */ /* 0x000fe20006000000 */
[----:B------:R-:W-:Y:S01]  /*0d90*/  IMAD.IADD R31, R22, 0x1, R31 ;  /* 0x00000001161f7824 */ /* 0x000fe200078e021f */
[----:B------:R-:W-:Y:S01]  /*0da0*/  SEL R26, R26, R30, !P0 ;  /* 0x0000001e1a1a7207 */ /* 0x000fe20004000000 */
[----:B------:R-:W-:Y:S01]  /*0db0*/  IMAD.IADD R24, R23, 0x1, R30 ;  /* 0x0000000117187824 */ /* 0x000fe200078e021e */
[----:B------:R-:W-:Y:S01]  /*0dc0*/  LOP3.LUT R30, R14, 0x1, RZ, 0xc, !PT ;  /* 0x000000010e1e7812 */ /* 0x000fe200078e0cff */
[----:B------:R-:W-:Y:S01]  /*0dd0*/  VIADD R23, R32, 0x2 ;  /* 0x0000000220177836 */ /* 0x000fe20000000000 */
[----:B------:R-:W-:Y:S01]  /*0de0*/  LOP3.LUT R32, R15, 0x1, RZ, 0xc, !PT ;  /* 0x000000010f207812 */ /* 0x000fe200078e0cff */
[----:B------:R-:W-:Y:S01]  /*0df0*/  IMAD.IADD R33, R31, 0x1, R28 ;  /* 0x000000011f217824 */ /* 0x000fe200078e021c */
[----:B------:R-:W-:Y:S01]  /*0e00*/  LOP3.LUT P0, RZ, R17, 0x1, RZ, 0xc0, !PT ;  /* 0x0000000111ff7812 */ /* 0x000fe2000780c0ff */
[----:B------:R-:W-:Y:S01]  /*0e10*/  IMAD.IADD R29, R22, 0x1, R24 ;  /* 0x00000001161d7824 */ /* 0x000fe200078e0218 */
[----:B------:R-:W-:Y:S01]  /*0e20*/  SEL R23, R24, R23, !P5 ;  /* 0x0000001718177207 */ /* 0x000fe20006800000 */
[----:B------:R-:W-:Y:S01]  /*0e30*/  IMAD R31, R0, 0x12, -R31 ;  /* 0x00000012001f7824 */ /* 0x000fe200078e0a1f */
[----:B------:R-:W-:Y:S01]  /*0e40*/  LOP3.LUT P4, RZ, R14, 0x1, RZ, 0xc0, !PT ;  /* 0x000000010eff7812 */ /* 0x000fe2000788c0ff */
[----:B------:R-:W-:Y:S01]  /*0e50*/  IMAD R24, R0, 0x12, -R33 ;  /* 0x0000001200187824 */ /* 0x000fe200078e0a21 */
[----:B------:R-:W-:Y:S01]  /*0e60*/  LOP3.LUT P5, RZ, R11, 0x1, RZ, 0xc0, !PT ;  /* 0x000000010bff7812 */ /* 0x000fe200078ac0ff */
[----:B------:R-:W-:Y:S01]  /*0e70*/  IMAD.IADD R33, R33, 0x1, R30 ;  /* 0x0000000121217824 */ /* 0x000fe200078e021e */
[----:B------:R-:W-:Y:S01]  /*0e80*/  LEA R26, R26, UR4, 0x2 ;  /* 0x000000041a1a7c11 */ /* 0x000fe2000f8e10ff */
[----:B------:R-:W-:Y:S01]  /*0e90*/  VIADD R22, R31, 0x3 ;  /* 0x000000031f167836 */ /* 0x000fe20000000000 */
[----:B------:R-:W-:Y:S01]  /*0ea0*/  LEA R23, R23, UR4, 0x2 ;  /* 0x0000000417177c11 */ /* 0x000fe2000f8e10ff */
[----:B------:R-:W-:-:S02]  /*0eb0*/  IMAD.IADD R31, R29, 0x1, R28 ;  /* 0x000000011d1f7824 */ /* 0x000fc400078e021c */
[----:B------:R-:W-:Y:S01]  /*0ec0*/  VIADD R24, R24, 0x4 ;  /* 0x0000000418187836 */ /* 0x000fe20000000000 */
[----:B------:R-:W-:Y:S01]  /*0ed0*/  SEL R22, R29, R22, !P0 ;  /* 0x000000161d167207 */ /* 0x000fe20004000000 */
[----:B------:R-:W-:Y:S01]  /*0ee0*/  IMAD.IADD R35, R33, 0x1, R32 ;  /* 0x0000000121237824 */ /* 0x000fe200078e0220 */
[----:B------:R-:W-:Y:S01]  /*0ef0*/  LOP3.LUT P0, RZ, R15, 0x1, RZ, 0xc0, !PT ;  /* 0x000000010fff7812 */ /* 0x000fe2000780c0ff */
[----:B------:R-:W-:Y:S01]  /*0f00*/  IMAD R33, R0, 0x12, -R33 ;  /* 0x0000001200217824 */ /* 0x000fe200078e0a21 */
[C---:B------:R-:W-:Y:S01]  /*0f10*/  SEL R28, R31.reuse, R24, !P4 ;  /* 0x000000181f1c7207 */ /* 0x040fe20006000000 */
[----:B------:R-:W-:Y:S01]  /*0f20*/  IMAD.IADD R30, R31, 0x1, R30 ;  /* 0x000000011f1e7824 */ /* 0x000fe200078e021e */
[----:B------:R-:W-:Y:S01]  /*0f30*/  LOP3.LUT P4, RZ, R20, 0x1, RZ, 0xc0, !PT ;  /* 0x0000000114ff7812 */ /* 0x000fe2000788c0ff */
[----:B------:R-:W-:Y:S02]  /*0f40*/  IMAD R24, R0, 0x12, -R35 ;  /* 0x0000001200187824 */ /* 0x000fe400078e0a23 */
[----:B------:R-:W-:-:S02]  /*0f50*/  VIADD R29, R33, 0x5 ;  /* 0x00000005211d7836 */ /* 0x000fc40000000000 */
[----:B------:R-:W-:Y:S02]  /*0f60*/  IMAD.IADD R31, R30, 0x1, R32 ;  /* 0x000000011e1f7824 */ /* 0x000fe400078e0220 */
[----:B------:R-:W-:Y:S01]  /*0f70*/  VIADD R24, R24, 0x6 ;  /* 0x0000000618187836 */ /* 0x000fe20000000000 */
[----:B------:R-:W-:Y:S01]  /*0f80*/  SEL R29, R30, R29, !P0 ;  /* 0x0000001d1e1d7207 */ /* 0x000fe20004000000 */
[--C-:B------:R-:W-:Y:S01]  /*0f90*/  IMAD.IADD R35, R35, 0x1, R34.reuse ;  /* 0x0000000123237824 */ /* 0x100fe200078e0222 */
[----:B------:R-:W-:Y:S01]  /*0fa0*/  LOP3.LUT R30, R21, 0x1, RZ, 0xc, !PT ;  /* 0x00000001151e7812 */ /* 0x000fe200078e0cff */
[C---:B------:R-:W-:Y:S01]  /*0fb0*/  IMAD.IADD R34, R31.reuse, 0x1, R34 ;  /* 0x000000011f227824 */ /* 0x040fe200078e0222 */
[----:B------:R-:W-:Y:S02]  /*0fc0*/  SEL R32, R31, R24, !P4 ;  /* 0x000000181f207207 */ /* 0x000fe40006000000 */
[C---:B------:R-:W-:Y:S01]  /*0fd0*/  LOP3.LUT R24, R10.reuse, 0x1, RZ, 0xc, !PT ;  /* 0x000000010a187812 */ /* 0x040fe200078e0cff */
[----:B------:R-:W-:Y:S01]  /*0fe0*/  IMAD.IADD R31, R35, 0x1, R30 ;  /* 0x00000001231f7824 */ /* 0x000fe200078e021e */
[----:B------:R-:W-:Y:S01]  /*0ff0*/  LOP3.LUT P4, RZ, R10, 0x1, RZ, 0xc0, !PT ;  /* 0x000000010aff7812 */ /* 0x000fe2000788c0ff */
[----:B------:R-:W-:Y:S01]  /*1000*/  IMAD R35, R0, 0x12, -R35 ;  /* 0x0000001200237824 */ /* 0x000fe200078e0a23 */
[----:B------:R-:W-:Y:S01]  /*1010*/  LOP3.LUT P0, RZ, R21, 0x1, RZ, 0xc0, !PT ;  /* 0x0000000115ff7812 */ /* 0x000fe2000780c0ff */
[----:B------:R-:W-:-:S02]  /*1020*/  IMAD.IADD R33, R31, 0x1, R24 ;  /* 0x000000011f217824 */ /* 0x000fc400078e0218 */
[----:B------:R-:W-:Y:S02]  /*1030*/  IMAD R31, R0, 0x12, -R31 ;  /* 0x00000012001f7824 */ /* 0x000fe400078e0a1f */
[----:B------:R-:W-:Y:S02]  /*1040*/  IMAD.IADD R30, R34, 0x1, R30 ;  /* 0x00000001221e7824 */ /* 0x000fe400078e021e */
[----:B------:R-:W-:Y:S02]  /*1050*/  IMAD R38, R0, 0x12, -R33 ;  /* 0x0000001200267824 */ /* 0x000fe400078e0a21 */
[----:B------:R-:W-:Y:S02]  /*1060*/  VIADD R31, R31, 0x8 ;  /* 0x000000081f1f7836 */ /* 0x000fe40000000000 */
[----:B------:R-:W-:Y:S02]  /*1070*/  VIADD R35, R35, 0x7 ;  /* 0x0000000723237836 */ /* 0x000fe40000000000 */
[----:B------:R-:W-:Y:S01]  /*1080*/  IMAD.IADD R41, R33, 0x1, R40 ;  /* 0x0000000121297824 */ /* 0x000fe200078e0228 */
[C---:B------:R-:W-:Y:S01]  /*1090*/  SEL R33, R30.reuse, R31, !P4 ;  /* 0x0000001f1e217207 */ /* 0x040fe20006000000 */
[----:B------:R-:W-:Y:S01]  /*10a0*/  IMAD.IADD R39, R30, 0x1, R24 ;  /* 0x000000011e277824 */ /* 0x000fe200078e0218 */
[----:B------:R-:W-:Y:S01]  /*10b0*/  LOP3.LUT R30, R9, 0x1, RZ, 0xc, !PT ;  /* 0x00000001091e7812 */ /* 0x000fe200078e0cff */
[----:B------:R-:W-:Y:S01]  /*10c0*/  VIADD R24, R38, 0x9 ;  /* 0x0000000926187836 */ /* 0x000fe20000000000 */
[----:B------:R-:W-:Y:S01]  /*10d0*/  SEL R38, R34, R35, !P0 ;  /* 0x0000002322267207 */ /* 0x000fe20004000000 */
[----:B------:R-:W-:Y:S01]  /*10e0*/  IMAD.IADD R31, R41, 0x1, R42 ;  /* 0x00000001291f7824 */ /* 0x000fe200078e022a */
[C---:B------:R-:W-:Y:S01]  /*10f0*/  ISETP.NE.AND P0, PT, R0.reuse, RZ, PT ;  /* 0x000000ff0000720c */ /* 0x040fe20003f05270 */
[C---:B------:R-:W-:Y:S01]  /*1100*/  IMAD.IADD R40, R39.reuse, 0x1, R40 ;  /* 0x0000000127287824 */ /* 0x040fe200078e0228 */
[----:B------:R-:W-:Y:S01]  /*1110*/  SEL R34, R39, R24, !P5 ;  /* 0x0000001827227207 */ /* 0x000fe20006800000 */
[----:B------:R-:W-:Y:S01]  /*1120*/  IMAD R24, R0, 0x12, -R31 ;  /* 0x0000001200187824 */ /* 0x000fe200078e0a1f */
[----:B------:R-:W-:Y:S01]  /*1130*/  LOP3.LUT P5, RZ, R9, 0x1, RZ, 0xc0, !PT ;  /* 0x0000000109ff7812 */ /* 0x000fe200078ac0ff */
[----:B------:R-:W-:Y:S01]  /*1140*/  IMAD.IADD R35, R40, 0x1, R42 ;  /* 0x0000000128237824 */ /* 0x000fe200078e022a */
[----:B------:R-:W-:Y:S01]  /*1150*/  LOP3.LUT R42, R6, 0x1, RZ, 0xc, !PT ;  /* 0x00000001062a7812 */ /* 0x000fe200078e0cff */
[----:B------:R-:W-:Y:S01]  /*1160*/  VIADD R24, R24, 0xb ;  /* 0x0000000b18187836 */ /* 0x000fe20000000000 */
[----:B------:R-:W-:Y:S01]  /*1170*/  LOP3.LUT P4, RZ, R8, 0x1, RZ, 0xc0, !PT ;  /* 0x0000000108ff7812 */ /* 0x000fe2000788c0ff */
[--C-:B------:R-:W-:Y:S01]  /*1180*/  IMAD.IADD R43, R31, 0x1, R30.reuse ;  /* 0x000000011f2b7824 */ /* 0x100fe200078e021e */
[----:B------:R-:W-:Y:S01]  /*1190*/  LEA R38, R38, UR4, 0x2 ;  /* 0x0000000426267c11 */ /* 0x000fe2000f8e10ff */
[----:B------:R-:W-:Y:S01]  /*11a0*/  IMAD R41, R0, 0x12, -R41 ;  /* 0x0000001200297824 */ /* 0x000fe200078e0a29 */
[C---:B------:R-:W-:Y:S01]  /*11b0*/  SEL R39, R35.reuse, R24, !P5 ;  /* 0x0000001823277207 */ /* 0x040fe20006800000 */
[----:B------:R-:W-:Y:S01]  /*11c0*/  IMAD.IADD R24, R35, 0x1, R30 ;  /* 0x0000000123187824 */ /* 0x000fe200078e021e */
[----:B------:R-:W-:Y:S01]  /*11d0*/  LEA R33, R33, UR4, 0x2 ;  /* 0x0000000421217c11 */ /* 0x000fe2000f8e10ff */
[----:B------:R-:W0:Y:S01]  /*11e0*/  @!P0 LDC.64 R30, c[0x0][0x3a8] ;  /* 0x0000ea00ff1e8b82 */ /* 0x000e220000000a00 */
[----:B------:R-:W-:Y:S01]  /*11f0*/  VIADD R41, R41, 0xa ;  /* 0x0000000a29297836 */ /* 0x000fe20000000000 */
[----:B------:R-:W-:Y:S01]  /*1200*/  LEA R34, R34, UR4, 0x2 ;  /* 0x0000000422227c11 */ /* 0x000fe2000f8e10ff */
[----:B------:R-:W-:-:S02]  /*1210*/  IMAD.IADD R35, R43, 0x1, R42 ;  /* 0x000000012b237824 */ /* 0x000fc400078e022a */
[----:B------:R-:W-:Y:S01]  /*1220*/  IMAD R43, R0, 0x12, -R43 ;  /* 0x00000012002b7824 */ /* 0x000fe200078e0a2b */
[----:B------:R-:W-:Y:S01]  /*1230*/  SEL R41, R40, R41, !P4 ;  /* 0x0000002928297207 */ /* 0x000fe20006000000 */
[----:B------:R-:W-:Y:S01]  /*1240*/  IMAD.IADD R42, R24, 0x1, R42 ;  /* 0x00000001182a7824 */ /* 0x000fe200078e022a */
[----:B------:R-:W-:Y:S01]  /*1250*/  LOP3.LUT P4, RZ, R6, 0x1, RZ, 0xc0, !PT ;  /* 0x0000000106ff7812 */ /* 0x000fe2000788c0ff */
[----:B------:R-:W-:Y:S01]  /*1260*/  VIADD R43, R43, 0xc ;  /* 0x0000000c2b2b7836 */ /* 0x000fe20000000000 */
[----:B------:R-:W-:Y:S01]  /*1270*/  LOP3.LUT R40, R5, 0x1, RZ, 0xc, !PT ;  /* 0x0000000105287812 */ /* 0x000fe200078e0cff */
[--C-:B------:R-:W-:Y:S01]  /*1280*/  IMAD.IADD R45, R37, 0x1, R35.reuse ;  /* 0x00000001252d7824 */ /* 0x100fe200078e0223 */
[----:B------:R-:W-:Y:S01]  /*1290*/  LEA R41, R41, UR4, 0x2 ;  /* 0x0000000429297c11 */ /* 0x000fe2000f8e10ff */
[----:B------:R-:W-:Y:S01]  /*12a0*/  IMAD R35, R0, 0x12, -R35 ;  /* 0x0000001200237824 */ /* 0x000fe200078e0a23 */
[----:B------:R-:W-:Y:S01]  /*12b0*/  SEL R43, R24, R43, !P4 ;  /* 0x0000002b182b7207 */ /* 0x000fe20006000000 */
[----:B------:R-:W-:-:S02]  /*12c0*/  @!P0 IMAD.MOV.U32 R24, RZ, RZ, 0x65 ;  /* 0x00000065ff188424 */ /* 0x000fc400078e00ff */
[----:B------:R-:W-:Y:S01]  /*12d0*/  IMAD.IADD R47, R27, 0x1, R40 ;  /* 0x000000011b2f7824 */ /* 0x000fe200078e0228 */
[----:B------:R-:W-:Y:S01]  /*12e0*/  LEA R43, R43, UR4, 0x2 ;  /* 0x000000042b2b7c11 */ /* 0x000fe2000f8e10ff */
[----:B------:R-:W-:Y:S02]  /*12f0*/  VIADD R35, R35, 0xd ;  /* 0x0000000d23237836 */ /* 0x000fe40000000000 */
[----:B------:R-:W-:Y:S02]  /*1300*/  IMAD.IADD R37, R37, 0x1, R42 ;  /* 0x0000000125257824 */ /* 0x000fe400078e022a */
[----:B------:R-:W-:Y:S01]  /*1310*/  IMAD R27, R0, 0x12, -R27 ;  /* 0x00000012001b7824 */ /* 0x000fe200078e0a1b */
[----:B0-----:R0:W-:Y:S01]  /*1320*/  @!P0 ST.E.64.STRONG.GPU desc[UR6][R30.64+0x100], R24 ;  /* 0x000100181e008985 */ /* 0x0011e2000c10fb06 */
[----:B------:R-:W-:Y:S01]  /*1330*/  SEL R42, R35, R42, !P1 ;  /* 0x0000002a232a7207 */ /* 0x000fe20004800000 */
[----:B------:R-:W-:Y:S01]  /*1340*/  IMAD.IADD R36, R36, 0x1, R37 ;  /* 0x0000000124247824 */ /* 0x000fe200078e0225 */
[----:B------:R-:W-:Y:S01]  /*1350*/  LOP3.LUT P1, RZ, R5, 0x1, RZ, 0xc0, !PT ;  /* 0x0000000105ff7812 */ /* 0x000fe2000782c0ff */
[----:B------:R-:W-:Y:S01]  /*1360*/  VIADD R27, R27, 0xf ;  /* 0x0000000f1b1b7836 */ /* 0x000fe20000000000 */
[----:B------:R-:W-:Y:S01]  /*1370*/  LEA R35, R28, UR4, 0x2 ;  /* 0x000000041c237c11 */ /* 0x000fe2000f8e10ff */
[----:B------:R-:W-:Y:S01]  /*1380*/  IMAD R45, R0, 0x12, -R45 ;  /* 0x00000012002d7824 */ /* 0x000fe200078e0a2d */
[----:B------:R-:W-:Y:S01]  /*1390*/  LEA R28, R29, UR4, 0x2 ;  /* 0x000000041d1c7c11 */ /* 0x000fe2000f8e10ff */
[C---:B------:R-:W-:Y:S01]  /*13a0*/  IMAD.IADD R40, R36.reuse, 0x1, R40 ;  /* 0x0000000124287824 */ /* 0x040fe200078e0228 */
[----:B------:R-:W-:Y:S01]  /*13b0*/  SEL R36, R36, R27, !P1 ;  /* 0x0000001b24247207 */ /* 0x000fe20004800000 */
[----:B------:R-:W-:Y:S01]  /*13c0*/  VIADD R45, R45, 0xe ;  /* 0x0000000e2d2d7836 */ /* 0x000fe20000000000 */
[----:B------:R-:W-:Y:S01]  /*13d0*/  LEA R27, R2, UR4, 0x2 ;  /* 0x00000004021b7c11 */ /* 0x000fe2000f8e10ff */
[----:B------:R-:W-:Y:S01]  /*13e0*/  BAR.SYNC.DEFER_BLOCKING 0x0 ;  /* 0x0000000000007b1d */ /* 0x000fe20000010000 */
[--C-:B------:R-:W-:Y:S01]  /*13f0*/  IMAD.IADD R49, R47, 0x1, R44.reuse ;  /* 0x000000012f317824 */ /* 0x100fe200078e022c */
[----:B------:R-:W-:Y:S01]  /*1400*/  LEA R2, R22, UR4, 0x2 ;  /* 0x0000000416027c11 */ /* 0x000fe2000f8e10ff */
[----:B------:R-:W-:Y:S01]  /*1410*/  IMAD R47, R0, 0x12, -R47 ;  /* 0x00000012002f7824 */ /* 0x000fe200078e0a2f */
[----:B0-----:R-:W-:Y:S01]  /*1420*/  LEA R25, R32, UR4, 0x2 ;  /* 0x0000000420197c11 */ /* 0x001fe2000f8e10ff */
[----:B------:R-:W-:Y:S01]  /*1430*/  IMAD R49, R0, 0x12, -R49 ;  /* 0x0000001200317824 */ /* 0x000fe200078e0a31 */
[----:B------:R-:W-:Y:S01]  /*1440*/  SEL R45, R37, R45, !P3 ;  /* 0x0000002d252d7207 */ /* 0x000fe20005800000 */
[----:B------:R-:W-:Y:S01]  /*1450*/  VIADD R47, R47, 0x10 ;  /* 0x000000102f2f7836 */ /* 0x000fe20000000000 */
[----:B------:R-:W-:Y:S01]  /*1460*/  LOP3.LUT P3, RZ, R12, 0x1, RZ, 0xc0, !PT ;  /* 0x000000010cff7812 */ /* 0x000fe2000786c0ff */
[----:B------:R-:W-:Y:S01]  /*1470*/  VIADD R49, R49, 0x11 ;  /* 0x0000001131317836 */ /* 0x000fe20000000000 */
[----:B------:R-:W-:Y:S01]  /*1480*/  ISETP.NE.AND P0, PT, RZ, UR9, PT ;  /* 0x00000009ff007c0c */ /* 0x000fe2000bf05270 */
[C---:B------:R-:W-:Y:S01]  /*1490*/  @P2 IMAD.IADD R49, R40.reuse, 0x1, R44 ;  /* 0x0000000128312824 */ /* 0x040fe200078e022c */
[----:B------:R-:W-:-:S02]  /*14a0*/  SEL R47, R40, R47, !P3 ;  /* 0x0000002f282f7207 */ /* 0x000fc40005800000 */
[----:B------:R-:W-:Y:S02]  /*14b0*/  LEA R42, R42, UR4, 0x2 ;  /* 0x000000042a2a7c11 */ /* 0x000fe4000f8e10ff */
[----:B------:R-:W-:Y:S02]  /*14c0*/  LEA R45, R45, UR4, 0x2 ;  /* 0x000000042d2d7c11 */ /* 0x000fe4000f8e10ff */
[----:B------:R-:W-:Y:S02]  /*14d0*/  LEA R36, R36, UR4, 0x2 ;  /* 0x0000000424247c11 */ /* 0x000fe4000f8e10ff */
[----:B------:R-:W-:Y:S01]  /*14e0*/  LEA R47, R47, UR4, 0x2 ;  /* 0x000000042f2f7c11 */ /* 0x000fe2000f8e10ff */
[----:B------:R-:W-:Y:S04]  /*14f0*/  STS [R27], R18 ;  /* 0x000000121b007388 */ /* 0x000fe80000000800 */
[----:B------:R0:W-:Y:S04]  /*1500*/  STS [R26], R19 ;  /* 0x000000131a007388 */ /* 0x0001e80000000800 */
[----:B------:R1:W-:Y:S04]  /*1510*/  STS [R23], R16 ;  /* 0x0000001017007388 */ /* 0x0003e80000000800 */
[----:B------:R2:W-:Y:S01]  /*1520*/  STS [R2], R17 ;  /* 0x0000001102007388 */ /* 0x0005e20000000800 */
[----:B0-----:R-:W0:Y:S03]  /*1530*/  @!P0 LDC.64 R18, c[0x0][0x3d8] ;  /* 0x0000f600ff128b82 */ /* 0x001e260000000a00 */
[----:B------:R-:W-:Y:S01]  /*1540*/  STS [R35], R14 ;  /* 0x0000000e23007388 */ /* 0x000fe20000000800 */
[----:B-1----:R-:W-:-:S03]  /*1550*/  LEA R16, R39, UR4, 0x2 ;  /* 0x0000000427107c11 */ /* 0x002fc6000f8e10ff */
[----:B------:R-:W-:Y:S01]  /*1560*/  STS [R28], R15 ;  /* 0x0000000f1c007388 */ /* 0x000fe20000000800 */
[----:B--2---:R-:W-:Y:S01]  /*1570*/  LEA R2, R49, UR4, 0x2 ;  /* 0x0000000431027c11 */ /* 0x004fe2000f8e10ff */
[----:B------:R-:W1:Y:S02]  /*1580*/  @!P0 LDC.64 R22, c[0x0][0x3d8] ;  /* 0x0000f600ff168b82 */ /* 0x000e640000000a00 */
[----:B------:R-:W-:Y:S04]  /*1590*/  STS [R25], R20 ;  /* 0x0000001419007388 */ /* 0x000fe80000000800 */
[----:B------:R-:W-:Y:S04]  /*15a0*/  STS [R38], R21 ;  /* 0x0000001526007388 */ /* 0x000fe80000000800 */
[----:B------:R-:W-:Y:S04]  /*15b0*/  STS [R33], R10 ;  /* 0x0000000a21007388 */ /* 0x000fe80000000800 */
[----:B------:R-:W-:Y:S04]  /*15c0*/  STS [R34], R11 ;  /* 0x0000000b22007388 */ /* 0x000fe80000000800 */
[----:B------:R-:W-:Y:S04]  /*15d0*/  STS [R41], R8 ;  /* 0x0000000829007388 */ /* 0x000fe80000000800 */
[----:B------:R2:W-:Y:S04]  /*15e0*/  STS [R16], R9 ;  /* 0x0000000910007388 */ /* 0x0005e80000000800 */
[----:B------:R-:W-:Y:S04]  /*15f0*/  STS [R43], R6 ;  /* 0x000000062b007388 */ /* 0x000fe80000000800 */
[----:B------:R-:W-:Y:S01]  /*1600*/  STS [R42], R7 ;  /* 0x000000072a007388 */ /* 0x000fe20000000800 */
[----:B--2---:R-:W-:-:S03]  /*1610*/  CS2R R8, SRZ ;  /* 0x0000000000087805 */ /* 0x004fc6000001ff00 */
[----:B------:R-:W-:Y:S04]  /*1620*/  STS [R45], R4 ;  /* 0x000000042d007388 */ /* 0x000fe80000000800 */
[----:B------:R2:W-:Y:S04]  /*1630*/  STS [R36], R5 ;  /* 0x0000000524007388 */ /* 0x0005e80000000800 */
[----:B------:R-:W-:Y:S04]  /*1640*/  STS [R47], R12 ;  /* 0x0000000c2f007388 */ /* 0x000fe80000000800 */
[----:B------:R3:W-:Y:S01]  /*1650*/  STS [R2], R13 ;  /* 0x0000000d02007388 */ /* 0x0007e20000000800 */
[----:B------:R-:W-:Y:S06]  /*1660*/  BAR.SYNC.DEFER_BLOCKING 0x0 ;  /* 0x0000000000007b1d */ /* 0x000fec0000010000 */
[----:B-1----:R-:W4:Y:S04]  /*1670*/  @!P0 LDG.E.64 R22, desc[UR6][R22.64] ;  /* 0x0000000616168981 */ /* 0x002f28000c1e1b00 */
[----:B0-----:R-:W5:Y:S01]  /*1680*/  @!P0 LDG.E.64 R8, desc[UR6][R18.64] ;  /* 0x0000000612088981 */ /* 0x001f62000c1e1b00 */
[C---:B------:R-:W-:Y:S01]  /*1690*/  ISETP.GE.AND P1, PT, R0.reuse, R3, PT ;  /* 0x000000030000720c */ /* 0x040fe20003f26270 */
[----:B--2---:R-:W-:Y:S01]  /*16a0*/  IMAD.MOV.U32 R5, RZ, RZ, RZ ;  /* 0x000000ffff057224 */ /* 0x004fe200078e00ff */
[C---:B------:R-:W-:Y:S01]  /*16b0*/  LEA R6, R0.reuse, UR4, 0x2 ;  /* 0x0000000400067c11 */ /* 0x040fe2000f8e10ff */
[----:B---3--:R-:W-:Y:S01]  /*16c0*/  IMAD.MOV.U32 R2, RZ, RZ, RZ ;  /* 0x000000ffff027224 */ /* 0x008fe200078e00ff */
[----:B------:R-:W-:Y:S01]  /*16d0*/  SEL R7, R3, RZ, P1 ;  /* 0x000000ff03077207 */ /* 0x000fe20000800000 */
[----:B------:R-:W-:Y:S02]  /*16e0*/  BSSY.RECONVERGENT B0, `(.L_x_503) ;  /* 0x0000025000007945 */ /* 0x000fe40003800200 */
[----:B------:R-:W0:Y:S02]  /*16f0*/  LDS R15, [R6] ;  /* 0x00000000060f7984 */ /* 0x000e240000000800 */
[----:B------:R-:W-:-:S02]  /*1700*/  IMAD.IADD R7, R0, 0x1, -R7 ;  /* 0x0000000100077824 */ /* 0x000fc400078e0a07 */
[----:B------:R1:W2:Y:S02]  /*1710*/  LDS R17, [R6+0x980] ;  /* 0x0009800006117984 */ /* 0x0002a40000000800 */
[----:B------:R-:W3:Y:S08]  /*1720*/  @P1 LDC.64 R20, c[0x0][0x390] ;  /* 0x0000e400ff141b82 */ /* 0x000ef00000000a00 */
[----:B------:R-:W1:Y:S01]  /*1730*/  @!P1 LDC.64 R24, c[0x0][0x398] ;  /* 0x0000e600ff189b82 */ /* 0x000e620000000a00 */
[----:B----4-:R-:W-:-:S04]  /*1740*/  @!P0 IADD3 R5, P2, PT, -R22, UR10, RZ ;  /* 0x0000000a16058c10 */ /* 0x010fc8000ff5e1ff */
[----:B------:R-:W-:Y:S02]  /*1750*/  @!P0 IADD3.X R2, PT, PT, ~R23, UR11, RZ, P2, !PT ;  /* 0x0000000b17028c10 */ /* 0x000fe400097fe5ff */
[C---:B-----5:R-:W-:Y:S02]  /*1760*/  @P1 IADD3 R11, P0, PT, R7.reuse, R8, RZ ;  /* 0x00000008070b1210 */ /* 0x060fe40007f1e0ff */
[C---:B------:R-:W-:Y:S02]  /*1770*/  @!P1 IADD3 R4, P2, PT, R7.reuse, R5, RZ ;  /* 0x0000000507049210 */ /* 0x040fe40007f5e0ff */
[----:B------:R-:W-:Y:S02]  /*1780*/  @P1 LEA.HI.X.SX32 R14, R7, R9, 0x1, P0 ;  /* 0x00000009070e1211 */ /* 0x000fe400000f0eff */
[----:B---3--:R-:W-:Y:S02]  /*1790*/  @P1 LEA R10, P0, R11, R20, 0x2 ;  /* 0x000000140b0a1211 */ /* 0x008fe400078010ff */
[----:B------:R-:W-:-:S02]  /*17a0*/  @!P1 LEA.HI.X.SX32 R7, R7, R2, 0x1, P2 ;  /* 0x0000000207079211 */ /* 0x000fc400010f0eff */
[C---:B-1----:R-:W-:Y:S02]  /*17b0*/  @!P1 LEA R12, P2, R4.reuse, R24, 0x2 ;  /* 0x00000018040c9211 */ /* 0x042fe400078410ff */
[----:B------:R-:W-:Y:S02]  /*17c0*/  @P1 LEA.HI.X R11, R11, R21, R14, 0x2, P0 ;  /* 0x000000150b0b1211 */ /* 0x000fe400000f140e */
[----:B------:R-:W-:Y:S01]  /*17d0*/  @!P1 LEA.HI.X R13, R4, R25, R7, 0x2, P2 ;  /* 0x00000019040d9211 */ /* 0x000fe200010f1407 */
[----:B------:R-:W-:Y:S02]  /*17e0*/  VIADD R4, R0, 0x260 ;  /* 0x0000026000047836 */ /* 0x000fe40000000000 */
[----:B0-----:R0:W-:Y:S03]  /*17f0*/  @P1 STG.E desc[UR6][R10.64], R15 ;  /* 0x0000000f0a001986 */ /* 0x0011e6000c101906 */
[----:B------:R-:W-:Y:S01]  /*1800*/  ISETP.GE.AND P0, PT, R4, R3, PT ;  /* 0x000000030400720c */ /* 0x000fe20003f06270 */
[----:B------:R0:W-:Y:S03]  /*1810*/  @!P1 STG.E desc[UR6][R12.64], R15 ;  /* 0x0000000f0c009986 */ /* 0x0001e6000c101906 */
[----:B------:R-:W-:-:S09]  /*1820*/  SEL R7, R3, RZ, P0 ;  /* 0x000000ff03077207 */ /* 0x000fd20000000000 */
[----:B0-2---:R-:W-:Y:S05]  /*1830*/  @!P0 BRA `(.L_x_504) ;  /* 0x0000000000208947 */ /* 0x005fea0003800000 */
        /* <DEDUP_REMOVED lines=8> */
.L_x_504:
[----:B------:R-:W0:Y:S01]  /*18c0*/  LDCU.64 UR4, c[0x0][0x398] ;  /* 0x00007300ff0477ac */ /* 0x000e220008000a00 */
[--C-:B------:R-:W-:Y:S02]  /*18d0*/  SHF.R.S32.HI R11, RZ, 0x1f, R7.reuse ;  /* 0x0000001fff0b7819 */ /* 0x100fe40000011407 */
[----:B------:R-:W-:-:S04]  /*18e0*/  IADD3 R7, P0, P1, R5, R0, -R7 ;  /* 0x0000000005077210 */ /* 0x000fc8000791e807 */
[----:B------:R-:W-:Y:S02]  /*18f0*/  IADD3.X R4, PT, PT, R2, RZ, ~R11, P0, P1 ;  /* 0x000000ff02047210 */ /* 0x000fe400007e2c0b */
[----:B0-----:R-:W-:-:S04]  /*1900*/  LEA R10, P0, R7, UR4, 0x2 ;  /* 0x00000004070a7c11 */ /* 0x001fc8000f8010ff */
[----:B------:R-:W-:-:S05]  /*1910*/  LEA.HI.X R11, R7, UR5, R4, 0x2, P0 ;  /* 0x00000005070b7c11 */ /* 0x000fca00080f1404 */
[----:B------:R1:W-:Y:S04]  /*1920*/  STG.E desc[UR6][R10.64+0x980], R17 ;  /* 0x000980110a007986 */ /* 0x0003e8000c101906 */
.L_x_505:
[----:B------:R-:W-:Y:S05]  /*1930*/  BSYNC.RECONVERGENT B0 ;  /* 0x0000000000007941 */ /* 0x000fea0003800200 */
.L_x_503:
[----:B------:R2:W3:Y:S01]  /*1940*/  LDS R13, [R6+0x1300] ;  /* 0x00130000060d7984 */ /* 0x0004e20000000800 */
[----:B------:R-:W-:Y:S01]  /*1950*/  VIADD R4, R0, 0x4c0 ;  /* 0x000004c000047836 */ /* 0x000fe20000000000 */
[----:B------:R-:W-:Y:S04]  /*1960*/  BSSY.RECONVERGENT B0, `(.L_x_506) ;  /* 0x0000013000007945 */ /* 0x000fe80003800200 */
[----:B------:R-:W-:-:S04]  /*1970*/  ISETP.GE.AND P0, PT, R4, R3, PT ;  /* 0x000000030400720c */ /* 0x000fc80003f06270 */
[----:B------:R-:W-:-:S09]  /*1980*/  SEL R7, R3, RZ, P0 ;  /* 0x000000ff03077207 */ /* 0x000fd20000000000 */
[----:B--2---:R-:W-:Y:S05]  /*1990*/  @!P0 BRA `(.L_x_507) ;  /* 0x0000000000208947 */ /* 0x004fea0003800000 */
[----:B------:R-:W2:Y:S01]  /*19a0*/  LDCU.64 UR4, c[0x0][0x390] ;  /* 0x00007200ff0477ac */ /* 0x000ea20008000a00 */
[--C-:B01----:R-:W-:Y:S02]  /*19b0*/  SHF.R.S32.HI R11, RZ, 0x1f, R7.reuse ;  /* 0x0000001fff0b7819 */ /* 0x103fe40000011407 */
[----:B------:R-:W-:-:S04]  /*19c0*/  IADD3 R7, P0, P1, R8, R0, -R7 ;  /* 0x0000000008077210 */ /* 0x000fc8000791e807 */
[----:B------:R-:W-:Y:S02]  /*19d0*/  IADD3.X R4, PT, PT, R9, RZ, ~R11, P0, P1 ;  /* 0x000000ff09047210 */ /* 0x000fe400007e2c0b */
[----:B--2---:R-:W-:-:S04]  /*19e0*/  LEA R10, P0, R7, UR4, 0x2 ;  /* 0x00000004070a7c11 */ /* 0x004fc8000f8010ff */
[----:B------:R-:W-:-:S05]  /*19f0*/  LEA.HI.X R11, R7, UR5, R4, 0x2, P0 ;  /* 0x00000005070b7c11 */ /* 0x000fca00080f1404 */
[----:B---3--:R1:W-:Y:S01]  /*1a00*/  STG.E desc[UR6][R10.64+0x1300], R13 ;  /* 0x0013000d0a007986 */ /* 0x0083e2000c101906 */
[----:B------:R-:W-:Y:S05]  /*1a10*/  BRA `(.L_x_508) ;  /* 0x00000000001c7947 */ /* 0x000fea0003800000 */
.L_x_507:
[----:B------:R-:W2:Y:S01]  /*1a20*/  LDCU.64 UR4, c[0x0][0x398] ;  /* 0x00007300ff0477ac */ /* 0x000ea20008000a00 */
[--C-:B01----:R-:W-:Y:S02]  /*1a30*/  SHF.R.S32.HI R11, RZ, 0x1f, R7.reuse ;  /* 0x0000001fff0b7819 */ /* 0x103fe40000011407 */
[----:B------:R-:W-:-:S04]  /*1a40*/  IADD3 R7, P0, P1, R5, R0, -R7 ;  /* 0x0000000005077210 */ /* 0x000fc8000791e807 */
[----:B------:R-:W-:Y:S02]  /*1a50*/  IADD3.X R4, PT, PT, R2, RZ, ~R11, P0, P1 ;  /* 0x000000ff02047210 */ /* 0x000fe400007e2c0b */
[----:B--2---:R-:W-:-:S04]  /*1a60*/  LEA R10, P0, R7, UR4, 0x2 ;  /* 0x00000004070a7c11 */ /* 0x004fc8000f8010ff */
[----:B------:R-:W-:-:S05]  /*1a70*/  LEA.HI.X R11, R7, UR5, R4, 0x2, P0 ;  /* 0x00000005070b7c11 */ /* 0x000fca00080f1404 */
[----:B---3--:R0:W-:Y:S04]  /*1a80*/  STG.E desc[UR6][R10.64+0x1300], R13 ;  /* 0x0013000d0a007986 */ /* 0x0081e8000c101906 */
.L_x_508:
[----:B------:R-:W-:Y:S05]  /*1a90*/  BSYNC.RECONVERGENT B0 ;  /* 0x0000000000007941 */ /* 0x000fea0003800200 */
.L_x_506:
        /* <DEDUP_REMOVED lines=14> */
.L_x_510:
[----:B------:R-:W0:Y:S01]  /*1b80*/  LDCU.64 UR4, c[0x0][0x398] ;  /* 0x00007300ff0477ac */ /* 0x000e220008000a00 */
[--C-:B------:R-:W-:Y:S02]  /*1b90*/  SHF.R.S32.HI R11, RZ, 0x1f, R7.reuse ;  /* 0x0000001fff0b7819 */ /* 0x100fe40000011407 */
[----:B------:R-:W-:-:S04]  /*1ba0*/  IADD3 R7, P0, P1, R5, R0, -R7 ;  /* 0x0000000005077210 */ /* 0x000fc8000791e807 */
[----:B------:R-:W-:Y:S02]  /*1bb0*/  IADD3.X R4, PT, PT, R2, RZ, ~R11, P0, P1 ;  /* 0x000000ff02047210 */ /* 0x000fe400007e2c0b */
[----:B0-----:R-:W-:-:S04]  /*1bc0*/  LEA R10, P0, R7, UR4, 0x2 ;  /* 0x00000004070a7c11 */ /* 0x001fc8000f8010ff */
[----:B------:R-:W-:-:S05]  /*1bd0*/  LEA.HI.X R11, R7, UR5, R4, 0x2, P0 ;  /* 0x00000005070b7c11 */ /* 0x000fca00080f1404 */
[----:B-1----:R1:W-:Y:S04]  /*1be0*/  STG.E desc[UR6][R10.64+0x1c80], R13 ;  /* 0x001c800d0a007986 */ /* 0x0023e8000c101906 */
.L_x_511:
[----:B------:R-:W-:Y:S05]  /*1bf0*/  BSYNC.RECONVERGENT B0 ;  /* 0x0000000000007941 */ /* 0x000fea0003800200 */
.L_x_509:
        /* <DEDUP_REMOVED lines=14> */
.L_x_513:
[----:B------:R-:W0:Y:S01]  /*1ce0*/  LDCU.64 UR4, c[0x0][0x398] ;  /* 0x00007300ff0477ac */ /* 0x000e220008000a00 */
[--C-:B------:R-:W-:Y:S02]  /*1cf0*/  SHF.R.S32.HI R11, RZ, 0x1f, R7.reuse ;  /* 0x0000001fff0b7819 */ /* 0x100fe40000011407 */
[----:B------:R-:W-:-:S04]  /*1d00*/  IADD3 R7, P0, P1, R5, R0, -R7 ;  /* 0x0000000005077210 */ /* 0x000fc8000791e807 */
[----:B------:R-:W-:Y:S02]  /*1d10*/  IADD3.X R4, PT, PT, R2, RZ, ~R11, P0, P1 ;  /* 0x000000ff02047210 */ /* 0x000fe400007e2c0b */
[----:B0-----:R-:W-:-:S04]  /*1d20*/  LEA R10, P0, R7, UR4, 0x2 ;  /* 0x00000004070a7c11 */ /* 0x001fc8000f8010ff */
[----:B------:R-:W-:-:S05]  /*1d30*/  LEA.HI.X R11, R7, UR5, R4, 0x2, P0 ;  /* 0x00000005070b7c11 */ /* 0x000fca00080f1404 */
[----:B-1----:R0:W-:Y:S04]  /*1d40*/  STG.E desc[UR6][R10.64+0x2600], R13 ;  /* 0x0026000d0a007986 */ /* 0x0021e8000c101906 */
.L_x_514:
[----:B------:R-:W-:Y:S05]  /*1d50*/  BSYNC.RECONVERGENT B0 ;  /* 0x0000000000007941 */ /* 0x000fea0003800200 */
.L_x_512:
        /* <DEDUP_REMOVED lines=14> */
.L_x_516:
[----:B------:R-:W0:Y:S01]  /*1e40*/  LDCU.64 UR4, c[0x0][0x398] ;  /* 0x00007300ff0477ac */ /* 0x000e220008000a00 */
[--C-:B------:R-:W-:Y:S02]  /*1e50*/  SHF.R.S32.HI R11, RZ, 0x1f, R7.reuse ;  /* 0x0000001fff0b7819 */ /* 0x100fe40000011407 */
[----:B------:R-:W-:-:S04]  /*1e60*/  IADD3 R7, P0, P1, R5, R0, -R7 ;  /* 0x0000000005077210 */ /* 0x000fc8000791e807 */
[----:B------:R-:W-:Y:S02]  /*1e70*/  IADD3.X R4, PT, PT, R2, RZ, ~R11, P0, P1 ;  /* 0x000000ff02047210 */ /* 0x000fe400007e2c0b */
[----:B0-----:R-:W-:-:S04]  /*1e80*/  LEA R10, P0, R7, UR4, 0x2 ;  /* 0x00000004070a7c11 */ /* 0x001fc8000f8010ff */
[----:B------:R-:W-:-:S05]  /*1e90*/  LEA.HI.X R11, R7, UR5, R4, 0x2, P0 ;  /* 0x00000005070b7c11 */ /* 0x000fca00080f1404 */
[----:B-1----:R1:W-:Y:S04]  /*1ea0*/  STG.E desc[UR6][R10.64+0x2f80], R13 ;  /* 0x002f800d0a007986 */ /* 0x0023e8000c101906 */
.L_x_517:
[----:B------:R-:W-:Y:S05]  /*1eb0*/  BSYNC.RECONVERGENT B0 ;  /* 0x0000000000007941 */ /* 0x000fea0003800200 */
.L_x_515:
        /* <DEDUP_REMOVED lines=14> */
.L_x_519:
[----:B------:R-:W0:Y:S01]  /*1fa0*/  LDCU.64 UR4, c[0x0][0x398] ;  /* 0x00007300ff0477ac */ /* 0x000e220008000a00 */
[--C-:B------:R-:W-:Y:S02]  /*1fb0*/  SHF.R.S32.HI R11, RZ, 0x1f, R7.reuse ;  /* 0x0000001fff0b7819 */ /* 0x100fe40000011407 */
[----:B------:R-:W-:-:S04]  /*1fc0*/  IADD3 R7, P0, P1, R5, R0, -R7 ;  /* 0x0000000005077210 */ /* 0x000fc8000791e807 */
[----:B------:R-:W-:Y:S02]  /*1fd0*/  IADD3.X R4, PT, PT, R2, RZ, ~R11, P0, P1 ;  /* 0x000000ff02047210 */ /* 0x000fe400007e2c0b */
[----:B0-----:R-:W-:-:S04]  /*1fe0*/  LEA R10, P0, R7, UR4, 0x2 ;  /* 0x00000004070a7c11 */ /* 0x001fc8000f8010ff */
[----:B------:R-:W-:-:S05]  /*1ff0*/  LEA.HI.X R11, R7, UR5, R4, 0x2, P0 ;  /* 0x00000005070b7c11 */ /* 0x000fca00080f1404 */
[----:B-1----:R0:W-:Y:S04]  /*2000*/  STG.E desc[UR6][R10.64+0x3900], R13 ;  /* 0x0039000d0a007986 */ /* 0x0021e8000c101906 */
.L_x_520:
[----:B------:R-:W-:Y:S05]  /*2010*/  BSYNC.RECONVERGENT B0 ;  /* 0x0000000000007941 */ /* 0x000fea0003800200 */
.L_x_518:
        /* <DEDUP_REMOVED lines=14> */
.L_x_522:
[----:B------:R-:W0:Y:S01]  /*2100*/  LDCU.64 UR4, c[0x0][0x398] ;  /* 0x00007300ff0477ac */ /* 0x000e220008000a00 */
[--C-:B------:R-:W-:Y:S02]  /*2110*/  SHF.R.S32.HI R11, RZ, 0x1f, R7.reuse ;  /* 0x0000001fff0b7819 */ /* 0x100fe40000011407 */
[----:B------:R-:W-:-:S04]  /*2120*/  IADD3 R7, P0, P1, R5, R0, -R7 ;  /* 0x0000000005077210 */ /* 0x000fc8000791e807 */
[----:B------:R-:W-:Y:S02]  /*2130*/  IADD3.X R4, PT, PT, R2, RZ, ~R11, P0, P1 ;  /* 0x000000ff02047210 */ /* 0x000fe400007e2c0b */
[----:B0-----:R-:W-:-:S04]  /*2140*/  LEA R10, P0, R7, UR4, 0x2 ;  /* 0x00000004070a7c11 */ /* 0x001fc8000f8010ff */
[----:B------:R-:W-:-:S05]  /*2150*/  LEA.HI.X R11, R7, UR5, R4, 0x2, P0 ;  /* 0x00000005070b7c11 */ /* 0x000fca00080f1404 */
[----:B-1----:R1:W-:Y:S04]  /*2160*/  STG.E desc[UR6][R10.64+0x4280], R13 ;  /* 0x0042800d0a007986 */ /* 0x0023e8000c101906 */
.L_x_523:
[----:B------:R-:W-:Y:S05]  /*2170*/  BSYNC.RECONVERGENT B0 ;  /* 0x0000000000007941 */ /* 0x000fea0003800200 */
.L_x_521:
        /* <DEDUP_REMOVED lines=14> */
.L_x_525:
[----:B------:R-:W0:Y:S01]  /*2260*/  LDCU.64 UR4, c[0x0][0x398] ;  /* 0x00007300ff0477ac */ /* 0x000e220008000a00 */
[--C-:B------:R-:W-:Y:S02]  /*2270*/  SHF.R.S32.HI R11, RZ, 0x1f, R7.reuse ;  /* 0x0000001fff0b7819 */ /* 0x100fe40000011407 */
[----:B------:R-:W-:-:S04]  /*2280*/  IADD3 R7, P0, P1, R5, R0, -R7 ;  /* 0x0000000005077210 */ /* 0x000fc8000791e807 */
[----:B------:R-:W-:Y:S02]  /*2290*/  IADD3.X R4, PT, PT, R2, RZ, ~R11, P0, P1 ;  /* 0x000000ff02047210 */ /* 0x000fe400007e2c0b */
[----:B0-----:R-:W-:-:S04]  /*22a0*/  LEA R10, P0, R7, UR4, 0x2 ;  /* 0x00000004070a7c11 */ /* 0x001fc8000f8010ff */
[----:B------:R-:W-:-:S05]  /*22b0*/  LEA.HI.X R11, R7, UR5, R4, 0x2, P0 ;  /* 0x00000005070b7c11 */ /* 0x000fca00080f1404 */
[----:B-1----:R0:W-:Y:S04]  /*22c0*/  STG.E desc[UR6][R10.64+0x4c00], R13 ;  /* 0x004c000d0a007986 */ /* 0x0021e8000c101906 */
.L_x_526:
[----:B------:R-:W-:Y:S05]  /*22d0*/  BSYNC.RECONVERGENT B0 ;  /* 0x0000000000007941 */ /* 0x000fea0003800200 */
.L_x_524:
        /* <DEDUP_REMOVED lines=14> */
.L_x_528:
[----:B------:R-:W0:Y:S01]  /*23c0*/  LDCU.64 UR4, c[0x0][0x398] ;  /* 0x00007300ff0477ac */ /* 0x000e220008000a00 */
[--C-:B------:R-:W-:Y:S02]  /*23d0*/  SHF.R.S32.HI R11, RZ, 0x1f, R7.reuse ;  /* 0x0000001fff0b7819 */ /* 0x100fe40000011407 */
[----:B------:R-:W-:-:S04]  /*23e0*/  IADD3 R7, P0, P1, R5, R0, -R7 ;  /* 0x0000000005077210 */ /* 0x000fc8000791e807 */
[----:B------:R-:W-:Y:S02]  /*23f0*/  IADD3.X R4, PT, PT, R2, RZ, ~R11, P0, P1 ;  /* 0x000000ff02047210 */ /* 0x000fe400007e2c0b */
[----:B0-----:R-:W-:-:S04]  /*2400*/  LEA R10, P0, R7, UR4, 0x2 ;  /* 0x00000004070a7c11 */ /* 0x001fc8000f8010ff */
[----:B------:R-:W-:-:S05]  /*2410*/  LEA.HI.X R11, R7, UR5, R4, 0x2, P0 ;  /* 0x00000005070b7c11 */ /* 0x000fca00080f1404 */
[----:B-1----:R1:W-:Y:S04]  /*2420*/  STG.E desc[UR6][R10.64+0x5580], R13 ;  /* 0x0055800d0a007986 */ /* 0x0023e8000c101906 */
.L_x_529:
[----:B------:R-:W-:Y:S05]  /*2430*/  BSYNC.RECONVERGENT B0 ;  /* 0x0000000000007941 */ /* 0x000fea0003800200 */
.L_x_527:
        /* <DEDUP_REMOVED lines=14> */
.L_x_531:
[----:B------:R-:W0:Y:S01]  /*2520*/  LDCU.64 UR4, c[0x0][0x398] ;  /* 0x00007300ff0477ac */ /* 0x000e220008000a00 */
[--C-:B------:R-:W-:Y:S02]  /*2530*/  SHF.R.S32.HI R11, RZ, 0x1f, R7.reuse ;  /* 0x0000001fff0b7819 */ /* 0x100fe40000011407 */
[----:B------:R-:W-:-:S04]  /*2540*/  IADD3 R7, P0, P1, R5, R0, -R7 ;  /* 0x0000000005077210 */ /* 0x000fc8000791e807 */
[----:B------:R-:W-:Y:S02]  /*2550*/  IADD3.X R4, PT, PT, R2, RZ, ~R11, P0, P1 ;  /* 0x000000ff02047210 */ /* 0x000fe400007e2c0b */
[----:B0-----:R-:W-:-:S04]  /*2560*/  LEA R10, P0, R7, UR4, 0x2 ;  /* 0x00000004070a7c11 */ /* 0x001fc8000f8010ff */
[----:B------:R-:W-:-:S05]  /*2570*/  LEA.HI.X R11, R7, UR5, R4, 0x2, P0 ;  /* 0x00000005070b7c11 */ /* 0x000fca00080f1404 */
[----:B-1----:R0:W-:Y:S04]  /*2580*/  STG.E desc[UR6][R10.64+0x5f00], R13 ;  /* 0x005f000d0a007986 */ /* 0x0021e8000c101906 */
.L_x_532:
[----:B------:R-:W-:Y:S05]  /*2590*/  BSYNC.RECONVERGENT B0 ;  /* 0x0000000000007941 */ /* 0x000fea0003800200 */
.L_x_530:
        /* <DEDUP_REMOVED lines=14> */
.L_x_534:
[----:B------:R-:W0:Y:S01]  /*2680*/  LDCU.64 UR4, c[0x0][0x398] ;  /* 0x00007300ff0477ac */ /* 0x000e220008000a00 */
[--C-:B------:R-:W-:Y:S02]  /*2690*/  SHF.R.S32.HI R11, RZ, 0x1f, R7.reuse ;  /* 0x0000001fff0b7819 */ /* 0x100fe40000011407 */
[----:B------:R-:W-:-:S04]  /*26a0*/  IADD3 R7, P0, P1, R5, R0, -R7 ;  /* 0x0000000005077210 */ /* 0x000fc8000791e807 */
[----:B------:R-:W-:Y:S02]  /*26b0*/  IADD3.X R4, PT, PT, R2, RZ, ~R11, P0, P1 ;  /* 0x000000ff02047210 */ /* 0x000fe400007e2c0b */
[----:B0-----:R-:W-:-:S04]  /*26c0*/  LEA R10, P0, R7, UR4, 0x2 ;  /* 0x00000004070a7c11 */ /* 0x001fc8000f8010ff */
[----:B------:R-:W-:-:S05]  /*26d0*/  LEA.HI.X R11, R7, UR5, R4, 0x2, P0 ;  /* 0x00000005070b7c11 */ /* 0x000fca00080f1404 */
[----:B-1----:R1:W-:Y:S04]  /*26e0*/  STG.E desc[UR6][R10.64+0x6880], R13 ;  /* 0x0068800d0a007986 */ /* 0x0023e8000c101906 */
.L_x_535:
[----:B------:R-:W-:Y:S05]  /*26f0*/  BSYNC.RECONVERGENT B0 ;  /* 0x0000000000007941 */ /* 0x000fea0003800200 */
.L_x_533:
        /* <DEDUP_REMOVED lines=14> */
.L_x_537:
[----:B------:R-:W0:Y:S01]  /*27e0*/  LDCU.64 UR4, c[0x0][0x398] ;  /* 0x00007300ff0477ac */ /* 0x000e220008000a00 */
[--C-:B------:R-:W-:Y:S02]  /*27f0*/  SHF.R.S32.HI R11, RZ, 0x1f, R7.reuse ;  /* 0x0000001fff0b7819 */ /* 0x100fe40000011407 */
[----:B------:R-:W-:-:S04]  /*2800*/  IADD3 R7, P0, P1, R5, R0, -R7 ;  /* 0x0000000005077210 */ /* 0x000fc8000791e807 */
[----:B------:R-:W-:Y:S02]  /*2810*/  IADD3.X R4, PT, PT, R2, RZ, ~R11, P0, P1 ;  /* 0x000000ff02047210 */ /* 0x000fe400007e2c0b */
[----:B0-----:R-:W-:-:S04]  /*2820*/  LEA R10, P0, R7, UR4, 0x2 ;  /* 0x00000004070a7c11 */ /* 0x001fc8000f8010ff */
[----:B------:R-:W-:-:S05]  /*2830*/  LEA.HI.X R11, R7, UR5, R4, 0x2, P0 ;  /* 0x00000005070b7c11 */ /* 0x000fca00080f1404 */
[----:B-1----:R0:W-:Y:S04]  /*2840*/  STG.E desc[UR6][R10.64+0x7200], R13 ;  /* 0x0072000d0a007986 */ /* 0x0021e8000c101906 */
.L_x_538:
[----:B------:R-:W-:Y:S05]  /*2850*/  BSYNC.RECONVERGENT B0 ;  /* 0x0000000000007941 */ /* 0x000fea0003800200 */
.L_x_536:
        /* <DEDUP_REMOVED lines=14> */
.L_x_540:
[----:B------:R-:W0:Y:S01]  /*2940*/  LDCU.64 UR4, c[0x0][0x398] ;  /* 0x00007300ff0477ac */ /* 0x000e220008000a00 */
[--C-:B------:R-:W-:Y:S02]  /*2950*/  SHF.R.S32.HI R11, RZ, 0x1f, R7.reuse ;  /* 0x0000001fff0b7819 */ /* 0x100fe40000011407 */
[----:B------:R-:W-:-:S04]  /*2960*/  IADD3 R7, P0, P1, R5, R0, -R7 ;  /* 0x0000000005077210 */ /* 0x000fc8000791e807 */
[----:B------:R-:W-:Y:S02]  /*2970*/  IADD3.X R4, PT, PT, R2, RZ, ~R11, P0, P1 ;  /* 0x000000ff02047210 */ /* 0x000fe400007e2c0b */
[----:B0-----:R-:W-:-:S04]  /*2980*/  LEA R10, P0, R7, UR4, 0x2 ;  /* 0x00000004070a7c11 */ /* 0x001fc8000f8010ff */
[----:B------:R-:W-:-:S05]  /*2990*/  LEA.HI.X R11, R7, UR5, R4, 0x2, P0 ;  /* 0x00000005070b7c11 */ /* 0x000fca00080f1404 */
[----:B-1----:R1:W-:Y:S04]  /*29a0*/  STG.E desc[UR6][R10.64+0x7b80], R13 ;  /* 0x007b800d0a007986 */ /* 0x0023e8000c101906 */
.L_x_541:
[----:B------:R-:W-:Y:S05]  /*29b0*/  BSYNC.RECONVERGENT B0 ;  /* 0x0000000000007941 */ /* 0x000fea0003800200 */
.L_x_539:
        /* <DEDUP_REMOVED lines=14> */
.L_x_543:
[----:B------:R-:W0:Y:S01]  /*2aa0*/  LDCU.64 UR4, c[0x0][0x398] ;  /* 0x00007300ff0477ac */ /* 0x000e220008000a00 */
[--C-:B------:R-:W-:Y:S02]  /*2ab0*/  SHF.R.S32.HI R11, RZ, 0x1f, R7.reuse ;  /* 0x0000001fff0b7819 */ /* 0x100fe40000011407 */
[----:B------:R-:W-:-:S04]  /*2ac0*/  IADD3 R7, P0, P1, R5, R0, -R7 ;  /* 0x0000000005077210 */ /* 0x000fc8000791e807 */
[----:B------:R-:W-:Y:S02]  /*2ad0*/  IADD3.X R4, PT, PT, R2, RZ, ~R11, P0, P1 ;  /* 0x000000ff02047210 */ /* 0x000fe400007e2c0b */
[----:B0-----:R-:W-:-:S04]  /*2ae0*/  LEA R10, P0, R7, UR4, 0x2 ;  /* 0x00000004070a7c11 */ /* 0x001fc8000f8010ff */
[----:B------:R-:W-:-:S05]  /*2af0*/  LEA.HI.X R11, R7, UR5, R4, 0x2, P0 ;  /* 0x00000005070b7c11 */ /* 0x000fca00080f1404 */
[----:B-1----:R0:W-:Y:S04]  /*2b00*/  STG.E desc[UR6][R10.64+0x8500], R13 ;  /* 0x0085000d0a007986 */ /* 0x0021e8000c101906 */
.L_x_544:
[----:B------:R-:W-:Y:S05]  /*2b10*/  BSYNC.RECONVERGENT B0 ;  /* 0x0000000000007941 */ /* 0x000fea0003800200 */
.L_x_542:
        /* <DEDUP_REMOVED lines=14> */
.L_x_546:
[----:B------:R-:W0:Y:S01]  /*2c00*/  LDCU.64 UR4, c[0x0][0x398] ;  /* 0x00007300ff0477ac */ /* 0x000e220008000a00 */
[--C-:B------:R-:W-:Y:S02]  /*2c10*/  SHF.R.S32.HI R11, RZ, 0x1f, R7.reuse ;  /* 0x0000001fff0b7819 */ /* 0x100fe40000011407 */
[----:B------:R-:W-:-:S04]  /*2c20*/  IADD3 R7, P0, P1, R5, R0, -R7 ;  /* 0x0000000005077210 */ /* 0x000fc8000791e807 */
[----:B------:R-:W-:Y:S02]  /*2c30*/  IADD3.X R4, PT, PT, R2, RZ, ~R11, P0, P1 ;  /* 0x000000ff02047210 */ /* 0x000fe400007e2c0b */
[----:B0-----:R-:W-:-:S04]  /*2c40*/  LEA R10, P0, R7, UR4, 0x2 ;  /* 0x00000004070a7c11 */ /* 0x001fc8000f8010ff */
[----:B------:R-:W-:-:S05]  /*2c50*/  LEA.HI.X R11, R7, UR5, R4, 0x2, P0 ;  /* 0x00000005070b7c11 */ /* 0x000fca00080f1404 */
[----:B-1----:R1:W-:Y:S04]  /*2c60*/  STG.E desc[UR6][R10.64+0x8e80], R13 ;  /* 0x008e800d0a007986 */ /* 0x0023e8000c101906 */
.L_x_547:
[----:B------:R-:W-:Y:S05]  /*2c70*/  BSYNC.RECONVERGENT B0 ;  /* 0x0000000000007941 */ /* 0x000fea0003800200 */
.L_x_545:
        /* <DEDUP_REMOVED lines=14> */
.L_x_549:
[----:B------:R-:W0:Y:S01]  /*2d60*/  LDCU.64 UR4, c[0x0][0x398] ;  /* 0x00007300ff0477ac */ /* 0x000e220008000a00 */
[--C-:B------:R-:W-:Y:S02]  /*2d70*/  SHF.R.S32.HI R11, RZ, 0x1f, R7.reuse ;  /* 0x0000001fff0b7819 */ /* 0x100fe40000011407 */
[----:B------:R-:W-:-:S04]  /*2d80*/  IADD3 R7, P0, P1, R5, R0, -R7 ;  /* 0x0000000005077210 */ /* 0x000fc8000791e807 */
[----:B------:R-:W-:Y:S02]  /*2d90*/  IADD3.X R4, PT, PT, R2, RZ, ~R11, P0, P1 ;  /* 0x000000ff02047210 */ /* 0x000fe400007e2c0b */
[----:B0-----:R-:W-:-:S04]  /*2da0*/  LEA R10, P0, R7, UR4, 0x2 ;  /* 0x00000004070a7c11 */ /* 0x001fc8000f8010ff */
[----:B------:R-:W-:-:S05]  /*2db0*/  LEA.HI.X R11, R7, UR5, R4, 0x2, P0 ;  /* 0x00000005070b7c11 */ /* 0x000fca00080f1404 */
[----:B-1----:R0:W-:Y:S04]  /*2dc0*/  STG.E desc[UR6][R10.64+0x9800], R13 ;  /* 0x0098000d0a007986 */ /* 0x0021e8000c101906 */
.L_x_550:
[----:B------:R-:W-:Y:S05]  /*2dd0*/  BSYNC.RECONVERGENT B0 ;  /* 0x0000000000007941 */ /* 0x000fea0003800200 */
.L_x_548:
[----:B------:R2:W3:Y:S01]  /*2de0*/  LDS R7, [R6+0xa180] ;  /* 0x00a1800006077984 */ /* 0x0004e20000000800 */
[----:B------:R-:W-:-:S05]  /*2df0*/  VIADD R4, R0, 0x2860 ;  /* 0x0000286000047836 */ /* 0x000fca0000000000 */
[----:B------:R-:W-:-:S04]  /*2e00*/  ISETP.GE.AND P0, PT, R4, R3, PT ;  /* 0x000000030400720c */ /* 0x000fc80003f06270 */
[----:B------:R-:W-:-:S09]  /*2e10*/  SEL R3, R3, RZ, P0 ;  /* 0x000000ff03037207 */ /* 0x000fd20000000000 */
[----:B--2---:R-:W-:Y:S05]  /*2e20*/  @!P0 BRA `(.L_x_551) ;  /* 0x0000000000208947 */ /* 0x004fea0003800000 */
[----:B------:R-:W2:Y:S01]  /*2e30*/  LDCU.64 UR4, c[0x0][0x390] ;  /* 0x00007200ff0477ac */ /* 0x000ea20008000a00 */
[--C-:B------:R-:W-:Y:S02]  /*2e40*/  IADD3 R0, P0, P1, R8, R0, -R3.reuse ;  /* 0x0000000008007210 */ /* 0x100fe4000791e803 */
[----:B------:R-:W-:-:S04]  /*2e50*/  SHF.R.S32.HI R3, RZ, 0x1f, R3 ;  /* 0x0000001fff037819 */ /* 0x000fc80000011403 */
[----:B------:R-:W-:Y:S02]  /*2e60*/  IADD3.X R3, PT, PT, R9, RZ, ~R3, P0, P1 ;  /* 0x000000ff09037210 */ /* 0x000fe400007e2c03 */
[----:B--2---:R-:W-:-:S04]  /*2e70*/  LEA R2, P0, R0, UR4, 0x2 ;  /* 0x0000000400027c11 */ /* 0x004fc8000f8010ff */
[----:B------:R-:W-:-:S05]  /*2e80*/  LEA.HI.X R3, R0, UR5, R3, 0x2, P0 ;  /* 0x0000000500037c11 */ /* 0x000fca00080f1403 */
[----:B---3--:R-:W-:Y:S01]  /*2e90*/  STG.E desc[UR6][R2.64+0xa180], R7 ;  /* 0x00a1800702007986 */ /* 0x008fe2000c101906 */
[----:B------:R-:W-:Y:S05]  /*2ea0*/  EXIT ;  /* 0x000000000000794d */ /* 0x000fea0003800000 */
.L_x_551:
        /* <DEDUP_REMOVED lines=8> */
.L_x_502:
        /* <DEDUP_REMOVED lines=12> */
[----:B------:R-:W-:Y:S01]  /*2ff0*/  IMAD R3, R3, 0x12, R2 ;  /* 0x0000001203037824 */ /* 0x000fe200078e0202 */
[----:B------:R-:W-:-:S04]  /*3000*/  SHF.R.S32.HI R2, RZ, 0x1f, R20 ;  /* 0x0000001fff027819 */ /* 0x000fc80000011414 */
[----:B------:R-:W-:-:S04]  /*3010*/  IADD3 R3, P0, P1, R3, UR4, R20 ;  /* 0x0000000403037c10 */ /* 0x000fc8000f91e014 */
[----:B------:R-:W-:Y:S02]  /*3020*/  IADD3.X R4, PT, PT, RZ, UR5, R2, P0, P1 ;  /* 0x00000005ff047c10 */ /* 0x000fe400087e2402 */
        /* <DEDUP_REMOVED lines=23> */
[----:B------:R-:W1:Y:S01]  /*31a0*/  S2R R21, SR_LANEID ;  /* 0x0000000000157919 */ /* 0x000e620000000000 */
[----:B0-----:R-:W-:-:S02]  /*31b0*/  ULEA UR4, UR5, UR4, 0x18 ;  /* 0x0000000405047291 */ /* 0x001fc4000f8ec0ff */
[----:B-1----:R-:W-:Y:S01]  /*31c0*/  IMAD R26, R24, 0x240, R21 ;  /* 0x00000240181a7824 */ /* 0x002fe200078e0215 */
[C---:B------:R-:W-:Y:S02]  /*31d0*/  ISETP.NE.AND P1, PT, R21.reuse, 0x1f, PT ;  /* 0x0000001f1500780c */ /* 0x040fe40003f25270 */
        /* <DEDUP_REMOVED lines=28> */
[----:B------:R-:W5:Y:S04]  /*33a0*/  LDS.64 R12, [R27+0x28] ;  /* 0x000028001b0c7984 */ /* 0x000f680000000a00 */
[----:B------:R-:W-:Y:S04]  /*33b0*/  LDS.64 R14, [R27+0x30] ;  /* 0x000030001b0e7984 */ /* 0x000fe80000000a00 */
[----:B------:R-:W-:Y:S04]  /*33c0*/  LDS.64 R16, [R27+0x38] ;  /* 0x000038001b107984 */ /* 0x000fe80000000a00 */
[----:B------:R-:W5:Y:S01]  /*33d0*/  LDS.64 R18, [R27+0x40] ;  /* 0x000040001b127984 */ /* 0x000f620000000a00 */
[----:B0-----:R-:W-:-:S02]  /*33e0*/  LOP3.LUT R23, R2, 0x1, RZ, 0xc, !PT ;  /* 0x0000000102177812 */ /* 0x001fc400078e0cff */
[----:B------:R-:W-:Y:S02]  /*33f0*/  LOP3.LUT R26, R3, 0x1, RZ, 0xc, !PT ;  /* 0x00000001031a7812 */ /* 0x000fe400078e0cff */
[----:B-1----:R-:W-:-:S04]  /*3400*/  LOP3.LUT R25, R4, 0x1, RZ, 0xc, !PT ;  /* 0x0000000104197812 */ /* 0x002fc800078e0cff */
[----:B------:R-:W-:Y:S02]  /*3410*/  IADD3 R25, PT, PT, R25, R26, R23 ;  /* 0x0000001a19197210 */ /* 0x000fe40007ffe017 */
[----:B------:R-:W-:Y:S02]  /*3420*/  LOP3.LUT R23, R5, 0x1, RZ, 0xc, !PT ;  /* 0x0000000105177812 */ /* 0x000fe400078e0cff */
[----:B--2---:R-:W-:-:S04]  /*3430*/  LOP3.LUT R26, R6, 0x1, RZ, 0xc, !PT ;  /* 0x00000001061a7812 */ /* 0x004fc800078e0cff */
[----:B------:R-:W-:Y:S02]  /*3440*/  IADD3 R25, PT, PT, R26, R23, R25 ;  /* 0x000000171a197210 */ /* 0x000fe40007ffe019 */
[----:B------:R-:W-:Y:S02]  /*3450*/  LOP3.LUT R23, R7, 0x1, RZ, 0xc, !PT ;  /* 0x0000000107177812 */ /* 0x000fe400078e0cff */
[----:B---3--:R-:W-:-:S04]  /*3460*/  LOP3.LUT R26, R8, 0x1, RZ, 0xc, !PT ;  /* 0x00000001081a7812 */ /* 0x008fc800078e0cff */
[----:B------:R-:W-:Y:S02]  /*3470*/  IADD3 R25, PT, PT, R26, R23, R25 ;  /* 0x000000171a197210 */ /* 0x000fe40007ffe019 */
[----:B------:R-:W-:Y:S02]  /*3480*/  LOP3.LUT R23, R9, 0x1, RZ, 0xc, !PT ;  /* 0x0000000109177812 */ /* 0x000fe400078e0cff */
[----:B----4-:R-:W-:-:S04]  /*3490*/  LOP3.LUT R26, R10, 0x1, RZ, 0xc, !PT ;  /* 0x000000010a1a7812 */ /* 0x010fc800078e0cff */
[----:B------:R-:W-:Y:S02]  /*34a0*/  IADD3 R25, PT, PT, R26, R23, R25 ;  /* 0x000000171a197210 */ /* 0x000fe40007ffe019 */
[----:B------:R-:W-:Y:S02]  /*34b0*/  LOP3.LUT R23, R11, 0x1, RZ, 0xc, !PT ;  /* 0x000000010b177812 */ /* 0x000fe400078e0cff */
[----:B-----5:R-:W-:Y:S02]  /*34c0*/  LOP3.LUT R26, R12, 0x1, RZ, 0xc, !PT ;  /* 0x000000010c1a7812 */ /* 0x020fe400078e0cff */
[----:B------:R-:W-:Y:S02]  /*34d0*/  LOP3.LUT R28, R18, 0x1, RZ, 0xc, !PT ;  /* 0x00000001121c7812 */ /* 0x000fe400078e0cff */
[----:B------:R-:W-:Y:S02]  /*34e0*/  IADD3 R25, PT, PT, R26, R23, R25 ;  /* 0x000000171a197210 */ /* 0x000fe40007ffe019 */
[----:B------:R-:W-:-:S02]  /*34f0*/  LOP3.LUT R23, R13, 0x1, RZ, 0xc, !PT ;  /* 0x000000010d177812 */ /* 0x000fc400078e0cff */
[----:B------:R-:W-:-:S04]  /*3500*/  LOP3.LUT R26, R14, 0x1, RZ, 0xc, !PT ;  /* 0x000000010e1a7812 */ /* 0x000fc800078e0cff */
[----:B------:R-:W-:Y:S02]  /*3510*/  IADD3 R27, PT, PT, R26, R23, R25 ;  /* 0x000000171a1b7210 */ /* 0x000fe40007ffe019 */
[----:B------:R-:W-:Y:S02]  /*3520*/  LOP3.LUT R23, R15, 0x1, RZ, 0xc, !PT ;  /* 0x000000010f177812 */ /* 0x000fe400078e0cff */
[----:B------:R-:W-:Y:S02]  /*3530*/  LOP3.LUT R26, R16, 0x1, RZ, 0xc, !PT ;  /* 0x00000001101a7812 */ /* 0x000fe400078e0cff */
[----:B------:R-:W-:Y:S02]  /*3540*/  LOP3.LUT R25, R17, 0x1, RZ, 0xc, !PT ;  /* 0x0000000111197812 */ /* 0x000fe400078e0cff */
[----:B------:R-:W-:Y:S02]  /*3550*/  IADD3 R26, PT, PT, R26, R23, R27 ;  /* 0x000000171a1a7210 */ /* 0x000fe40007ffe01b */
[----:B------:R-:W-:-:S02]  /*3560*/  LOP3.LUT R23, R19, 0x1, RZ, 0xc, !PT ;  /* 0x0000000113177812 */ /* 0x000fc400078e0cff */
        /* <DEDUP_REMOVED lines=15> */
[----:B------:R-:W-:Y:S01]  /*3660*/  @!P1 STS [R41], R40 ;  /* 0x0000002829009388 */ /* 0x000fe20000000800 */
        /* <DEDUP_REMOVED lines=33> */
[----:B------:R-:W-:-:S04]  /*3880*/  ISETP.NE.AND P0, PT, R24, 0xa, PT ;  /* 0x0000000a1800780c */ /* 0x000fc80003f05270 */
[----:B------:R-:W-:Y:S02]  /*3890*/  SEL R25, R29, R25, !P0 ;  /* 0x000000191d197207 */ /* 0x000fe40004000000 */
[----:B------:R-:W-:-:S04]  /*38a0*/  ISETP.NE.AND P0, PT, R24, 0xb, PT ;  /* 0x0000000b1800780c */ /* 0x000fc80003f05270 */
[----:B------:R-:W-:Y:S02]  /*38b0*/  SEL R25, R30, R25, !P0 ;  /* 0x000000191e197207 */ /* 0x000fe40004000000 */
[----:B------:R-:W-:Y:S01]  /*38c0*/  ISETP.NE.AND P0, PT, R24, 0xc, PT ;  /* 0x0000000c1800780c */ /* 0x000fe20003f05270 */
[----:B0-----:R-:W-:-:S03]  /*38d0*/  IMAD.IADD R36, R31, 0x1, R36 ;  /* 0x000000011f247824 */ /* 0x001fc600078e0224 */
        /* <DEDUP_REMOVED lines=8> */
[----:B------:R-:W-:Y:S01]  /*3960*/  ISETP.NE.AND P0, PT, R24, 0xf, PT ;  /* 0x0000000f1800780c */ /* 0x000fe20003f05270 */
[----:B-1----:R-:W-:-:S03]  /*3970*/  IMAD.IADD R32, R39, 0x1, R32 ;  /* 0x0000000127207824 */ /* 0x002fc600078e0220 */
[----:B------:R-:W-:Y:S02]  /*3980*/  SEL R25, R38, R25, !P0 ;  /* 0x0000001926197207 */ /* 0x000fe40004000000 */
[----:B------:R-:W-:Y:S01]  /*3990*/  ISETP.NE.AND P0, PT, R24, 0x10, PT ;  /* 0x000000101800780c */ /* 0x000fe20003f05270 */
[----:B------:R-:W-:-:S03]  /*39a0*/  IMAD.IADD R33, R33, 0x1, R32 ;  /* 0x0000000121217824 */ /* 0x000fc600078e0220 */
[----:B------:R-:W-:Y:S01]  /*39b0*/  SEL R25, R39, R25, !P0 ;  /* 0x0000001927197207 */ /* 0x000fe20004000000 */
[----:B------:R-:W-:Y:S01]  /*39c0*/  IMAD.IADD R23, R34, 0x1, R33 ;  /* 0x0000000122177824 */ /* 0x000fe200078e0221 */
[----:B------:R-:W-:Y:S02]  /*39d0*/  ISETP.NE.AND P0, PT, R24, 0x12, PT ;  /* 0x000000121800780c */ /* 0x000fe40003f05270 */
[----:B------:R-:W-:Y:S02]  /*39e0*/  SEL R25, R32, R25, !P1 ;  /* 0x0000001920197207 */ /* 0x000fe40004800000 */
[----:B------:R-:W-:Y:S02]  /*39f0*/  SEL R24, R26, RZ, P2 ;  /* 0x000000ff1a187207 */ /* 0x000fe40001000000 */
[----:B------:R-:W-:Y:S02]  /*3a00*/  SEL R25, R33, R25, !P0 ;  /* 0x0000001921197207 */ /* 0x000fe40004000000 */
[----:B------:R-:W-:-:S02]  /*3a10*/  ISETP.GT.U32.AND P0, PT, R0, 0x1f, PT ;  /* 0x0000001f0000780c */ /* 0x000fc40003f04070 */
[----:B------:R-:W-:Y:S01]  /*3a20*/  ISETP.GE.U32.AND P1, PT, R0, 0x20, PT ;  /* 0x000000200000780c */ /* 0x000fe20003f26070 */
[----:B------:R-:W-:-:S05]  /*3a30*/  IMAD.IADD R27, R25, 0x1, R24 ;  /* 0x00000001191b7824 */ /* 0x000fca00078e0218 */
[----:B------:R-:W-:-:S05]  /*3a40*/  SEL R26, R26, R27, !P1 ;  /* 0x0000001b1a1a7207 */ /* 0x000fca0004800000 */
[----:B------:R-:W-:Y:S05]  /*3a50*/  @P0 BRA `(.L_x_552) ;  /* 0x0000000800cc0947 */ /* 0x000fea0003800000 */
        /* <DEDUP_REMOVED lines=16> */
.L_x_737:
[----:B------:R-:W-:Y:S05]  /*3b60*/  @!P0 BRA `(.L_x_554) ;  /* 0x00000000007c8947 */ /* 0x000fea0003800000 */
[----:B------:R-:W-:-:S07]  /*3b70*/  IMAD.MOV.U32 R29, RZ, RZ, 0x358 ;  /* 0x00000358ff1d7424 */ /* 0x000fce00078e00ff */
.L_x_556:
        /* <DEDUP_REMOVED lines=29> */
.L_x_740:
[----:B------:R-:W-:Y:S05]  /*3d50*/  @P0 BRA `(.L_x_556) ;  /* 0xfffffffc00880947 */ /* 0x000fea000383ffff */
.L_x_554:
[----:B------:R-:W-:Y:S01]  /*3d60*/  UMOV UR5, 0xffffffff ;  /* 0xffffffff00057882 */ /* 0x000fe20000000000 */
[----:B------:R-:W-:Y:S02]  /*3d70*/  ISETP.NE.AND P0, PT, R30, 0x65, PT ;  /* 0x000000651e00780c */ /* 0x000fe40003f05270 */
[----:B------:R-:W-:Y:S11]  /*3d80*/  BRA.DIV UR5, `(.L_x_557) ;  /* 0x0000009a05dc7947 */ /* 0x000ff6000b800000 */
[----:B------:R-:W0:Y:S01]  /*3d90*/  S2R R29, SR_GEMASK ;  /* 0x00000000001d7919 */ /* 0x000e220000003c00 */
[----:B------:R-:W-:Y:S01]  /*3da0*/  VOTE.ANY R22, PT, !P0 ;  /* 0x0000000000167806 */ /* 0x000fe200040e0100 */
[C---:B------:R-:W-:Y:S02]  /*3db0*/  VIADD R32, R21.reuse, 0x2 ;  /* 0x0000000215207836 */ /* 0x040fe40000000000 */
[----:B------:R-:W-:Y:S01]  /*3dc0*/  VIADD R36, R21, 0x4 ;  /* 0x0000000415247836 */ /* 0x000fe20000000000 */
[----:B0-----:R-:W-:-:S05]  /*3dd0*/  LOP3.LUT R22, R22, 0x80000000, R29, 0xec, !PT ;  /* 0x8000000016167812 */ /* 0x001fca00078eec1d */
[----:B------:R-:W-:-:S05]  /*3de0*/  VIADD R33, R22, 0xffffffff ;  /* 0xffffffff16217836 */ /* 0x000fca0000000000 */
[----:B------:R-:W-:Y:S01]  /*3df0*/  LOP3.LUT R33, R22, R33, RZ, 0xc, !PT ;  /* 0x0000002116217212 */ /* 0x000fe200078e0cff */
[----:B------:R-:W-:-:S03]  /*3e00*/  VIADD R22, R21, 0x10 ;  /* 0x0000001015167836 */ /* 0x000fc60000000000 */
        /* <DEDUP_REMOVED lines=10> */
[----:B------:R-:W-:Y:S02]  /*3eb0*/  IMAD.IADD R40, R38, 0x1, R37 ;  /* 0x0000000126287824 */ /* 0x000fe400078e0225 */
[----:B------:R-:W-:Y:S01]  /*3ec0*/  VIADD R37, R21, 0x8 ;  /* 0x0000000815257836 */ /* 0x000fe20000000000 */
[----:B------:R-:W0:Y:S02]  /*3ed0*/  LDC.64 R38, c[0x0][0x3a8] ;  /* 0x0000ea00ff267b82 */ /* 0x000e240000000a00 */
[----:B------:R-:W1:Y:S02]  /*3ee0*/  SHFL.DOWN PT, R34, R40, 0x4, R35 ;  /* 0x0880000028227989 */ /* 0x000e6400000e0023 */
[----:B-1----:R-:W-:Y:S02]  /*3ef0*/  SEL R31, R34, RZ, !P0 ;  /* 0x000000ff221f7207 */ /* 0x002fe40004000000 */
[----:B------:R-:W-:-:S03]  /*3f00*/  ISETP.GT.AND P0, PT, R37, R35, PT ;  /* 0x000000232500720c */ /* 0x000fc60003f04270 */
[----:B------:R-:W-:Y:S01]  /*3f10*/  IMAD.IADD R42, R40, 0x1, R31 ;  /* 0x00000001282a7824 */ /* 0x000fe200078e021f */
[----:B0-----:R-:W-:-:S04]  /*3f20*/  IADD3 R40, P2, PT, R38, 0x100, RZ ;  /* 0x0000010026287810 */ /* 0x001fc80007f5e0ff */
[----:B------:R-:W0:Y:S01]  /*3f30*/  SHFL.DOWN PT, R34, R42, 0x8, R35 ;  /* 0x090000002a227989 */ /* 0x000e2200000e0023 */
[----:B------:R-:W-:Y:S01]  /*3f40*/  IMAD.X R41, RZ, RZ, R39, P2 ;  /* 0x000000ffff297224 */ /* 0x000fe200010e0627 */
[----:B0-----:R-:W-:Y:S02]  /*3f50*/  SEL R31, R34, RZ, !P0 ;  /* 0x000000ff221f7207 */ /* 0x001fe40004000000 */
[----:B------:R-:W-:-:S03]  /*3f60*/  ISETP.NE.AND P0, PT, R30, 0x65, PT ;  /* 0x000000651e00780c */ /* 0x000fc60003f05270 */
[----:B------:R-:W-:-:S05]  /*3f70*/  IMAD.IADD R44, R42, 0x1, R31 ;  /* 0x000000012a2c7824 */ /* 0x000fca00078e021f */
[----:B------:R-:W0:Y:S05]  /*3f80*/  SHFL.DOWN PT, R34, R44, 0x10, R35 ;  /* 0x0a0000002c227989 */ /* 0x000e2a00000e0023 */
[----:B------:R-:W-:Y:S02]  /*3f90*/  VOTE.ALL P0, P0 ;  /* 0x0000000000ff7806 */ /* 0x000fe40000000000 */
[----:B0-----:R-:W-:-:S05]  /*3fa0*/  SEL R31, R34, RZ, !P1 ;  /* 0x000000ff221f7207 */ /* 0x001fca0004800000 */
[----:B------:R-:W-:-:S07]  /*3fb0*/  IMAD.IADD R38, R44, 0x1, R31 ;  /* 0x000000012c267824 */ /* 0x000fce00078e021f */
.L_x_749:
[----:B------:R-:W-:Y:S05]  /*3fc0*/  @!P0 BRA `(.L_x_558) ;  /* 0x0000000400308947 */ /* 0x000fea0003800000 */
[----:B------:R-:W-:-:S07]  /*3fd0*/  IMAD.MOV.U32 R39, RZ, RZ, 0x358 ;  /* 0x00000358ff277424 */ /* 0x000fce00078e00ff */
.L_x_564:
        /* <DEDUP_REMOVED lines=8> */
.L_x_752:
[----:B------:R-:W-:Y:S05]  /*4060*/  @!P0 BRA `(.L_x_560) ;  /* 0x0000000000848947 */ /* 0x000fea0003800000 */
[----:B------:R-:W-:-:S07]  /*4070*/  IMAD.MOV.U32 R30, RZ, RZ, R39 ;  /* 0x000000ffff1e7224 */ /* 0x000fce00078e0027 */
.L_x_562:
[----:B------:R-:W-:Y:S01]  /*4080*/  SHF.R.U32.HI R33, RZ, 0x1, R30 ;  /* 0x00000001ff217819 */ /* 0x000fe2000001161e */
[----:B------:R-:W-:-:S03]  /*4090*/  IMAD R43, R27, 0x41a7, RZ ;  /* 0x000041a71b2b7824 */ /* 0x000fc600078e02ff */
[----:B------:R-:W-:-:S04]  /*40a0*/  IADD3 R22, PT, PT, R30, 0x1, -R33 ;  /* 0x000000011e167810 */ /* 0x000fc80007ffe821 */
        /* <DEDUP_REMOVED lines=8> */
[----:B------:R-:W-:Y:S01]  /*4130*/  IMAD.HI.U32 R44, R31, R27, R30 ;  /* 0x0000001b1f2c7227 */ /* 0x000fe200078e001e */
[----:B------:R-:W-:-:S05]  /*4140*/  LOP3.LUT R27, R43, 0x7fffffff, RZ, 0xc0, !PT ;  /* 0x7fffffff2b1b7812 */ /* 0x000fca00078ec0ff */
        /* <DEDUP_REMOVED lines=16> */
.L_x_755:
[----:B------:R-:W-:Y:S05]  /*4250*/  @P0 BRA `(.L_x_562) ;  /* 0xfffffffc00880947 */ /* 0x000fea000383ffff */
[----:B------:R-:W-:Y:S02]  /*4260*/  IMAD.MOV.U32 R30, RZ, RZ, R42 ;  /* 0x000000ffff1e7224 */ /* 0x000fe400078e002a */
[----:B------:R-:W-:-:S07]  /*4270*/  IMAD.MOV.U32 R31, RZ, RZ, R43 ;  /* 0x000000ffff1f7224 */ /* 0x000fce00078e002b */
.L_x_560:
        /* <DEDUP_REMOVED lines=32> */
.L_x_764:
[----:B------:R-:W-:Y:S05]  /*4480*/  @P0 BRA `(.L_x_564) ;  /* 0xfffffff800d40947 */ /* 0x000fea000383ffff */
.L_x_558:
        /* <DEDUP_REMOVED lines=16> */
.L_x_552:
[----:B------:R-:W-:Y:S05]  /*4590*/  WARPSYNC.ALL ;  /* 0x0000000000007948 */ /* 0x000fea0003800000 */
[----:B------:R-:W0:Y:S08]  /*45a0*/  S2UR UR5, SR_CgaCtaId ;  /* 0x00000000000579c3 */ /* 0x000e300000008800 */
[----:B------:R-:W-:Y:S01]  /*45b0*/  BAR.SYNC.DEFER_BLOCKING 0x0 ;  /* 0x0000000000007b1d */ /* 0x000fe20000010000 */
[----:B------:R-:W-:-:S02]  /*45c0*/  ISETP.NE.AND P0, PT, R0, RZ, PT ;  /* 0x000000ff0000720c */ /* 0x000fc40003f05270 */
[----:B------:R-:W-:Y:S02]  /*45d0*/  LOP3.LUT P1, RZ, R2, 0x1, RZ, 0xc0, !PT ;  /* 0x0000000102ff7812 */ /* 0x000fe4000782c0ff */
[----:B------:R-:W-:Y:S01]  /*45e0*/  LOP3.LUT P2, RZ, R14, 0x1, RZ, 0xc0, !PT ;  /* 0x000000010eff7812 */ /* 0x000fe2000784c0ff */
[----:B------:R-:W-:Y:S01]  /*45f0*/  UMOV UR4, 0x400 ;  /* 0x0000040000047882 */ /* 0x000fe20000000000 */
[----:B------:R-:W-:Y:S02]  /*4600*/  LOP3.LUT R30, R19, 0x1, RZ, 0xc0, !PT ;  /* 0x00000001131e7812 */ /* 0x000fe400078ec0ff */
[----:B------:R-:W-:Y:S02]  /*4610*/  LOP3.LUT P3, RZ, R17, 0x1, RZ, 0xc0, !PT ;  /* 0x0000000111ff7812 */ /* 0x000fe4000786c0ff */
[----:B------:R-:W-:Y:S01]  /*4620*/  LOP3.LUT P4, RZ, R18, 0x1, RZ, 0xc0, !PT ;  /* 0x0000000112ff7812 */ /* 0x000fe2000788c0ff */
[----:B0-----:R-:W-:Y:S01]  /*4630*/  ULEA UR4, UR5, UR4, 0x18 ;  /* 0x0000000405047291 */ /* 0x001fe2000f8ec0ff */
[----:B------:R-:W0:Y:S08]  /*4640*/  LDCU.U8 UR5, c[0x0][0x3c0] ;  /* 0x00007800ff0577ac */ /* 0x000e300008000000 */
[----:B--2---:R-:W1:Y:S04]  /*4650*/  @P0 LDS R24, [UR4+0x60] ;  /* 0x00006004ff180984 */ /* 0x004e680008000800 */
[----:B------:R-:W2:Y:S04]  /*4660*/  LDS R22, [UR4+0x8c] ;  /* 0x00008c04ff167984 */ /* 0x000ea80008000800 */
[----:B------:R-:W3:Y:S01]  /*4670*/  LDS R23, [UR4+0x84] ;  /* 0x00008404ff177984 */ /* 0x000ee20008000800 */
[----:B-1----:R-:W-:Y:S01]  /*4680*/  @P0 IMAD.IADD R27, R27, 0x1, R24 ;  /* 0x000000011b1b0824 */ /* 0x002fe200078e0218 */
[----:B------:R-:W-:Y:S01]  /*4690*/  LOP3.LUT R24, R2, 0x1, RZ, 0xc, !PT ;  /* 0x0000000102187812 */ /* 0x000fe200078e0cff */
[----:B------:R-:W-:Y:S01]  /*46a0*/  BAR.SYNC.DEFER_BLOCKING 0x0 ;  /* 0x0000000000007b1d */ /* 0x000fe20000010000 */
[----:B------:R-:W-:-:S02]  /*46b0*/  ISETP.NE.U32.AND P0, PT, R30, 0x1, PT ;  /* 0x000000011e00780c */ /* 0x000fc40003f05070 */
[----:B--2---:R-:W-:Y:S01]  /*46c0*/  IADD3 R21, PT, PT, -R22, 0x2ac0, RZ ;  /* 0x00002ac016157810 */ /* 0x004fe20007ffe1ff */
[----:B------:R-:W-:Y:S02]  /*46d0*/  IMAD.IADD R26, R24, 0x1, R27 ;  /* 0x00000001181a7824 */ /* 0x000fe400078e021b */
[----:B---3--:R-:W-:Y:S01]  /*46e0*/  IMAD.IADD R25, R27, 0x1, -R23 ;  /* 0x000000011b197824 */ /* 0x008fe200078e0a17 */
[----:B------:R-:W-:Y:S01]  /*46f0*/  LOP3.LUT R27, R4, 0x1, RZ, 0xc, !PT ;  /* 0x00000001041b7812 */ /* 0x000fe200078e0cff */
[----:B------:R-:W-:Y:S02]  /*4700*/  IMAD.IADD R31, R23, 0x1, -R26 ;  /* 0x00000001171f7824 */ /* 0x000fe400078e0a1a */
[C-C-:B------:R-:W-:Y:S02]  /*4710*/  IMAD R28, R0.reuse, 0x12, -R25.reuse ;  /* 0x00000012001c7824 */ /* 0x140fe400078e0a19 */
[----:B------:R-:W-:Y:S01]  /*4720*/  IMAD.IADD R29, R21, 0x1, R25 ;  /* 0x00000001151d7824 */ /* 0x000fe200078e0219 */
[----:B------:R-:W-:Y:S01]  /*4730*/  LOP3.LUT R25, R3, 0x1, RZ, 0xc, !PT ;  /* 0x0000000103197812 */ /* 0x000fe200078e0cff */
[----:B------:R-:W-:-:S02]  /*4740*/  IMAD R31, R0, 0x12, R31 ;  /* 0x00000012001f7824 */ /* 0x000fc400078e021f */
[----:B------:R-:W-:Y:S01]  /*4750*/  IMAD.IADD R24, R24, 0x1, R29 ;  /* 0x0000000118187824 */ /* 0x000fe200078e021d */
[----:B------:R-:W-:Y:S01]  /*4760*/  SEL R28, R29, R28, !P1 ;  /* 0x0000001c1d1c7207 */ /* 0x000fe20004800000 */
[----:B------:R-:W-:Y:S01]  /*4770*/  IMAD.IADD R26, R26, 0x1, R25 ;  /* 0x000000011a1a7824 */ /* 0x000fe200078e0219 */
[----:B------:R-:W-:Y:S01]  /*4780*/  LOP3.LUT P1, RZ, R3, 0x1, RZ, 0xc0, !PT ;  /* 0x0000000103ff7812 */ /* 0x000fe2000782c0ff */
[----:B------:R-:W-:Y:S01]  /*4790*/  VIADD R31, R31, 0x1 ;  /* 0x000000011f1f7836 */ /* 0x000fe20000000000 */
[----:B------:R-:W-:Y:S01]  /*47a0*/  LEA R29, R28, UR4, 0x2 ;  /* 0x000000041c1d7c11 */ /* 0x000fe2000f8e10ff */
[----:B------:R-:W-:Y:S02]  /*47b0*/  IMAD.IADD R33, R23, 0x1, -R26 ;  /* 0x0000000117217824 */ /* 0x000fe400078e0a1a */
[----:B------:R-:W-:Y:S01]  /*47c0*/  IMAD.IADD R28, R25, 0x1, R24 ;  /* 0x00000001191c7824 */ /* 0x000fe200078e0218 */
[----:B------:R-:W-:Y:S01]  /*47d0*/  LOP3.LUT R25, R5, 0x1, RZ, 0xc, !PT ;  /* 0x0000000105197812 */ /* 0x000fe200078e0cff */
[----:B------:R-:W-:Y:S01]  /*47e0*/  IMAD.IADD R26, R26, 0x1, R27 ;  /* 0x000000011a1a7824 */ /* 0x000fe200078e021b */
[----:B------:R1:W-:Y:S01]  /*47f0*/  STS [R29], R2 ;  /* 0x000000021d007388 */ /* 0x0003e20000000800 */
[----:B------:R-:W-:Y:S01]  /*4800*/  IMAD R33, R0, 0x12, R33 ;  /* 0x0000001200217824 */ /* 0x000fe200078e0221 */
[----:B------:R-:W-:Y:S01]  /*4810*/  SEL R31, R24, R31, !P1 ;  /* 0x0000001f181f7207 */ /* 0x000fe20004800000 */
[----:B------:R-:W-:Y:S01]  /*4820*/  IMAD.IADD R35, R23, 0x1, -R26 ;  /* 0x0000000117237824 */ /* 0x000fe200078e0a1a */
[----:B------:R-:W-:Y:S01]  /*4830*/  LOP3.LUT P1, RZ, R4, 0x1, RZ, 0xc0, !PT ;  /* 0x0000000104ff7812 */ /* 0x000fe2000782c0ff */
[----:B------:R-:W-:Y:S01]  /*4840*/  IMAD.IADD R26, R26, 0x1, R25 ;  /* 0x000000011a1a7824 */ /* 0x000fe200078e0219 */
[----:B------:R-:W-:Y:S01]  /*4850*/  LEA R24, R31, UR4, 0x2 ;  /* 0x000000041f187c11 */ /* 0x000fe2000f8e10ff */
[----:B------:R-:W-:-:S02]  /*4860*/  VIADD R33, R33, 0x2 ;  /* 0x0000000221217836 */ /* 0x000fc40000000000 */
[----:B------:R-:W-:Y:S02]  /*4870*/  IMAD R35, R0, 0x12, R35 ;  /* 0x0000001200237824 */ /* 0x000fe400078e0223 */
[----:B-1----:R-:W-:Y:S01]  /*4880*/  IMAD.IADD R2, R27, 0x1, R28 ;  /* 0x000000011b027824 */ /* 0x002fe200078e021c */
[----:B------:R-:W-:Y:S01]  /*4890*/  LOP3.LUT R27, R6, 0x1, RZ, 0xc, !PT ;  /* 0x00000001061b7812 */ /* 0x000fe200078e0cff */
[----:B------:R-:W-:Y:S01]  /*48a0*/  IMAD.IADD R29, R23, 0x1, -R26 ;  /* 0x00000001171d7824 */ /* 0x000fe200078e0a1a */
[----:B------:R-:W-:Y:S01]  /*48b0*/  SEL R33, R28, R33, !P1 ;  /* 0x000000211c217207 */ /* 0x000fe20004800000 */
[----:B------:R-:W-:Y:S01]  /*48c0*/  IMAD.IADD R28, R25, 0x1, R2 ;  /* 0x00000001191c7824 */ /* 0x000fe200078e0202 */
[----:B------:R1:W-:Y:S01]  /*48d0*/  STS [R24], R3 ;  /* 0x0000000318007388 */ /* 0x0003e20000000800 */
[----:B------:R-:W-:Y:S01]  /*48e0*/  IMAD.IADD R26, R26, 0x1, R27 ;  /* 0x000000011a1a7824 */ /* 0x000fe200078e021b */
[----:B------:R-:W-:Y:S01]  /*48f0*/  LEA R33, R33, UR4, 0x2 ;  /* 0x0000000421217c11 */ /* 0x000fe2000f8e10ff */
[----:B------:R-:W-:Y:S01]  /*4900*/  VIADD R35, R35, 0x3 ;  /* 0x0000000323237836 */ /* 0x000fe20000000000 */
[----:B------:R-:W-:Y:S01]  /*4910*/  LOP3.LUT P1, RZ, R5, 0x1, RZ, 0xc0, !PT ;  /* 0x0000000105ff7812 */ /* 0x000fe2000782c0ff */
[----:B------:R-:W-:-:S02]  /*4920*/  IMAD.IADD R25, R23, 0x1, -R26 ;  /* 0x0000000117197824 */ /* 0x000fc400078e0a1a */
[----:B------:R2:W-:Y:S01]  /*4930*/  STS [R33], R4 ;  /* 0x0000000421007388 */ /* 0x0005e20000000800 */
[----:B------:R-:W-:Y:S01]  /*4940*/  SEL R35, R2, R35, !P1 ;  /* 0x0000002302237207 */ /* 0x000fe20004800000 */
[C---:B------:R-:W-:Y:S01]  /*4950*/  IMAD R25, R0.reuse, 0x12, R25 ;  /* 0x0000001200197824 */ /* 0x040fe200078e0219 */
[----:B-1----:R-:W-:Y:S01]  /*4960*/  LOP3.LUT R3, R7, 0x1, RZ, 0xc, !PT ;  /* 0x0000000107037812 */ /* 0x002fe200078e0cff */
[----:B------:R-:W-:Y:S01]  /*4970*/  IMAD R29, R0, 0x12, R29 ;  /* 0x00000012001d7824 */ /* 0x000fe200078e021d */
[----:B------:R-:W-:Y:S01]  /*4980*/  LEA R2, R35, UR4, 0x2 ;  /* 0x0000000423027c11 */ /* 0x000fe2000f8e10ff */
[----:B------:R-:W-:Y:S01]  /*4990*/  IMAD.IADD R27, R27, 0x1, R28 ;  /* 0x000000011b1b7824 */ /* 0x000fe200078e021c */
[----:B------:R-:W-:Y:S01]  /*49a0*/  LOP3.LUT P1, RZ, R6, 0x1, RZ, 0xc0, !PT ;  /* 0x0000000106ff7812 */ /* 0x000fe2000782c0ff */
[----:B------:R-:W-:Y:S02]  /*49b0*/  IMAD.IADD R26, R26, 0x1, R3 ;  /* 0x000000011a1a7824 */ /* 0x000fe400078e0203 */
[----:B--2---:R-:W-:Y:S01]  /*49c0*/  VIADD R4, R25, 0x5 ;  /* 0x0000000519047836 */ /* 0x004fe20000000000 */
[----:B------:R-:W-:Y:S01]  /*49d0*/  LOP3.LUT R25, R8, 0x1, RZ, 0xc, !PT ;  /* 0x0000000108197812 */ /* 0x000fe200078e0cff */
[----:B------:R-:W-:Y:S01]  /*49e0*/  VIADD R29, R29, 0x4 ;  /* 0x000000041d1d7836 */ /* 0x000fe20000000000 */
[----:B------:R1:W-:Y:S01]  /*49f0*/  STS [R2], R5 ;  /* 0x0000000502007388 */ /* 0x0003e20000000800 */
[----:B------:R-:W-:-:S02]  /*4a00*/  IMAD.IADD R31, R23, 0x1, -R26 ;  /* 0x00000001171f7824 */ /* 0x000fc400078e0a1a */
[----:B------:R-:W-:Y:S01]  /*4a10*/  IMAD.IADD R26, R26, 0x1, R25 ;  /* 0x000000011a1a7824 */ /* 0x000fe200078e0219 */
[----:B------:R-:W-:Y:S01]  /*4a20*/  SEL R29, R28, R29, !P1 ;  /* 0x0000001d1c1d7207 */ /* 0x000fe20004800000 */
[----:B------:R-:W-:Y:S01]  /*4a30*/  IMAD.IADD R24, R3, 0x1, R27 ;  /* 0x0000000103187824 */ /* 0x000fe200078e021b */
[----:B------:R-:W-:Y:S01]  /*4a40*/  LOP3.LUT P1, RZ, R7, 0x1, RZ, 0xc0, !PT ;  /* 0x0000000107ff7812 */ /* 0x000fe2000782c0ff */
[----:B------:R-:W-:Y:S01]  /*4a50*/  IMAD R31, R0, 0x12, R31 ;  /* 0x00000012001f7824 */ /* 0x000fe200078e021f */
[----:B------:R-:W-:Y:S01]  /*4a60*/  LOP3.LUT R3, R9, 0x1, RZ, 0xc, !PT ;  /* 0x0000000109037812 */ /* 0x000fe200078e0cff */
[----:B------:R-:W-:Y:S01]  /*4a70*/  IMAD.IADD R25, R25, 0x1, R24 ;  /* 0x0000000119197824 */ /* 0x000fe200078e0218 */
[----:B------:R-:W-:Y:S01]  /*4a80*/  SEL R4, R27, R4, !P1 ;  /* 0x000000041b047207 */ /* 0x000fe20004800000 */
[----:B-1----:R-:W-:Y:S01]  /*4a90*/  IMAD.IADD R5, R23, 0x1, -R26 ;  /* 0x0000000117057824 */ /* 0x002fe200078e0a1a */
[----:B------:R-:W-:Y:S01]  /*4aa0*/  LEA R29, R29, UR4, 0x2 ;  /* 0x000000041d1d7c11 */ /* 0x000fe2000f8e10ff */
[----:B------:R-:W-:Y:S01]  /*4ab0*/  IMAD.IADD R26, R26, 0x1, R3 ;  /* 0x000000011a1a7824 */ /* 0x000fe200078e0203 */
[----:B------:R-:W-:Y:S01]  /*4ac0*/  LOP3.LUT P1, RZ, R8, 0x1, RZ, 0xc0, !PT ;  /* 0x0000000108ff7812 */ /* 0x000fe2000782c0ff */
[----:B------:R-:W-:Y:S01]  /*4ad0*/  IMAD R2, R0, 0x12, R5 ;  /* 0x0000001200027824 */ /* 0x000fe200078e0205 */
[----:B------:R-:W-:Y:S01]  /*4ae0*/  LOP3.LUT R5, R10, 0x1, RZ, 0xc, !PT ;  /* 0x000000010a057812 */ /* 0x000fe200078e0cff */
[----:B------:R-:W-:Y:S01]  /*4af0*/  VIADD R31, R31, 0x6 ;  /* 0x000000061f1f7836 */ /* 0x000fe20000000000 */
[----:B------:R-:W-:Y:S01]  /*4b00*/  LEA R4, R4, UR4, 0x2 ;  /* 0x0000000404047c11 */ /* 0x000fe2000f8e10ff */
[----:B------:R-:W-:Y:S01]  /*4b10*/  IMAD.IADD R27, R23, 0x1, -R26 ;  /* 0x00000001171b7824 */ /* 0x000fe200078e0a1a */
[----:B------:R1:W-:Y:S01]  /*4b20*/  STS [R29], R6 ;  /* 0x000000061d007388 */ /* 0x0003e20000000800 */
[----:B------:R-:W-:Y:S01]  /*4b30*/  IMAD.IADD R26, R26, 0x1, R5 ;  /* 0x000000011a1a7824 */ /* 0x000fe200078e0205 */
[----:B------:R-:W-:Y:S01]  /*4b40*/  SEL R31, R24, R31, !P1 ;  /* 0x0000001f181f7207 */ /* 0x000fe20004800000 */
[----:B------:R-:W-:Y:S01]  /*4b50*/  VIADD R2, R2, 0x7 ;  /* 0x0000000702027836 */ /* 0x000fe20000000000 */
[----:B------:R2:W-:Y:S01]  /*4b60*/  STS [R4], R7 ;  /* 0x0000000704007388 */ /* 0x0005e20000000800 */
[----:B------:R-:W-:Y:S01]  /*4b70*/  LOP3.LUT P1, RZ, R9, 0x1, RZ, 0xc0, !PT ;  /* 0x0000000109ff7812 */ /* 0x000fe2000782c0ff */
[----:B------:R-:W-:Y:S01]  /*4b80*/  IMAD R27, R0, 0x12, R27 ;  /* 0x00000012001b7824 */ /* 0x000fe200078e021b */
[----:B------:R-:W-:-:S02]  /*4b90*/  LEA R31, R31, UR4, 0x2 ;  /* 0x000000041f1f7c11 */ /* 0x000fc4000f8e10ff */
[----:B------:R-:W-:Y:S01]  /*4ba0*/  SEL R2, R25, R2, !P1 ;  /* 0x0000000219027207 */ /* 0x000fe20004800000 */
[----:B-1----:R-:W-:Y:S01]  /*4bb0*/  IMAD.IADD R6, R3, 0x1, R25 ;  /* 0x0000000103067824 */ /* 0x002fe200078e0219 */
[----:B------:R-:W-:Y:S01]  /*4bc0*/  LOP3.LUT R3, R11, 0x1, RZ, 0xc, !PT ;  /* 0x000000010b037812 */ /* 0x000fe200078e0cff */
[----:B------:R-:W-:Y:S01]  /*4bd0*/  VIADD R27, R27, 0x8 ;  /* 0x000000081b1b7836 */ /* 0x000fe20000000000 */
[----:B------:R-:W-:Y:S01]  /*4be0*/  LOP3.LUT P1, RZ, R10, 0x1, RZ, 0xc0, !PT ;  /* 0x000000010aff7812 */ /* 0x000fe2000782c0ff */
[----:B--2---:R-:W-:Y:S01]  /*4bf0*/  IMAD.IADD R7, R23, 0x1, -R26 ;  /* 0x0000000117077824 */ /* 0x004fe200078e0a1a */
[----:B------:R1:W-:Y:S01]  /*4c00*/  STS [R31], R8 ;  /* 0x000000081f007388 */ /* 0x0003e20000000800 */
[----:B------:R-:W-:Y:S01]  /*4c10*/  IMAD.IADD R26, R26, 0x1, R3 ;  /* 0x000000011a1a7824 */ /* 0x000fe200078e0203 */
[----:B------:R-:W-:Y:S01]  /*4c20*/  SEL R27, R6, R27, !P1 ;  /* 0x0000001b061b7207 */ /* 0x000fe20004800000 */
[----:B------:R-:W-:Y:S01]  /*4c30*/  IMAD R7, R0, 0x12, R7 ;  /* 0x0000001200077824 */ /* 0x000fe200078e0207 */
[----:B------:R-:W-:Y:S01]  /*4c40*/  LOP3.LUT P1, RZ, R11, 0x1, RZ, 0xc0, !PT ;  /* 0x000000010bff7812 */ /* 0x000fe2000782c0ff */
[----:B------:R-:W-:Y:S01]  /*4c50*/  IMAD.IADD R4, R5, 0x1, R6 ;  /* 0x0000000105047824 */ /* 0x000fe200078e0206 */
[----:B------:R-:W-:Y:S01]  /*4c60*/  LEA R2, R2, UR4, 0x2 ;  /* 0x0000000402027c11 */ /* 0x000fe2000f8e10ff */
[----:B------:R-:W-:Y:S01]  /*4c70*/  VIADD R7, R7, 0x9 ;  /* 0x0000000907077836 */ /* 0x000fe20000000000 */
[----:B------:R-:W-:Y:S01]  /*4c80*/  LEA R27, R27, UR4, 0x2 ;  /* 0x000000041b1b7c11 */ /* 0x000fe2000f8e10ff */
[----:B------:R-:W-:-:S02]  /*4c90*/  IMAD.IADD R5, R23, 0x1, -R26 ;  /* 0x0000000117057824 */ /* 0x000fc400078e0a1a */
[----:B-1----:R-:W-:Y:S01]  /*4ca0*/  IMAD.IADD R8, R3, 0x1, R4 ;  /* 0x0000000103087824 */ /* 0x002fe200078e0204 */
[----:B------:R-:W-:Y:S01]  /*4cb0*/  LOP3.LUT R3, R12, 0x1, RZ, 0xc, !PT ;  /* 0x000000010c037812 */ /* 0x000fe200078e0cff */
[----:B------:R1:W-:Y:S01]  /*4cc0*/  STS [R2], R9 ;  /* 0x0000000902007388 */ /* 0x0003e20000000800 */
[----:B------:R-:W-:Y:S01]  /*4cd0*/  SEL R7, R4, R7, !P1 ;  /* 0x0000000704077207 */ /* 0x000fe20004800000 */
[----:B------:R-:W-:Y:S01]  /*4ce0*/  IMAD R4, R0, 0x12, R5 ;  /* 0x0000001200047824 */ /* 0x000fe200078e0205 */
[----:B------:R-:W-:Y:S01]  /*4cf0*/  LOP3.LUT R5, R13, 0x1, RZ, 0xc, !PT ;  /* 0x000000010d057812 */ /* 0x000fe200078e0cff */
[----:B------:R-:W-:Y:S01]  /*4d00*/  IMAD.IADD R26, R26, 0x1, R3 ;  /* 0x000000011a1a7824 */ /* 0x000fe200078e0203 */
[----:B------:R-:W-:Y:S01]  /*4d10*/  LOP3.LUT P1, RZ, R12, 0x1, RZ, 0xc0, !PT ;  /* 0x000000010cff7812 */ /* 0x000fe2000782c0ff */
[----:B------:R-:W-:Y:S01]  /*4d20*/  VIADD R6, R4, 0xa ;  /* 0x0000000a04067836 */ /* 0x000fe20000000000 */
[----:B------:R-:W-:Y:S01]  /*4d30*/  LEA R4, R7, UR4, 0x2 ;  /* 0x0000000407047c11 */ /* 0x000fe2000f8e10ff */
[----:B------:R-:W-:Y:S01]  /*4d40*/  IMAD.IADD R7, R23, 0x1, -R26 ;  /* 0x0000000117077824 */ /* 0x000fe200078e0a1a */
[----:B------:R-:W-:Y:S01]  /*4d50*/  STS [R27], R10 ;  /* 0x0000000a1b007388 */ /* 0x000fe20000000800 */
[----:B-1----:R-:W-:Y:S01]  /*4d60*/  IMAD.IADD R9, R3, 0x1, R8 ;  /* 0x0000000103097824 */ /* 0x002fe200078e0208 */
[----:B------:R-:W-:Y:S01]  /*4d70*/  LOP3.LUT R3, R14, 0x1, RZ, 0xc, !PT ;  /* 0x000000010e037812 */ /* 0x000fe200078e0cff */
[----:B------:R-:W-:Y:S01]  /*4d80*/  IMAD.IADD R2, R26, 0x1, R5 ;  /* 0x000000011a027824 */ /* 0x000fe200078e0205 */
[----:B------:R-:W-:Y:S01]  /*4d90*/  SEL R6, R8, R6, !P1 ;  /* 0x0000000608067207 */ /* 0x000fe20004800000 */
[----:B------:R-:W-:Y:S01]  /*4da0*/  IMAD R7, R0, 0x12, R7 ;  /* 0x0000001200077824 */ /* 0x000fe200078e0207 */
[----:B------:R1:W-:Y:S01]  /*4db0*/  STS [R4], R11 ;  /* 0x0000000b04007388 */ /* 0x0003e20000000800 */
[----:B------:R-:W-:Y:S01]  /*4dc0*/  IMAD.IADD R25, R23, 0x1, -R2 ;  /* 0x0000000117197824 */ /* 0x000fe200078e0a02 */
[----:B------:R-:W-:Y:S01]  /*4dd0*/  LOP3.LUT P1, RZ, R13, 0x1, RZ, 0xc0, !PT ;  /* 0x000000010dff7812 */ /* 0x000fe2000782c0ff */
[----:B------:R-:W-:-:S02]  /*4de0*/  IMAD.IADD R2, R2, 0x1, R3 ;  /* 0x0000000102027824 */ /* 0x000fc400078e0203 */
[----:B------:R-:W-:Y:S02]  /*4df0*/  IMAD R25, R0, 0x12, R25 ;  /* 0x0000001200197824 */ /* 0x000fe400078e0219 */
[----:B------:R-:W-:Y:S01]  /*4e00*/  VIADD R8, R7, 0xb ;  /* 0x0000000b07087836 */ /* 0x000fe20000000000 */
[----:B------:R-:W-:Y:S01]  /*4e10*/  LEA R7, R6, UR4, 0x2 ;  /* 0x0000000406077c11 */ /* 0x000fe2000f8e10ff */
[----:B------:R-:W-:Y:S02]  /*4e20*/  VIADD R25, R25, 0xc ;  /* 0x0000000c19197836 */ /* 0x000fe40000000000 */
[----:B-1----:R-:W-:Y:S01]  /*4e30*/  IMAD.IADD R4, R5, 0x1, R9 ;  /* 0x0000000105047824 */ /* 0x002fe200078e0209 */
[----:B------:R-:W-:Y:S01]  /*4e40*/  SEL R8, R9, R8, !P1 ;  /* 0x0000000809087207 */ /* 0x000fe20004800000 */
[----:B------:R-:W-:Y:S01]  /*4e50*/  IMAD.IADD R11, R23, 0x1, -R2 ;  /* 0x00000001170b7824 */ /* 0x000fe200078e0a02 */
[----:B------:R1:W-:Y:S01]  /*4e60*/  STS [R7], R12 ;  /* 0x0000000c07007388 */ /* 0x0003e20000000800 */
[----:B------:R-:W-:Y:S01]  /*4e70*/  IMAD.IADD R6, R3, 0x1, R4 ;  /* 0x0000000103067824 */ /* 0x000fe200078e0204 */
[----:B------:R-:W-:Y:S01]  /*4e80*/  LOP3.LUT R3, R15, 0x1, RZ, 0xc, !PT ;  /* 0x000000010f037812 */ /* 0x000fe200078e0cff */
[----:B------:R-:W-:Y:S01]  /*4e90*/  IMAD R11, R0, 0x12, R11 ;  /* 0x00000012000b7824 */ /* 0x000fe200078e020b */
[----:B------:R-:W-:-:S02]  /*4ea0*/  SEL R25, R4, R25, !P2 ;  /* 0x0000001904197207 */ /* 0x000fc40005000000 */
[----:B------:R-:W-:Y:S01]  /*4eb0*/  LOP3.LUT P2, RZ, R15, 0x1, RZ, 0xc0, !PT ;  /* 0x000000010fff7812 */ /* 0x000fe2000784c0ff */
[----:B------:R-:W-:Y:S01]  /*4ec0*/  VIADD R11, R11, 0xd ;  /* 0x0000000d0b0b7836 */ /* 0x000fe20000000000 */
[----:B------:R-:W-:Y:S01]  /*4ed0*/  LEA R8, R8, UR4, 0x2 ;  /* 0x0000000408087c11 */ /* 0x000fe2000f8e10ff */
[----:B------:R-:W-:Y:S01]  /*4ee0*/  IMAD.IADD R2, R2, 0x1, R3 ;  /* 0x0000000102027824 */ /* 0x000fe200078e0203 */
[----:B-1----:R-:W-:Y:S01]  /*4ef0*/  LOP3.LUT R7, R17, 0x1, RZ, 0xc, !PT ;  /* 0x0000000111077812 */ /* 0x002fe200078e0cff */
[----:B------:R-:W-:Y:S01]  /*4f00*/  IMAD.IADD R24, R3, 0x1, R6 ;  /* 0x0000000103187824 */ /* 0x000fe200078e0206 */
[----:B------:R-:W-:Y:S01]  /*4f10*/  LOP3.LUT R3, R16, 0x1, RZ, 0xc, !PT ;  /* 0x0000000110037812 */ /* 0x000fe200078e0cff */
[----:B------:R1:W-:Y:S01]  /*4f20*/  STS [R8], R13 ;  /* 0x0000000d08007388 */ /* 0x0003e20000000800 */
[----:B------:R-:W-:Y:S02]  /*4f30*/  SEL R12, R6, R11, !P2 ;  /* 0x0000000b060c7207 */ /* 0x000fe40005000000 */
[----:B------:R-:W-:Y:S01]  /*4f40*/  LEA R25, R25, UR4, 0x2 ;  /* 0x0000000419197c11 */ /* 0x000fe2000f8e10ff */
[----:B------:R-:W-:Y:S01]  /*4f50*/  IMAD.IADD R6, R2, 0x1, R3 ;  /* 0x0000000102067824 */ /* 0x000fe200078e0203 */
[----:B------:R-:W-:-:S02]  /*4f60*/  LOP3.LUT R11, R18, 0x1, RZ, 0xc, !PT ;  /* 0x00000001120b7812 */ /* 0x000fc400078e0cff */
[----:B------:R-:W-:Y:S01]  /*4f70*/  LOP3.LUT P2, RZ, R16, 0x1, RZ, 0xc0, !PT ;  /* 0x0000000110ff7812 */ /* 0x000fe2000784c0ff */
[----:B------:R-:W-:Y:S01]  /*4f80*/  IMAD.IADD R10, R6, 0x1, R7 ;  /* 0x00000001060a7824 */ /* 0x000fe200078e0207 */
[----:B------:R2:W-:Y:S01]  /*4f90*/  STS [R25], R14 ;  /* 0x0000000e19007388 */ /* 0x0005e20000000800 */
[C---:B-1----:R-:W-:Y:S01]  /*4fa0*/  IMAD.IADD R13, R23.reuse, 0x1, -R2 ;  /* 0x00000001170d7824 */ /* 0x042fe200078e0a02 */
[----:B0-----:R-:W-:Y:S01]  /*4fb0*/  ISETP.NE.AND P1, PT, RZ, UR5, PT ;  /* 0x00000005ff007c0c */ /* 0x001fe2000bf25270 */
[C---:B------:R-:W-:Y:S01]  /*4fc0*/  IMAD.IADD R27, R23.reuse, 0x1, -R10 ;  /* 0x00000001171b7824 */ /* 0x040fe200078e0a0a */
[----:B------:R-:W-:Y:S01]  /*4fd0*/  IADD3 R29, PT, PT, R23, -R10, -R11 ;  /* 0x8000000a171d7210 */ /* 0x000fe20007ffe80b */
[----:B------:R-:W-:Y:S01]  /*4fe0*/  IMAD R13, R0, 0x12, R13 ;  /* 0x00000012000d7824 */ /* 0x000fe200078e020d */
[----:B------:R-:W-:Y:S01]  /*4ff0*/  LEA R12, R12, UR4, 0x2 ;  /* 0x000000040c0c7c11 */ /* 0x000fe2000f8e10ff */
[----:B------:R-:W-:Y:S02]  /*5000*/  IMAD.IADD R2, R3, 0x1, R24 ;  /* 0x0000000103027824 */ /* 0x000fe400078e0218 */
[----:B------:R-:W-:-:S02]  /*5010*/  IMAD R27, R0, 0x12, R27 ;  /* 0x00000012001b7824 */ /* 0x000fc400078e021b */
[----:B--2---:R-:W-:Y:S01]  /*5020*/  IMAD.IADD R25, R23, 0x1, -R6 ;  /* 0x0000000117197824 */ /* 0x004fe200078e0a06 */
[----:B------:R-:W-:Y:S01]  /*5030*/  STS [R12], R15 ;  /* 0x0000000f0c007388 */ /* 0x000fe20000000800 */
[----:B------:R-:W-:Y:S02]  /*5040*/  VIADD R13, R13, 0xe ;  /* 0x0000000e0d0d7836 */ /* 0x000fe40000000000 */
[C---:B------:R-:W-:Y:S01]  /*5050*/  IMAD R25, R0.reuse, 0x12, R25 ;  /* 0x0000001200197824 */ /* 0x040fe200078e0219 */
[----:B------:R-:W0:Y:S01]  /*5060*/  @!P1 LDC.64 R8, c[0x0][0x3d8] ;  /* 0x0000f600ff089b82 */ /* 0x000e220000000a00 */
[----:B------:R-:W-:Y:S01]  /*5070*/  IMAD R29, R0, 0x12, R29 ;  /* 0x00000012001d7824 */ /* 0x000fe200078e021d */
[----:B------:R-:W-:Y:S01]  /*5080*/  SEL R13, R24, R13, !P2 ;  /* 0x0000000d180d7207 */ /* 0x000fe20005000000 */
[----:B------:R-:W-:Y:S02]  /*5090*/  VIADD R25, R25, 0xf ;  /* 0x0000000f19197836 */ /* 0x000fe40000000000 */
[----:B------:R-:W-:Y:S01]  /*50a0*/  IMAD.IADD R6, R7, 0x1, R2 ;  /* 0x0000000107067824 */ /* 0x000fe200078e0202 */
[----:B------:R-:W-:Y:S01]  /*50b0*/  LEA R13, R13, UR4, 0x2 ;  /* 0x000000040d0d7c11 */ /* 0x000fe2000f8e10ff */
[----:B------:R-:W-:Y:S01]  /*50c0*/  VIADD R27, R27, 0x10 ;  /* 0x000000101b1b7836 */ /* 0x000fe20000000000 */
[----:B------:R-:W-:Y:S01]  /*50d0*/  SEL R25, R2, R25, !P3 ;  /* 0x0000001902197207 */ /* 0x000fe20005800000 */
[----:B------:R-:W-:Y:S01]  /*50e0*/  VIADD R29, R29, 0x11 ;  /* 0x000000111d1d7836 */ /* 0x000fe20000000000 */
[----:B------:R-:W1:Y:S01]  /*50f0*/  @!P1 LDC.64 R4, c[0x0][0x3d8] ;  /* 0x0000f600ff049b82 */ /* 0x000e620000000a00 */
[----:B------:R-:W-:Y:S01]  /*5100*/  @P0 IMAD.IADD R29, R11, 0x1, R6 ;  /* 0x000000010b1d0824 */ /* 0x000fe200078e0206 */
[----:B------:R-:W-:Y:S01]  /*5110*/  SEL R27, R6, R27, !P4 ;  /* 0x0000001b061b7207 */ /* 0x000fe20006000000 */
[----:B------:R-:W-:Y:S01]  /*5120*/  STS [R13], R16 ;  /* 0x000000100d007388 */ /* 0x000fe20000000800 */
[----:B------:R-:W-:-:S02]  /*5130*/  LEA R10, R25, UR4, 0x2 ;  /* 0x00000004190a7c11 */ /* 0x000fc4000f8e10ff */
[----:B------:R-:W-:Y:S02]  /*5140*/  LEA R27, R27, UR4, 0x2 ;  /* 0x000000041b1b7c11 */ /* 0x000fe4000f8e10ff */
[----:B------:R-:W-:Y:S01]  /*5150*/  LEA R14, R29, UR4, 0x2 ;  /* 0x000000041d0e7c11 */ /* 0x000fe2000f8e10ff */
[----:B------:R2:W-:Y:S01]  /*5160*/  STS [R10], R17 ;  /* 0x000000110a007388 */ /* 0x0005e20000000800 */
[----:B------:R-:W-:Y:S02]  /*5170*/  CS2R R2, SRZ ;  /* 0x0000000000027805 */ /* 0x000fe4000001ff00 */
[C---:B------:R-:W-:Y:S01]  /*5180*/  ISETP.GE.AND P0, PT, R0.reuse, R21, PT ;  /* 0x000000150000720c */ /* 0x040fe20003f06270 */
[----:B------:R-:W3:Y:S01]  /*5190*/  @!P1 LDC.64 R24, c[0x0][0x3d0] ;  /* 0x0000f400ff189b82 */ /* 0x000ee20000000a00 */
[----:B------:R-:W-:Y:S04]  /*51a0*/  STS [R27], R18 ;  /* 0x000000121b007388 */ /* 0x000fe80000000800 */
[----:B------:R4:W-:Y:S03]  /*51b0*/  STS [R14], R19 ;  /* 0x000000130e007388 */ /* 0x0009e60000000800 */
[----:B------:R-:W-:Y:S01]  /*51c0*/  BAR.SYNC.DEFER_BLOCKING 0x0 ;  /* 0x0000000000007b1d */ /* 0x000fe20000010000 */
[----:B------:R-:W-:-:S07]  /*51d0*/  LEA R6, R0, UR4, 0x2 ;  /* 0x0000000400067c11 */ /* 0x000fce000f8e10ff */
[----:B--2---:R-:W2:Y:S01]  /*51e0*/  @P0 LDC.64 R16, c[0x0][0x390] ;  /* 0x0000e400ff100b82 */ /* 0x004ea20000000a00 */
[----:B------:R-:W5:Y:S01]  /*51f0*/  LDCU.64 UR4, c[0x0][0x398] ;  /* 0x00007300ff0477ac */ /* 0x000f620008000a00 */
[----:B0-----:R-:W3:Y:S04]  /*5200*/  @!P1 LDG.E.64 R8, desc[UR6][R8.64] ;  /* 0x0000000608089981 */ /* 0x001ee8000c1e1b00 */
[----:B-1----:R0:W5:Y:S01]  /*5210*/  @!P1 LDG.E.64 R2, desc[UR6][R4.64] ;  /* 0x0000000604029981 */ /* 0x002162000c1e1b00 */
[--C-:B------:R-:W-:Y:S02]  /*5220*/  IADD3 R22, PT, PT, R0, R22, R23.reuse ;  /* 0x0000001600167210 */ /* 0x100fe40007ffe017 */
[----:B----4-:R-:W-:Y:S01]  /*5230*/  CS2R R14, SRZ ;  /* 0x00000000000e7805 */ /* 0x010fe2000001ff00 */
[----:B------:R-:W-:Y:S01]  /*5240*/  IMAD.IADD R23, R20, 0x1, -R23 ;  /* 0x0000000114177824 */ /* 0x000fe200078e0a17 */
[----:B------:R-:W1:Y:S01]  /*5250*/  LDS R7, [R6] ;  /* 0x0000000006077984 */ /* 0x000e620000000800 */
[----:B------:R-:W-:Y:S03]  /*5260*/  BSSY.RECONVERGENT B0, `(.L_x_565) ;  /* 0x0000021000007945 */ /* 0x000fe60003800200 */
[----:B------:R4:W1:Y:S01]  /*5270*/  LDS R13, [R6+0x980] ;  /* 0x00098000060d7984 */ /* 0x0008620000000800 */
[----:B0-----:R-:W-:-:S02]  /*5280*/  VIADD R5, R22, 0xffffd540 ;  /* 0xffffd54016057836 */ /* 0x001fc40000000000 */
[----:B------:R-:W-:Y:S01]  /*5290*/  @!P0 IMAD.IADD R4, R23, 0x1, R0 ;  /* 0x0000000117048824 */ /* 0x000fe200078e0200 */
[----:B---3--:R-:W-:-:S05]  /*52a0*/  @!P1 IADD3 R15, P2, PT, -R8, R24, RZ ;  /* 0x00000018080f9210 */ /* 0x008fca0007f5e1ff */
[----:B------:R-:W-:Y:S01]  /*52b0*/  @!P1 IMAD.X R14, R25, 0x1, ~R9, P2 ;  /* 0x00000001190e9824 */ /* 0x000fe200010e0e09 */
[C---:B-----5:R-:W-:Y:S02]  /*52c0*/  @P0 IADD3 R9, P1, PT, R5.reuse, R2, RZ ;  /* 0x0000000205090210 */ /* 0x060fe40007f3e0ff */
[----:B------:R-:W-:Y:S02]  /*52d0*/  @!P0 IADD3 R11, P2, PT, R4, R15, RZ ;  /* 0x0000000f040b8210 */ /* 0x000fe40007f5e0ff */
[----:B------:R-:W-:Y:S02]  /*52e0*/  @P0 LEA.HI.X.SX32 R12, R5, R3, 0x1, P1 ;  /* 0x00000003050c0211 */ /* 0x000fe400008f0eff */
[----:B--2---:R-:W-:Y:S01]  /*52f0*/  @P0 LEA R8, P1, R9, R16, 0x2 ;  /* 0x0000001009080211 */ /* 0x004fe200078210ff */
[----:B------:R-:W-:Y:S01]  /*5300*/  VIADD R16, R0, 0x260 ;  /* 0x0000026000107836 */ /* 0x000fe20000000000 */
[----:B------:R-:W-:Y:S02]  /*5310*/  @!P0 LEA.HI.X.SX32 R4, R4, R14, 0x1, P2 ;  /* 0x0000000e04048211 */ /* 0x000fe400010f0eff */
[----:B------:R-:W-:-:S02]  /*5320*/  @!P0 LEA R10, P2, R11, UR4, 0x2 ;  /* 0x000000040b0a8c11 */ /* 0x000fc4000f8410ff */
[----:B------:R-:W-:Y:S02]  /*5330*/  @P0 LEA.HI.X R9, R9, R17, R12, 0x2, P1 ;  /* 0x0000001109090211 */ /* 0x000fe400008f140c */
[----:B------:R-:W-:-:S03]  /*5340*/  @!P0 LEA.HI.X R11, R11, UR5, R4, 0x2, P2 ;  /* 0x000000050b0b8c11 */ /* 0x000fc600090f1404 */
[----:B-1----:R4:W-:Y:S04]  /*5350*/  @P0 STG.E desc[UR6][R8.64], R7 ;  /* 0x0000000708000986 */ /* 0x0029e8000c101906 */
[----:B------:R4:W-:Y:S01]  /*5360*/  @!P0 STG.E desc[UR6][R10.64], R7 ;  /* 0x000000070a008986 */ /* 0x0009e2000c101906 */
[----:B------:R-:W-:Y:S02]  /*5370*/  IADD3 R5, P0, P1, R15, R23, R0 ;  /* 0x000000170f057210 */ /* 0x000fe4000791e000 */
[----:B------:R-:W-:-:S04]  /*5380*/  SHF.R.S32.HI R23, RZ, 0x1f, R23 ;  /* 0x0000001fff177819 */ /* 0x000fc80000011417 */
[----:B------:R-:W-:Y:S02]  /*5390*/  IADD3.X R12, PT, PT, R14, R23, RZ, P0, P1 ;  /* 0x000000170e0c7210 */ /* 0x000fe400007e24ff */
[----:B------:R-:W-:Y:S02]  /*53a0*/  ISETP.GE.AND P0, PT, R16, R21, PT ;  /* 0x000000151000720c */ /* 0x000fe40003f06270 */
[----:B------:R-:W-:-:S04]  /*53b0*/  LEA R4, P1, R5, UR4, 0x2 ;  /* 0x0000000405047c11 */ /* 0x000fc8000f8210ff */
[----:B------:R-:W-:-:S07]  /*53c0*/  LEA.HI.X R5, R5, UR5, R12, 0x2, P1 ;  /* 0x0000000505057c11 */ /* 0x000fce00088f140c */
[----:B----4-:R-:W-:Y:S05]  /*53d0*/  @!P0 BRA `(.L_x_566) ;  /* 0x0000000000208947 */ /* 0x010fea0003800000 */
        /* <DEDUP_REMOVED lines=8> */
.L_x_566:
[----:B------:R1:W-:Y:S02]  /*5460*/  STG.E desc[UR6][R4.64+0x980], R13 ;  /* 0x0009800d04007986 */ /* 0x0003e4000c101906 */
.L_x_567:
[----:B------:R-:W-:Y:S05]  /*5470*/  BSYNC.RECONVERGENT B0 ;  /* 0x0000000000007941 */ /* 0x000fea0003800200 */
.L_x_565:
[----:B------:R2:W3:Y:S01]  /*5480*/  LDS R7, [R6+0x1300] ;  /* 0x0013000006077984 */ /* 0x0004e20000000800 */
[----:B0-----:R-:W-:Y:S01]  /*5490*/  VIADD R8, R0, 0x4c0 ;  /* 0x000004c000087836 */ /* 0x001fe20000000000 */
[----:B------:R-:W-:Y:S04]  /*54a0*/  BSSY.RECONVERGENT B0, `(.L_x_568) ;  /* 0x000000c000007945 */ /* 0x000fe80003800200 */
[----:B------:R-:W-:-:S13]  /*54b0*/  ISETP.GE.AND P0, PT, R8, R21, PT ;  /* 0x000000150800720c */ /* 0x000fda0003f06270 */
[----:B--2---:R-:W-:Y:S05]  /*54c0*/  @!P0 BRA `(.L_x_569) ;  /* 0x0000000000208947 */ /* 0x004fea0003800000 */
[----:B------:R-:W0:Y:S01]  /*54d0*/  LDCU.64 UR4, c[0x0][0x390] ;  /* 0x00007200ff0477ac */ /* 0x000e220008000a00 */
[----:B------:R-:W-:-:S05]  /*54e0*/  VIADD R9, R22, 0xffffda00 ;  /* 0xffffda0016097836 */ /* 0x000fca0000000000 */
[----:B------:R-:W-:-:S04]  /*54f0*/  IADD3 R10, P0, PT, R9, R2, RZ ;  /* 0x00000002090a7210 */ /* 0x000fc80007f1e0ff */
[----:B------:R-:W-:Y:S02]  /*5500*/  LEA.HI.X.SX32 R9, R9, R3, 0x1, P0 ;  /* 0x0000000309097211 */ /* 0x000fe400000f0eff */
[----:B0-----:R-:W-:-:S04]  /*5510*/  LEA R8, P0, R10, UR4, 0x2 ;  /* 0x000000040a087c11 */ /* 0x001fc8000f8010ff */
[----:B------:R-:W-:-:S05]  /*5520*/  LEA.HI.X R9, R10, UR5, R9, 0x2, P0 ;  /* 0x000000050a097c11 */ /* 0x000fca00080f1409 */
[----:B---3--:R0:W-:Y:S01]  /*5530*/  STG.E desc[UR6][R8.64], R7 ;  /* 0x0000000708007986 */ /* 0x0081e2000c101906 */
[----:B------:R-:W-:Y:S05]  /*5540*/  BRA `(.L_x_570) ;  /* 0x0000000000047947 */ /* 0x000fea0003800000 */
.L_x_569:
[----:B---3--:R2:W-:Y:S02]  /*5550*/  STG.E desc[UR6][R4.64+0x1300], R7 ;  /* 0x0013000704007986 */ /* 0x0085e4000c101906 */
.L_x_570:
[----:B------:R-:W-:Y:S05]  /*5560*/  BSYNC.RECONVERGENT B0 ;  /* 0x0000000000007941 */ /* 0x000fea0003800200 */
.L_x_568:
[----:B0-2---:R0:W2:Y:S01]  /*5570*/  LDS R7, [R6+0x1c80] ;  /* 0x001c800006077984 */ /* 0x0050a20000000800 */
[----:B------:R-:W-:Y:S01]  /*5580*/  VIADD R8, R0, 0x720 ;  /* 0x0000072000087836 */ /* 0x000fe20000000000 */
[----:B------:R-:W-:Y:S04]  /*5590*/  BSSY.RECONVERGENT B0, `(.L_x_571) ;  /* 0x000000c000007945 */ /* 0x000fe80003800200 */
[----:B------:R-:W-:-:S13]  /*55a0*/  ISETP.GE.AND P0, PT, R8, R21, PT ;  /* 0x000000150800720c */ /* 0x000fda0003f06270 */
[----:B0-----:R-:W-:Y:S05]  /*55b0*/  @!P0 BRA `(.L_x_572) ;  /* 0x0000000000208947 */ /* 0x001fea0003800000 */
[----:B------:R-:W0:Y:S01]  /*55c0*/  LDCU.64 UR4, c[0x0][0x390] ;  /* 0x00007200ff0477ac */ /* 0x000e220008000a00 */
[----:B------:R-:W-:-:S05]  /*55d0*/  VIADD R9, R22, 0xffffdc60 ;  /* 0xffffdc6016097836 */ /* 0x000fca0000000000 */
[----:B------:R-:W-:-:S04]  /*55e0*/  IADD3 R10, P0, PT, R9, R2, RZ ;  /* 0x00000002090a7210 */ /* 0x000fc80007f1e0ff */
[----:B------:R-:W-:Y:S02]  /*55f0*/  LEA.HI.X.SX32 R9, R9, R3, 0x1, P0 ;  /* 0x0000000309097211 */ /* 0x000fe400000f0eff */
[----:B0-----:R-:W-:-:S04]  /*5600*/  LEA R8, P0, R10, UR4, 0x2 ;  /* 0x000000040a087c11 */ /* 0x001fc8000f8010ff */
[----:B------:R-:W-:-:S05]  /*5610*/  LEA.HI.X R9, R10, UR5, R9, 0x2, P0 ;  /* 0x000000050a097c11 */ /* 0x000fca00080f1409 */
[----:B--2---:R0:W-:Y:S01]  /*5620*/  STG.E desc[UR6][R8.64], R7 ;  /* 0x0000000708007986 */ /* 0x0041e2000c101906 */
[----:B------:R-:W-:Y:S05]  /*5630*/  BRA `(.L_x_573) ;  /* 0x0000000000047947 */ /* 0x000fea0003800000 */
.L_x_572:
[----:B--2---:R2:W-:Y:S02]  /*5640*/  STG.E desc[UR6][R4.64+0x1c80], R7 ;  /* 0x001c800704007986 */ /* 0x0045e4000c101906 */
.L_x_573:
[----:B------:R-:W-:Y:S05]  /*5650*/  BSYNC.RECONVERGENT B0 ;  /* 0x0000000000007941 */ /* 0x000fea0003800200 */
.L_x_571:
        /* <DEDUP_REMOVED lines=13> */
.L_x_575:
[----:B--2---:R2:W-:Y:S02]  /*5730*/  STG.E desc[UR6][R4.64+0x2600], R7 ;  /* 0x0026000704007986 */ /* 0x0045e4000c101906 */
.L_x_576:
[----:B------:R-:W-:Y:S05]  /*5740*/  BSYNC.RECONVERGENT B0 ;  /* 0x0000000000007941 */ /* 0x000fea0003800200 */
.L_x_574:
        /* <DEDUP_REMOVED lines=13> */
.L_x_578:
[----:B--2---:R2:W-:Y:S02]  /*5820*/  STG.E desc[UR6][R4.64+0x2f80], R7 ;  /* 0x002f800704007986 */ /* 0x0045e4000c101906 */
.L_x_579:
[----:B------:R-:W-:Y:S05]  /*5830*/  BSYNC.RECONVERGENT B0 ;  /* 0x0000000000007941 */ /* 0x000fea0003800200 */
.L_x_577:
        /* <DEDUP_REMOVED lines=13> */
.L_x_581:
[----:B--2---:R2:W-:Y:S02]  /*5910*/  STG.E desc[UR6][R4.64+0x3900], R7 ;  /* 0x0039000704007986 */ /* 0x0045e4000c101906 */
.L_x_582:
[----:B------:R-:W-:Y:S05]  /*5920*/  BSYNC.RECONVERGENT B0 ;  /* 0x0000000000007941 */ /* 0x000fea0003800200 */
.L_x_580:
        /* <DEDUP_REMOVED lines=13> */
.L_x_584:
[----:B--2---:R2:W-:Y:S02]  /*5a00*/  STG.E desc[UR6][R4.64+0x4280], R7 ;  /* 0x0042800704007986 */ /* 0x0045e4000c101906 */
.L_x_585:
[----:B------:R-:W-:Y:S05]  /*5a10*/  BSYNC.RECONVERGENT B0 ;  /* 0x0000000000007941 */ /* 0x000fea0003800200 */
.L_x_583:
        /* <DEDUP_REMOVED lines=13> */
.L_x_587:
[----:B--2---:R2:W-:Y:S02]  /*5af0*/  STG.E desc[UR6][R4.64+0x4c00], R7 ;  /* 0x004c000704007986 */ /* 0x0045e4000c101906 */
.L_x_588:
[----:B------:R-:W-:Y:S05]  /*5b00*/  BSYNC.RECONVERGENT B0 ;  /* 0x0000000000007941 */ /* 0x000fea0003800200 */
.L_x_586:
        /* <DEDUP_REMOVED lines=13> */
.L_x_590:
[----:B--2---:R2:W-:Y:S02]  /*5be0*/  STG.E desc[UR6][R4.64+0x5580], R7 ;  /* 0x0055800704007986 */ /* 0x0045e4000c101906 */
.L_x_591:
[----:B------:R-:W-:Y:S05]  /*5bf0*/  BSYNC.RECONVERGENT B0 ;  /* 0x0000000000007941 */ /* 0x000fea0003800200 */
.L_x_589:
        /* <DEDUP_REMOVED lines=13> */
.L_x_593:
[----:B--2---:R2:W-:Y:S02]  /*5cd0*/  STG.E desc[UR6][R4.64+0x5f00], R7 ;  /* 0x005f000704007986 */ /* 0x0045e4000c101906 */
.L_x_594:
[----:B------:R-:W-:Y:S05]  /*5ce0*/  BSYNC.RECONVERGENT B0 ;  /* 0x0000000000007941 */ /* 0x000fea0003800200 */
.L_x_592:
        /* <DEDUP_REMOVED lines=13> */
.L_x_596:
[----:B--2---:R2:W-:Y:S02]  /*5dc0*/  STG.E desc[UR6][R4.64+0x6880], R7 ;  /* 0x0068800704007986 */ /* 0x0045e4000c101906 */
.L_x_597:
[----:B------:R-:W-:Y:S05]  /*5dd0*/  BSYNC.RECONVERGENT B0 ;  /* 0x0000000000007941 */ /* 0x000fea0003800200 */
.L_x_595:
        /* <DEDUP_REMOVED lines=13> */
.L_x_599:
[----:B--2---:R2:W-:Y:S02]  /*5eb0*/  STG.E desc[UR6][R4.64+0x7200], R7 ;  /* 0x0072000704007986 */ /* 0x0045e4000c101906 */
.L_x_600:
[----:B------:R-:W-:Y:S05]  /*5ec0*/  BSYNC.RECONVERGENT B0 ;  /* 0x0000000000007941 */ /* 0x000fea0003800200 */
.L_x_598:
        /* <DEDUP_REMOVED lines=13> */
.L_x_602:
[----:B--2---:R2:W-:Y:S02]  /*5fa0*/  STG.E desc[UR6][R4.64+0x7b80], R7 ;  /* 0x007b800704007986 */ /* 0x0045e4000c101906 */
.L_x_603:
[----:B------:R-:W-:Y:S05]  /*5fb0*/  BSYNC.RECONVERGENT B0 ;  /* 0x0000000000007941 */ /* 0x000fea0003800200 */
.L_x_601:
        /* <DEDUP_REMOVED lines=13> */
.L_x_605:
[----:B--2---:R2:W-:Y:S02]  /*6090*/  STG.E desc[UR6][R4.64+0x8500], R7 ;  /* 0x0085000704007986 */ /* 0x0045e4000c101906 */
.L_x_606:
[----:B------:R-:W-:Y:S05]  /*60a0*/  BSYNC.RECONVERGENT B0 ;  /* 0x0000000000007941 */ /* 0x000fea0003800200 */
.L_x_604:
        /* <DEDUP_REMOVED lines=13> */
.L_x_608:
[----:B--2---:R2:W-:Y:S02]  /*6180*/  STG.E desc[UR6][R4.64+0x8e80], R7 ;  /* 0x008e800704007986 */ /* 0x0045e4000c101906 */
.L_x_609:
[----:B------:R-:W-:Y:S05]  /*6190*/  BSYNC.RECONVERGENT B0 ;  /* 0x0000000000007941 */ /* 0x000fea0003800200 */
.L_x_607:
        /* <DEDUP_REMOVED lines=13> */
.L_x_611:
[----:B--2---:R2:W-:Y:S02]  /*6270*/  STG.E desc[UR6][R4.64+0x9800], R7 ;  /* 0x0098000704007986 */ /* 0x0045e4000c101906 */
.L_x_612:
[----:B------:R-:W-:Y:S05]  /*6280*/  BSYNC.RECONVERGENT B0 ;  /* 0x0000000000007941 */ /* 0x000fea0003800200 */
.L_x_610:
[----:B0-2---:R0:W2:Y:S01]  /*6290*/  LDS R7, [R6+0xa180] ;  /* 0x00a1800006077984 */ /* 0x0050a20000000800 */
[----:B------:R-:W-:-:S05]  /*62a0*/  VIADD R0, R0, 0x2860 ;  /* 0x0000286000007836 */ /* 0x000fca0000000000 */
[----:B------:R-:W-:-:S13]  /*62b0*/  ISETP.GE.AND P0, PT, R0, R21, PT ;  /* 0x000000150000720c */ /* 0x000fda0003f06270 */
[----:B0-----:R-:W-:Y:S05]  /*62c0*/  @!P0 BRA `(.L_x_613) ;  /* 0x0000000000208947 */ /* 0x001fea0003800000 */
[----:B------:R-:W0:Y:S01]  /*62d0*/  LDCU.64 UR4, c[0x0][0x390] ;  /* 0x00007200ff0477ac */ /* 0x000e220008000a00 */
[----:B-1----:R-:W-:-:S05]  /*62e0*/  VIADD R5, R22, 0xfffffda0 ;  /* 0xfffffda016057836 */ /* 0x002fca0000000000 */
[----:B------:R-:W-:-:S04]  /*62f0*/  IADD3 R0, P0, PT, R5, R2, RZ ;  /* 0x0000000205007210 */ /* 0x000fc80007f1e0ff */
[----:B------:R-:W-:Y:S02]  /*6300*/  LEA.HI.X.SX32 R3, R5, R3, 0x1, P0 ;  /* 0x0000000305037211 */ /* 0x000fe400000f0eff */
[----:B0-----:R-:W-:-:S04]  /*6310*/  LEA R2, P0, R0, UR4, 0x2 ;  /* 0x0000000400027c11 */ /* 0x001fc8000f8010ff */
[----:B------:R-:W-:-:S05]  /*6320*/  LEA.HI.X R3, R0, UR5, R3, 0x2, P0 ;  /* 0x0000000500037c11 */ /* 0x000fca00080f1403 */
[----:B--2---:R-:W-:Y:S01]  /*6330*/  STG.E desc[UR6][R2.64], R7 ;  /* 0x0000000702007986 */ /* 0x004fe2000c101906 */
[----:B------:R-:W-:Y:S05]  /*6340*/  EXIT ;  /* 0x000000000000794d */ /* 0x000fea0003800000 */
.L_x_613:
[----:B--2---:R-:W-:Y:S01]  /*6350*/  STG.E desc[UR6][R4.64+0xa180], R7 ;  /* 0x00a1800704007986 */ /* 0x004fe2000c101906 */
[----:B------:R-:W-:Y:S05]  /*6360*/  EXIT ;  /* 0x000000000000794d */ /* 0x000fea0003800000 */
.L_x_501:
[----:B------:R-:W0:Y:S01]  /*6370*/  LDC R8, c[0x0][0x3b4] ;  /* 0x0000ed00ff087b82 */ /* 0x000e220000000800 */
[----:B------:R-:W-:Y:S01]  /*6380*/  ISETP.NE.AND P0, PT, R0, RZ, PT ;  /* 0x000000ff0000720c */ /* 0x000fe20003f05270 */
[----:B------:R-:W-:Y:S01]  /*6390*/  BSSY.RECONVERGENT B0, `(.L_x_614) ;  /* 0x000072e000007945 */ /* 0x000fe20003800200 */
[----:B0-----:R-:W-:-:S11]  /*63a0*/  IMAD.IADD R4, R8, 0x1, -R3 ;  /* 0x0000000108047824 */ /* 0x001fd600078e0a03 */
[----:B------:R-:W-:Y:S05]  /*63b0*/  @P0 BRA `(.L_x_615) ;  /* 0x0000003400380947 */ /* 0x000fea0003800000 */
[----:B------:R-:W0:Y:S01]  /*63c0*/  S2R R0, SR_TID.X ;  /* 0x0000000000007919 */ /* 0x000e220000002100 */
[----:B------:R-:W1:Y:S01]  /*63d0*/  LDCU.U8 UR4, c[0x0][0x3c0] ;  /* 0x00007800ff0477ac */ /* 0x000e620008000000 */
[----:B------:R-:W2:Y:S01]  /*63e0*/  LDCU.64 UR10, c[0x0][0x3d0] ;  /* 0x00007a00ff0a77ac */ /* 0x000ea20008000a00 */
[----:B------:R-:W3:Y:S01]  /*63f0*/  LDCU.64 UR12, c[0x0][0x380] ;  /* 0x00007000ff0c77ac */ /* 0x000ee20008000a00 */
[----:B-1----:R-:W-:-:S04]  /*6400*/  UISETP.NE.AND UP0, UPT, UR4, URZ, UPT ;  /* 0x000000ff0400728c */ /* 0x002fc8000bf05270 */
[----:B--2---:R-:W-:Y:S02]  /*6410*/  USEL UR4, UR10, URZ, !UP0 ;  /* 0x000000ff0a047287 */ /* 0x004fe4000c000000 */
[----:B------:R-:W-:Y:S01]  /*6420*/  USEL UR5, UR11, URZ, !UP0 ;  /* 0x000000ff0b057287 */ /* 0x000fe2000c000000 */
[C---:B0-----:R-:W-:Y:S02]  /*6430*/  LOP3.LUT R2, R0.reuse, 0x1f, RZ, 0xc0, !PT ;  /* 0x0000001f00027812 */ /* 0x041fe400078ec0ff */
[----:B------:R-:W-:-:S05]  /*6440*/  LOP3.LUT R7, R0, 0x3e0, RZ, 0xc0, !PT ;  /* 0x000003e000077812 */ /* 0x000fca00078ec0ff */
[----:B------:R-:W-:-:S04]  /*6450*/  IMAD R27, R7, 0x12, R2 ;  /* 0x00000012071b7824 */ /* 0x000fc800078e0202 */
[C---:B------:R-:W-:Y:S01]  /*6460*/  VIADD R7, R27.reuse, 0x20 ;  /* 0x000000201b077836 */ /* 0x040fe20000000000 */
[C---:B------:R-:W-:Y:S01]  /*6470*/  IADD3 R19, P0, P5, R27.reuse, UR4, R3 ;  /* 0x000000041b137c10 */ /* 0x040fe2000fd1e003 */
[C---:B------:R-:W-:Y:S01]  /*6480*/  VIADD R9, R27.reuse, 0x40 ;  /* 0x000000401b097836 */ /* 0x040fe20000000000 */
[CC--:B------:R-:W-:Y:S01]  /*6490*/  ISETP.GE.AND P4, PT, R27.reuse, R4.reuse, PT ;  /* 0x000000041b00720c */ /* 0x0c0fe20003f86270 */
[----:B------:R-:W-:Y:S01]  /*64a0*/  VIADD R3, R27, 0x80 ;  /* 0x000000801b037836 */ /* 0x000fe20000000000 */
[-C--:B------:R-:W-:Y:S01]  /*64b0*/  ISETP.GE.AND P3, PT, R7, R4.reuse, PT ;  /* 0x000000040700720c */ /* 0x080fe20003f66270 */
[----:B------:R-:W-:Y:S01]  /*64c0*/  VIADD R7, R27, 0x60 ;  /* 0x000000601b077836 */ /* 0x000fe20000000000 */
[----:B------:R-:W-:Y:S02]  /*64d0*/  IADD3.X R26, PT, PT, RZ, UR5, RZ, P0, P5 ;  /* 0x00000005ff1a7c10 */ /* 0x000fe400087ea4ff */
[----:B---3--:R-:W-:Y:S02]  /*64e0*/  LEA R2, P5, R19, UR12, 0x2 ;  /* 0x0000000c13027c11 */ /* 0x008fe4000f8a10ff */
[-C--:B------:R-:W-:Y:S01]  /*64f0*/  ISETP.GE.AND P1, PT, R7, R4.reuse, PT ;  /* 0x000000040700720c */ /* 0x080fe20003f26270 */
[----:B------:R-:W-:Y:S01]  /*6500*/  VIADD R7, R27, 0xa0 ;  /* 0x000000a01b077836 */ /* 0x000fe20000000000 */
[-C--:B------:R-:W-:Y:S01]  /*6510*/  ISETP.GE.AND P2, PT, R9, R4.reuse, PT ;  /* 0x000000040900720c */ /* 0x080fe20003f46270 */
[----:B------:R-:W-:Y:S01]  /*6520*/  VIADD R9, R27, 0xc0 ;  /* 0x000000c01b097836 */ /* 0x000fe20000000000 */
[----:B------:R-:W-:-:S02]  /*6530*/  ISETP.GE.AND P0, PT, R3, R4, PT ;  /* 0x000000040300720c */ /* 0x000fc40003f06270 */
[----:B------:R-:W-:Y:S02]  /*6540*/  LEA.HI.X R3, R19, UR13, R26, 0x2, P5 ;  /* 0x0000000d13037c11 */ /* 0x000fe4000a8f141a */
[-C--:B------:R-:W-:Y:S01]  /*6550*/  ISETP.GE.AND P6, PT, R7, R4.reuse, PT ;  /* 0x000000040700720c */ /* 0x080fe20003fc6270 */
[----:B------:R-:W-:Y:S01]  /*6560*/  VIADD R7, R27, 0xe0 ;  /* 0x000000e01b077836 */ /* 0x000fe20000000000 */
[-C--:B------:R-:W-:Y:S01]  /*6570*/  ISETP.GE.AND P5, PT, R9, R4.reuse, PT ;  /* 0x000000040900720c */ /* 0x080fe20003fa6270 */
[----:B------:R-:W2:Y:S01]  /*6580*/  @!P4 LDG.E R5, desc[UR6][R2.64] ;  /* 0x000000060205c981 */ /* 0x000ea2000c1e1900 */
[----:B------:R-:W-:Y:S02]  /*6590*/  VIADD R9, R27, 0x100 ;  /* 0x000001001b097836 */ /* 0x000fe40000000000 */
[-C--:B------:R-:W-:Y:S01]  /*65a0*/  ISETP.GE.AND P4, PT, R7, R4.reuse, PT ;  /* 0x000000040700720c */ /* 0x080fe20003f86270 */
[----:B------:R-:W-:Y:S01]  /*65b0*/  VIADD R7, R27, 0x120 ;  /* 0x000001201b077836 */ /* 0x000fe20000000000 */
[----:B------:R-:W3:Y:S01]  /*65c0*/  @!P3 LDG.E R6, desc[UR6][R2.64+0x80] ;  /* 0x000080060206b981 */ /* 0x000ee2000c1e1900 */
[----:B------:R-:W-:Y:S01]  /*65d0*/  ISETP.GE.AND P3, PT, R9, R4, PT ;  /* 0x000000040900720c */ /* 0x000fe20003f66270 */
[----:B------:R-:W-:-:S02]  /*65e0*/  VIADD R9, R27, 0x140 ;  /* 0x000001401b097836 */ /* 0x000fc40000000000 */
[----:B------:R-:W4:Y:S01]  /*65f0*/  @!P2 LDG.E R10, desc[UR6][R2.64+0x100] ;  /* 0x00010006020aa981 */ /* 0x000f22000c1e1900 */
[-C--:B------:R-:W-:Y:S01]  /*6600*/  ISETP.GE.AND P2, PT, R7, R4.reuse, PT ;  /* 0x000000040700720c */ /* 0x080fe20003f46270 */
[----:B------:R-:W-:Y:S02]  /*6610*/  VIADD R7, R27, 0x160 ;  /* 0x000001601b077836 */ /* 0x000fe40000000000 */
[----:B------:R-:W4:Y:S01]  /*6620*/  @!P1 LDG.E R11, desc[UR6][R2.64+0x180] ;  /* 0x00018006020b9981 */ /* 0x000f22000c1e1900 */
[-C--:B------:R-:W-:Y:S01]  /*6630*/  ISETP.GE.AND P1, PT, R9, R4.reuse, PT ;  /* 0x000000040900720c */ /* 0x080fe20003f26270 */
[----:B------:R-:W-:Y:S02]  /*6640*/  VIADD R9, R27, 0x180 ;  /* 0x000001801b097836 */ /* 0x000fe40000000000 */
[----:B------:R-:W4:Y:S01]  /*6650*/  @!P0 LDG.E R12, desc[UR6][R2.64+0x200] ;  /* 0x00020006020c8981 */ /* 0x000f22000c1e1900 */
        /* <DEDUP_REMOVED lines=15> */
[----:B------:R-:W-:-:S03]  /*6750*/  ISETP.GE.AND P2, PT, R9, R4, PT ;  /* 0x000000040900720c */ /* 0x000fc60003f46270 */
        /* <DEDUP_REMOVED lines=8> */
[----:B------:R0:W4:Y:S01]  /*67e0*/  @!P1 LDG.E R28, desc[UR6][R2.64+0x880] ;  /* 0x00088006021c9981 */ /* 0x000122000c1e1900 */
[----:B------:R-:W1:Y:S01]  /*67f0*/  S2R R32, SR_LANEID ;  /* 0x0000000000207919 */ /* 0x000e620000000000 */
[----:B------:R-:W0:Y:S01]  /*6800*/  S2UR UR5, SR_CgaCtaId ;  /* 0x00000000000579c3 */ /* 0x000e220000008800 */
[----:B------:R-:W-:Y:S01]  /*6810*/  SHF.R.U32.HI R35, RZ, 0x5, R0 ;  /* 0x00000005ff237819 */ /* 0x000fe20000011600 */
[----:B------:R-:W-:-:S02]  /*6820*/  UMOV UR4, 0x400 ;  /* 0x0000040000047882 */ /* 0x000fc40000000000 */
[----:B0-----:R-:W-:-:S04]  /*6830*/  ULEA UR4, UR5, UR4, 0x18 ;  /* 0x0000000405047291 */ /* 0x001fc8000f8ec0ff */
[----:B------:R-:W0:Y:S01]  /*6840*/  LDC R2, c[0x0][0x374] ;  /* 0x0000dd00ff027b82 */ /* 0x000e220000000800 */
[----:B------:R-:W-:Y:S01]  /*6850*/  IMAD R34, R0, 0x12, RZ ;  /* 0x0000001200227824 */ /* 0x000fe200078e02ff */
[----:B------:R-:W4:Y:S01]  /*6860*/  LDCU.U8 UR5, c[0x0][0x3c0] ;  /* 0x00007800ff0577ac */ /* 0x000f220008000000 */
[----:B-1----:R-:W-:-:S05]  /*6870*/  IMAD R7, R35, 0x240, R32 ;  /* 0x0000024023077824 */ /* 0x002fca00078e0220 */
[----:B------:R-:W-:Y:S01]  /*6880*/  LEA R7, R7, UR4, 0x2 ;  /* 0x0000000407077c11 */ /* 0x000fe2000f8e10ff */
[----:B0-----:R-:W-:Y:S02]  /*6890*/  IMAD R33, R2, UR8, R23 ;  /* 0x0000000802217c24 */ /* 0x001fe4000f8e0217 */
[----:B------:R-:W-:Y:S02]  /*68a0*/  VIADD R2, R34, 0x1 ;  /* 0x0000000122027836 */ /* 0x000fe40000000000 */
[----:B------:R-:W-:-:S05]  /*68b0*/  IMAD R33, R33, -0x2ac0, R8 ;  /* 0xffffd54021217824 */ /* 0x000fca00078e0208 */
[----:B------:R-:W-:Y:S01]  /*68c0*/  ISETP.GE.AND P4, PT, R2, R33, PT ;  /* 0x000000210200720c */ /* 0x000fe20003f86270 */
[----:B------:R-:W-:-:S05]  /*68d0*/  VIADD R2, R34, 0x7 ;  /* 0x0000000722027836 */ /* 0x000fca0000000000 */
[-C--:B------:R-:W-:Y:S01]  /*68e0*/  ISETP.GE.AND P0, PT, R2, R33.reuse, PT ;  /* 0x000000210200720c */ /* 0x080fe20003f06270 */
[C---:B------:R-:W-:Y:S02]  /*68f0*/  VIADD R2, R34.reuse, 0xb ;  /* 0x0000000b22027836 */ /* 0x040fe40000000000 */
[C---:B------:R-:W-:Y:S02]  /*6900*/  VIADD R46, R34.reuse, 0x3 ;  /* 0x00000003222e7836 */ /* 0x040fe40000000000 */
[C---:B------:R-:W-:Y:S02]  /*6910*/  VIADD R48, R34.reuse, 0x4 ;  /* 0x0000000422307836 */ /* 0x040fe40000000000 */
[C---:B------:R-:W-:Y:S01]  /*6920*/  VIADD R8, R34.reuse, 0x6 ;  /* 0x0000000622087836 */ /* 0x040fe20000000000 */
[----:B------:R-:W-:-:S04]  /*6930*/  ISETP.GE.AND P2, PT, R34, R33, PT ;  /* 0x000000212200720c */ /* 0x000fc80003f46270 */
[----:B------:R-:W-:Y:S01]  /*6940*/  ISETP.GE.AND P6, PT, R8, R33, PT ;  /* 0x000000210800720c */ /* 0x000fe20003fc6270 */
[C---:B------:R-:W-:Y:S02]  /*6950*/  VIADD R60, R34.reuse, 0xa ;  /* 0x0000000a223c7836 */ /* 0x040fe40000000000 */
[C---:B------:R-:W-:Y:S02]  /*6960*/  VIADD R58, R34.reuse, 0xf ;  /* 0x0000000f223a7836 */ /* 0x040fe40000000000 */
[----:B------:R-:W-:Y:S01]  /*6970*/  VIADD R56, R34, 0x10 ;  /* 0x0000001022387836 */ /* 0x000fe20000000000 */
[----:B--2---:R0:W-:Y:S04]  /*6980*/  STS [R7], R5 ;  /* 0x0000000507007388 */ /* 0x0041e80000000800 */
[----:B---3--:R-:W-:Y:S01]  /*6990*/  STS [R7+0x80], R6 ;  /* 0x0000800607007388 */ /* 0x008fe20000000800 */
[----:B0-----:R-:W-:-:S03]  /*69a0*/  IMAD R5, R32, 0x44, R7 ;  /* 0x0000004420057824 */ /* 0x001fc600078e0207 */
[----:B----4-:R-:W-:Y:S04]  /*69b0*/  STS [R7+0x100], R10 ;  /* 0x0001000a07007388 */ /* 0x010fe80000000800 */
        /* <DEDUP_REMOVED lines=8> */
[----:B------:R0:W-:Y:S04]  /*6a40*/  STS [R7+0x580], R4 ;  /* 0x0005800407007388 */ /* 0x0001e80000000800 */
[----:B------:R-:W-:Y:S04]  /*6a50*/  STS [R7+0x600], R20 ;  /* 0x0006001407007388 */ /* 0x000fe80000000800 */
[----:B------:R-:W-:Y:S04]  /*6a60*/  STS [R7+0x680], R21 ;  /* 0x0006801507007388 */ /* 0x000fe80000000800 */
[----:B------:R-:W-:Y:S04]  /*6a70*/  STS [R7+0x700], R22 ;  /* 0x0007001607007388 */ /* 0x000fe80000000800 */
[----:B------:R-:W-:Y:S04]  /*6a80*/  STS [R7+0x780], R24 ;  /* 0x0007801807007388 */ /* 0x000fe80000000800 */
[----:B------:R-:W-:Y:S04]  /*6a90*/  STS [R7+0x800], R25 ;  /* 0x0008001907007388 */ /* 0x000fe80000000800 */
[----:B------:R-:W-:Y:S01]  /*6aa0*/  STS [R7+0x880], R28 ;  /* 0x0008801c07007388 */ /* 0x000fe20000000800 */
[----:B------:R-:W-:-:S03]  /*6ab0*/  NOP ;  /* 0x0000000000007918 */ /* 0x000fc60000000000 */
[----:B------:R-:W1:Y:S04]  /*6ac0*/  LDS.64 R18, [R5+0x8] ;  /* 0x0000080005127984 */ /* 0x000e680000000a00 */
[----:B------:R-:W2:Y:S04]  /*6ad0*/  LDS.64 R26, [R5] ;  /* 0x00000000051a7984 */ /* 0x000ea80000000a00 */
[----:B------:R-:W3:Y:S04]  /*6ae0*/  LDS.64 R20, [R5+0x10] ;  /* 0x0000100005147984 */ /* 0x000ee80000000a00 */
[----:B------:R-:W4:Y:S04]  /*6af0*/  LDS.64 R30, [R5+0x18] ;  /* 0x00001800051e7984 */ /* 0x000f280000000a00 */
[----:B------:R-:W4:Y:S01]  /*6b00*/  LDS.64 R28, [R5+0x20] ;  /* 0x00002000051c7984 */ /* 0x000f220000000a00 */
[----:B0-----:R-:W-:-:S03]  /*6b10*/  VIADD R4, R34, 0x2 ;  /* 0x0000000222047836 */ /* 0x001fc60000000000 */
[----:B------:R-:W0:Y:S02]  /*6b20*/  LDS.64 R24, [R5+0x28] ;  /* 0x0000280005187984 */ /* 0x000e240000000a00 */
[----:B------:R-:W-:Y:S02]  /*6b30*/  ISETP.GE.AND P3, PT, R4, R33, PT ;  /* 0x000000210400720c */ /* 0x000fe40003f66270 */
[----:B------:R-:W0:Y:S04]  /*6b40*/  LDS.64 R22, [R5+0x30] ;  /* 0x0000300005167984 */ /* 0x000e280000000a00 */
[----:B------:R-:W0:Y:S01]  /*6b50*/  LDS.64 R16, [R5+0x38] ;  /* 0x0000380005107984 */ /* 0x000e220000000a00 */
[----:B------:R-:W-:Y:S01]  /*6b60*/  VIADD R4, R34, 0x8 ;  /* 0x0000000822047836 */ /* 0x000fe20000000000 */
[----:B-1----:R-:W-:-:S02]  /*6b70*/  LOP3.LUT R38, R18, 0x1, RZ, 0xc, !PT ;  /* 0x0000000112267812 */ /* 0x002fc400078e0cff */
[----:B--2---:R-:W-:Y:S02]  /*6b80*/  LOP3.LUT R36, R27, 0x1, RZ, 0xc, !PT ;  /* 0x000000011b247812 */ /* 0x004fe400078e0cff */
[----:B------:R-:W-:Y:S02]  /*6b90*/  SEL R38, R38, 0x1, !P3 ;  /* 0x0000000126267807 */ /* 0x000fe40005800000 */
[-C--:B------:R-:W-:Y:S02]  /*6ba0*/  ISETP.GE.AND P3, PT, R2, R33.reuse, PT ;  /* 0x000000210200720c */ /* 0x080fe40003f66270 */
[----:B------:R1:W2:Y:S01]  /*6bb0*/  LDS.64 R2, [R5+0x40] ;  /* 0x0000400005027984 */ /* 0x0002a20000000a00 */
[----:B------:R-:W-:Y:S02]  /*6bc0*/  SEL R36, R36, 0x1, !P4 ;  /* 0x0000000124247807 */ /* 0x000fe40006000000 */
[----:B------:R-:W-:Y:S02]  /*6bd0*/  ISETP.GE.AND P4, PT, R46, R33, PT ;  /* 0x000000212e00720c */ /* 0x000fe40003f86270 */
[----:B------:R-:W-:-:S02]  /*6be0*/  LOP3.LUT R39, R19, 0x1, RZ, 0xc, !PT ;  /* 0x0000000113277812 */ /* 0x000fc400078e0cff */
[-C--:B------:R-:W-:Y:S01]  /*6bf0*/  ISETP.GE.AND P1, PT, R4, R33.reuse, PT ;  /* 0x000000210400720c */ /* 0x080fe20003f26270 */
[----:B------:R-:W-:Y:S01]  /*6c00*/  VIADD R4, R34, 0xc ;  /* 0x0000000c22047836 */ /* 0x000fe20000000000 */
[----:B------:R-:W-:Y:S02]  /*6c10*/  SEL R39, R39, 0x1, !P4 ;  /* 0x0000000127277807 */ /* 0x000fe40006000000 */
[----:B------:R-:W-:Y:S02]  /*6c20*/  ISETP.GE.AND P4, PT, R48, R33, PT ;  /* 0x000000213000720c */ /* 0x000fe40003f86270 */
[----:B---3--:R-:W-:Y:S02]  /*6c30*/  LOP3.LUT R40, R20, 0x1, RZ, 0xc, !PT ;  /* 0x0000000114287812 */ /* 0x008fe400078e0cff */
[----:B------:R-:W-:Y:S02]  /*6c40*/  LOP3.LUT R37, R26, 0x1, RZ, 0xc, !PT ;  /* 0x000000011a257812 */ /* 0x000fe400078e0cff */
[----:B------:R-:W-:-:S02]  /*6c50*/  SEL R40, R40, 0x1, !P4 ;  /* 0x0000000128287807 */ /* 0x000fc40006000000 */
[-C--:B------:R-:W-:Y:S01]  /*6c60*/  ISETP.GE.AND P4, PT, R4, R33.reuse, PT ;  /* 0x000000210400720c */ /* 0x080fe20003f86270 */
[----:B------:R-:W-:Y:S01]  /*6c70*/  VIADD R4, R34, 0xe ;  /* 0x0000000e22047836 */ /* 0x000fe20000000000 */
[----:B----4-:R-:W-:Y:S01]  /*6c80*/  LOP3.LUT R42, R30, 0x1, RZ, 0xc, !PT ;  /* 0x000000011e2a7812 */ /* 0x010fe200078e0cff */
[----:B------:R-:W-:Y:S01]  /*6c90*/  VIADD R6, R34, 0x5 ;  /* 0x0000000522067836 */ /* 0x000fe20000000000 */
[----:B------:R-:W-:Y:S02]  /*6ca0*/  SEL R37, R37, 0x1, !P2 ;  /* 0x0000000125257807 */ /* 0x000fe40005000000 */
[----:B------:R-:W-:Y:S02]  /*6cb0*/  SEL R42, R42, 0x1, !P6 ;  /* 0x000000012a2a7807 */ /* 0x000fe40007000000 */
[-C--:B------:R-:W-:Y:S02]  /*6cc0*/  ISETP.GE.AND P6, PT, R4, R33.reuse, PT ;  /* 0x000000210400720c */ /* 0x080fe40003fc6270 */
[----:B------:R-:W-:-:S02]  /*6cd0*/  ISETP.GE.AND P5, PT, R6, R33, PT ;  /* 0x000000210600720c */ /* 0x000fc40003fa6270 */
[----:B------:R-:W-:Y:S02]  /*6ce0*/  LOP3.LUT R41, R21, 0x1, RZ, 0xc, !PT ;  /* 0x0000000115297812 */ /* 0x000fe400078e0cff */
[----:B------:R-:W-:Y:S01]  /*6cf0*/  IADD3 R4, PT, PT, R38, R36, R37 ;  /* 0x0000002426047210 */ /* 0x000fe20007ffe025 */
[----:B------:R-:W-:Y:S01]  /*6d00*/  VIADD R6, R34, 0x9 ;  /* 0x0000000922067836 */ /* 0x000fe20000000000 */
[----:B------:R-:W-:Y:S02]  /*6d10*/  LOP3.LUT R44, R28, 0x1, RZ, 0xc, !PT ;  /* 0x000000011c2c7812 */ /* 0x000fe400078e0cff */
[----:B------:R-:W-:Y:S02]  /*6d20*/  SEL R41, R41, 0x1, !P5 ;  /* 0x0000000129297807 */ /* 0x000fe40006800000 */
[----:B------:R-:W-:Y:S02]  /*6d30*/  LOP3.LUT R43, R31, 0x1, RZ, 0xc, !PT ;  /* 0x000000011f2b7812 */ /* 0x000fe400078e0cff */
[----:B------:R-:W-:-:S02]  /*6d40*/  IADD3 R4, PT, PT, R40, R39, R4 ;  /* 0x0000002728047210 */ /* 0x000fc40007ffe004 */
[----:B------:R-:W-:Y:S02]  /*6d50*/  SEL R44, R44, 0x1, !P1 ;  /* 0x000000012c2c7807 */ /* 0x000fe40004800000 */
[-C--:B------:R-:W-:Y:S02]  /*6d60*/  ISETP.GE.AND P2, PT, R6, R33.reuse, PT ;  /* 0x000000210600720c */ /* 0x080fe40003f46270 */
[----:B------:R-:W-:Y:S02]  /*6d70*/  SEL R43, R43, 0x1, !P0 ;  /* 0x000000012b2b7807 */ /* 0x000fe40004000000 */
[----:B------:R-:W-:Y:S02]  /*6d80*/  LOP3.LUT R45, R29, 0x1, RZ, 0xc, !PT ;  /* 0x000000011d2d7812 */ /* 0x000fe400078e0cff */
[----:B------:R-:W-:Y:S02]  /*6d90*/  ISETP.GE.AND P1, PT, R60, R33, PT ;  /* 0x000000213c00720c */ /* 0x000fe40003f26270 */
[----:B0-----:R-:W-:-:S02]  /*6da0*/  LOP3.LUT R50, R24, 0x1, RZ, 0xc, !PT ;  /* 0x0000000118327812 */ /* 0x001fc400078e0cff */
[----:B------:R-:W-:Y:S01]  /*6db0*/  IADD3 R4, PT, PT, R42, R41, R4 ;  /* 0x000000292a047210 */ /* 0x000fe20007ffe004 */
[----:B------:R-:W-:Y:S01]  /*6dc0*/  VIADD R6, R34, 0xd ;  /* 0x0000000d22067836 */ /* 0x000fe20000000000 */
[----:B------:R-:W-:Y:S02]  /*6dd0*/  SEL R45, R45, 0x1, !P2 ;  /* 0x000000012d2d7807 */ /* 0x000fe40005000000 */
[----:B------:R-:W-:Y:S02]  /*6de0*/  SEL R50, R50, 0x1, !P1 ;  /* 0x0000000132327807 */ /* 0x000fe40004800000 */
[----:B------:R-:W-:Y:S02]  /*6df0*/  LOP3.LUT R47, R25, 0x1, RZ, 0xc, !PT ;  /* 0x00000001192f7812 */ /* 0x000fe400078e0cff */
[----:B------:R-:W-:Y:S02]  /*6e00*/  LOP3.LUT R54, R22, 0x1, RZ, 0xc, !PT ;  /* 0x0000000116367812 */ /* 0x000fe400078e0cff */
[----:B------:R-:W-:-:S02]  /*6e10*/  IADD3 R4, PT, PT, R44, R43, R4 ;  /* 0x0000002b2c047210 */ /* 0x000fc40007ffe004 */
[----:B------:R-:W-:Y:S02]  /*6e20*/  ISETP.GE.AND P5, PT, R6, R33, PT ;  /* 0x000000210600720c */ /* 0x000fe40003fa6270 */
[----:B------:R-:W-:Y:S02]  /*6e30*/  LOP3.LUT R49, R23, 0x1, RZ, 0xc, !PT ;  /* 0x0000000117317812 */ /* 0x000fe400078e0cff */
[----:B------:R-:W-:Y:S02]  /*6e40*/  LOP3.LUT R52, R16, 0x1, RZ, 0xc, !PT ;  /* 0x0000000110347812 */ /* 0x000fe400078e0cff */
[----:B------:R-:W-:Y:S02]  /*6e50*/  SEL R47, R47, 0x1, !P3 ;  /* 0x000000012f2f7807 */ /* 0x000fe40005800000 */
[----:B------:R-:W-:Y:S02]  /*6e60*/  SEL R54, R54, 0x1, !P4 ;  /* 0x0000000136367807 */ /* 0x000fe40006000000 */
[----:B-1----:R-:W-:Y:S01]  /*6e70*/  IADD3 R5, PT, PT, R50, R45, R4 ;  /* 0x0000002d32057210 */ /* 0x002fe20007ffe004 */
[----:B------:R-:W-:Y:S01]  /*6e80*/  VIADD R6, R34, 0x11 ;  /* 0x0000001122067836 */ /* 0x000fe20000000000 */
[----:B------:R-:W-:-:S02]  /*6e90*/  ISETP.GE.AND P2, PT, R58, R33, PT ;  /* 0x000000213a00720c */ /* 0x000fc40003f46270 */
[----:B------:R-:W-:Y:S02]  /*6ea0*/  ISETP.GE.AND P1, PT, R56, R33, PT ;  /* 0x000000213800720c */ /* 0x000fe40003f26270 */
[----:B------:R-:W-:Y:S02]  /*6eb0*/  LOP3.LUT R51, R17, 0x1, RZ, 0xc, !PT ;  /* 0x0000000111337812 */ /* 0x000fe400078e0cff */
[----:B--2---:R-:W-:Y:S02]  /*6ec0*/  LOP3.LUT R4, R2, 0x1, RZ, 0xc, !PT ;  /* 0x0000000102047812 */ /* 0x004fe400078e0cff */
[----:B------:R-:W-:Y:S02]  /*6ed0*/  SEL R49, R49, 0x1, !P5 ;  /* 0x0000000131317807 */ /* 0x000fe40006800000 */
[----:B------:R-:W-:Y:S02]  /*6ee0*/  SEL R52, R52, 0x1, !P6 ;  /* 0x0000000134347807 */ /* 0x000fe40007000000 */
[----:B------:R-:W-:-:S02]  /*6ef0*/  IADD3 R5, PT, PT, R54, R47, R5 ;  /* 0x0000002f36057210 */ /* 0x000fc40007ffe005 */
[----:B------:R-:W-:Y:S02]  /*6f00*/  ISETP.GE.AND P0, PT, R6, R33, PT ;  /* 0x000000210600720c */ /* 0x000fe40003f06270 */
[----:B------:R-:W-:Y:S02]  /*6f10*/  LOP3.LUT R53, R3, 0x1, RZ, 0xc, !PT ;  /* 0x0000000103357812 */ /* 0x000fe400078e0cff */
[----:B------:R-:W-:Y:S02]  /*6f20*/  SEL R51, R51, 0x1, !P2 ;  /* 0x0000000133337807 */ /* 0x000fe40005000000 */
[----:B------:R-:W-:Y:S02]  /*6f30*/  SEL R4, R4, 0x1, !P1 ;  /* 0x0000000104047807 */ /* 0x000fe40004800000 */
[----:B------:R-:W-:Y:S02]  /*6f40*/  IADD3 R5, PT, PT, R52, R49, R5 ;  /* 0x0000003134057210 */ /* 0x000fe40007ffe005 */
[----:B------:R-:W-:-:S02]  /*6f50*/  SEL R53, R53, 0x1, !P0 ;  /* 0x0000000135357807 */ /* 0x000fc40004000000 */
        /* <DEDUP_REMOVED lines=12> */
[----:B------:R-:W0:Y:S07]  /*7020*/  SHFL.UP P0, R62, R55, 0x10, RZ ;  /* 0x06000000373e7989 */ /* 0x000e2e00000000ff */
        /* <DEDUP_REMOVED lines=17> */
[----:B------:R-:W-:Y:S02]  /*7140*/  SEL R12, R15, R12, !P0 ;  /* 0x0000000c0f0c7207 */ /* 0x000fe40004000000 */
[----:B------:R-:W-:Y:S01]  /*7150*/  ISETP.NE.AND P0, PT, R35, 0x5, PT ;  /* 0x000000052300780c */ /* 0x000fe20003f05270 */
[----:B------:R-:W-:-:S03]  /*7160*/  IMAD.IADD R9, R9, 0x1, R8 ;  /* 0x0000000109097824 */ /* 0x000fc600078e0208 */
        /* <DEDUP_REMOVED lines=16> */
[----:B------:R-:W-:Y:S01]  /*7270*/  SEL R57, R5, R8, !P0 ;  /* 0x0000000805397207 */ /* 0x000fe20004000000 */
[----:B------:R-:W-:Y:S01]  /*7280*/  IMAD.IADD R4, R38, 0x1, R55 ;  /* 0x0000000126047824 */ /* 0x000fe200078e0237 */
[----:B------:R-:W1:Y:S01]  /*7290*/  LDS.128 R8, [UR4+0x40] ;  /* 0x00004004ff087984 */ /* 0x000e620008000c00 */
[----:B------:R-:W-:Y:S01]  /*72a0*/  IMAD.IADD R6, R6, 0x1, R5 ;  /* 0x0000000106067824 */ /* 0x000fe200078e0205 */
[----:B------:R-:W-:Y:S01]  /*72b0*/  BAR.SYNC.DEFER_BLOCKING 0x0 ;  /* 0x0000000000007b1d */ /* 0x000fe20000010000 */
[----:B------:R-:W-:Y:S01]  /*72c0*/  ISETP.NE.AND P0, PT, R35, 0xb, PT ;  /* 0x0000000b2300780c */ /* 0x000fe20003f05270 */
[----:B------:R-:W-:Y:S02]  /*72d0*/  IMAD.IADD R5, R39, 0x1, R4 ;  /* 0x0000000127057824 */ /* 0x000fe400078e0204 */
[----:B------:R-:W-:Y:S01]  /*72e0*/  IMAD.IADD R7, R7, 0x1, R6 ;  /* 0x0000000107077824 */ /* 0x000fe200078e0206 */
[----:B------:R-:W-:Y:S01]  /*72f0*/  SEL R57, R6, R57, !P0 ;  /* 0x0000003906397207 */ /* 0x000fe20004000000 */
[----:B------:R-:W-:Y:S01]  /*7300*/  IMAD.IADD R6, R40, 0x1, R5 ;  /* 0x0000000128067824 */ /* 0x000fe200078e0205 */
[----:B------:R-:W-:Y:S01]  /*7310*/  ISETP.NE.AND P0, PT, R35, 0xc, PT ;  /* 0x0000000c2300780c */ /* 0x000fe20003f05270 */
[----:B0-----:R-:W-:-:S03]  /*7320*/  IMAD.IADD R64, R7, 0x1, R12 ;  /* 0x0000000107407824 */ /* 0x001fc600078e020c */
[----:B------:R-:W-:Y:S01]  /*7330*/  SEL R59, R7, R57, !P0 ;  /* 0x00000039073b7207 */ /* 0x000fe20004000000 */
[----:B------:R-:W-:Y:S01]  /*7340*/  IMAD.IADD R57, R41, 0x1, R6 ;  /* 0x0000000129397824 */ /* 0x000fe200078e0206 */
[----:B------:R-:W-:-:S03]  /*7350*/  ISETP.NE.AND P0, PT, R35, 0xd, PT ;  /* 0x0000000d2300780c */ /* 0x000fc60003f05270 */
[----:B------:R-:W-:Y:S01]  /*7360*/  IMAD.IADD R12, R42, 0x1, R57 ;  /* 0x000000012a0c7824 */ /* 0x000fe200078e0239 */
[----:B------:R-:W-:Y:S01]  /*7370*/  SEL R59, R64, R59, !P0 ;  /* 0x0000003b403b7207 */ /* 0x000fe20004000000 */
[----:B------:R-:W-:Y:S01]  /*7380*/  IMAD.IADD R64, R13, 0x1, R64 ;  /* 0x000000010d407824 */ /* 0x000fe200078e0240 */
[----:B------:R-:W-:Y:S01]  /*7390*/  ISETP.NE.AND P0, PT, R35, 0xe, PT ;  /* 0x0000000e2300780c */ /* 0x000fe20003f05270 */
[----:B------:R-:W-:-:S03]  /*73a0*/  IMAD.IADD R13, R43, 0x1, R12 ;  /* 0x000000012b0d7824 */ /* 0x000fc600078e020c */
[----:B------:R-:W-:Y:S01]  /*73b0*/  SEL R59, R64, R59, !P0 ;  /* 0x0000003b403b7207 */ /* 0x000fe20004000000 */
[----:B------:R-:W-:Y:S02]  /*73c0*/  IMAD.IADD R64, R14, 0x1, R64 ;  /* 0x000000010e407824 */ /* 0x000fe400078e0240 */
[----:B------:R-:W-:Y:S01]  /*73d0*/  IMAD.IADD R14, R44, 0x1, R13 ;  /* 0x000000012c0e7824 */ /* 0x000fe200078e020d */
[----:B------:R-:W-:-:S03]  /*73e0*/  ISETP.NE.AND P0, PT, R35, 0xf, PT ;  /* 0x0000000f2300780c */ /* 0x000fc60003f05270 */
[----:B------:R-:W-:Y:S01]  /*73f0*/  IMAD.IADD R61, R45, 0x1, R14 ;  /* 0x000000012d3d7824 */ /* 0x000fe200078e020e */
[----:B------:R-:W-:Y:S01]  /*7400*/  ISETP.NE.AND P3, PT, R32, RZ, PT ;  /* 0x000000ff2000720c */ /* 0x000fe20003f65270 */
[----:B------:R-:W-:Y:S02]  /*7410*/  IMAD.IADD R15, R15, 0x1, R64 ;  /* 0x000000010f0f7824 */ /* 0x000fe400078e0240 */
[----:B------:R-:W-:Y:S01]  /*7420*/  IMAD.IADD R32, R50, 0x1, R61 ;  /* 0x0000000132207824 */ /* 0x000fe200078e023d */
[----:B------:R-:W-:Y:S02]  /*7430*/  SEL R59, R64, R59, !P0 ;  /* 0x0000003b403b7207 */ /* 0x000fe40004000000 */
[----:B------:R-:W-:Y:S01]  /*7440*/  ISETP.NE.AND P0, PT, R35, 0x10, PT ;  /* 0x000000102300780c */ /* 0x000fe20003f05270 */
[----:B------:R-:W-:Y:S02]  /*7450*/  IMAD.IADD R63, R47, 0x1, R32 ;  /* 0x000000012f3f7824 */ /* 0x000fe400078e0220 */
[C---:B-1----:R-:W-:Y:S01]  /*7460*/  IMAD.IADD R8, R15.reuse, 0x1, R8 ;  /* 0x000000010f087824 */ /* 0x042fe200078e0208 */
[----:B------:R-:W-:Y:S01]  /*7470*/  SEL R59, R15, R59, !P0 ;  /* 0x0000003b0f3b7207 */ /* 0x000fe20004000000 */
[----:B------:R-:W-:Y:S01]  /*7480*/  IMAD.IADD R15, R54, 0x1, R63 ;  /* 0x00000001360f7824 */ /* 0x000fe200078e023f */
[----:B------:R-:W-:-:S03]  /*7490*/  ISETP.NE.AND P0, PT, R35, 0x11, PT ;  /* 0x000000112300780c */ /* 0x000fc60003f05270 */
[----:B------:R-:W-:Y:S01]  /*74a0*/  IMAD.IADD R11, R49, 0x1, R15 ;  /* 0x00000001310b7824 */ /* 0x000fe200078e020f */
[----:B------:R-:W-:Y:S01]  /*74b0*/  SEL R59, R8, R59, !P0 ;  /* 0x0000003b083b7207 */ /* 0x000fe20004000000 */
[----:B------:R-:W-:Y:S01]  /*74c0*/  IMAD.IADD R8, R9, 0x1, R8 ;  /* 0x0000000109087824 */ /* 0x000fe200078e0208 */
[----:B------:R-:W-:Y:S01]  /*74d0*/  LOP3.LUT R7, R2, 0x1, RZ, 0xc, !PT ;  /* 0x0000000102077812 */ /* 0x000fe200078e0cff */
[----:B------:R-:W-:Y:S01]  /*74e0*/  IMAD.IADD R9, R52, 0x1, R11 ;  /* 0x0000000134097824 */ /* 0x000fe200078e020b */
[----:B------:R-:W-:Y:S02]  /*74f0*/  ISETP.NE.AND P2, PT, R35, 0x12, PT ;  /* 0x000000122300780c */ /* 0x000fe40003f45270 */
[----:B------:R-:W-:Y:S01]  /*7500*/  SEL R7, R7, 0x1, !P1 ;  /* 0x0000000107077807 */ /* 0x000fe20004800000 */
[----:B------:R-:W-:-:S04]  /*7510*/  IMAD.IADD R35, R51, 0x1, R9 ;  /* 0x0000000133237824 */ /* 0x000fc800078e0209 */
[----:B------:R-:W-:Y:S01]  /*7520*/  IMAD.IADD R65, R7, 0x1, R35 ;  /* 0x0000000107417824 */ /* 0x000fe200078e0223 */
[----:B------:R-:W-:Y:S02]  /*7530*/  ISETP.GE.U32.AND P0, PT, R0, 0x20, PT ;  /* 0x000000200000780c */ /* 0x000fe40003f06070 */
[----:B------:R-:W-:Y:S02]  /*7540*/  SEL R59, R8, R59, !P2 ;  /* 0x0000003b083b7207 */ /* 0x000fe40005000000 */
[----:B------:R-:W-:Y:S02]  /*7550*/  IADD3 R62, PT, PT, R62, -R53, -R65 ;  /* 0x800000353e3e7210 */ /* 0x000fe40007ffe841 */
[----:B------:R-:W-:Y:S02]  /*7560*/  SEL R59, R59, RZ, P0 ;  /* 0x000000ff3b3b7207 */ /* 0x000fe40000000000 */
[----:B------:R-:W-:Y:S02]  /*7570*/  SEL R62, R62, RZ, P3 ;  /* 0x000000ff3e3e7207 */ /* 0x000fe40001800000 */
[----:B------:R-:W-:-:S03]  /*7580*/  IADD3 R10, PT, PT, R8, R33, R10 ;  /* 0x00000021080a7210 */ /* 0x000fc60007ffe00a */
[----:B------:R-:W-:-:S05]  /*7590*/  IMAD.IADD R59, R59, 0x1, R62 ;  /* 0x000000013b3b7824 */ /* 0x000fca00078e023e */
[--C-:B------:R-:W-:Y:S01]  /*75a0*/  IADD3 R46, PT, PT, R46, -R4, -R59.reuse ;  /* 0x800000042e2e7210 */ /* 0x100fe20007ffe83b */
[----:B------:R-:W-:Y:S01]  /*75b0*/  VIADD R4, R10, 0xffffd540 ;  /* 0xffffd5400a047836 */ /* 0x000fe20000000000 */
[--C-:B------:R-:W-:Y:S02]  /*75c0*/  IADD3 R48, PT, PT, R48, -R5, -R59.reuse ;  /* 0x8000000530307210 */ /* 0x100fe40007ffe83b */
[--C-:B------:R-:W-:Y:S01]  /*75d0*/  IADD3 R56, PT, PT, R56, -R35, -R59.reuse ;  /* 0x8000002338387210 */ /* 0x100fe20007ffe83b */
[----:B------:R-:W-:Y:S01]  /*75e0*/  IMAD.IADD R5, R33, 0x1, -R4 ;  /* 0x0000000121057824 */ /* 0x000fe200078e0a04 */
[C-C-:B------:R-:W-:Y:S02]  /*75f0*/  IADD3 R35, PT, PT, R34.reuse, -R6, -R59.reuse ;  /* 0x8000000622237210 */ /* 0x140fe40007ffe83b */
[----:B------:R-:W-:Y:S01]  /*7600*/  IADD3 R6, PT, PT, R34, -R14, -R59 ;  /* 0x8000000e22067210 */ /* 0x000fe20007ffe83b */
[----:B------:R-:W-:Y:S01]  /*7610*/  IMAD.IADD R14, R59, 0x1, R5 ;  /* 0x000000013b0e7824 */ /* 0x000fe200078e0205 */
[----:B------:R-:W-:-:S02]  /*7620*/  IADD3 R58, PT, PT, R58, -R9, -R59 ;  /* 0x800000093a3a7210 */ /* 0x000fc40007ffe83b */
[C---:B------:R-:W-:Y:S02]  /*7630*/  IADD3 R9, PT, PT, R34.reuse, -R32, -R59 ;  /* 0x8000002022097210 */ /* 0x040fe40007ffe83b */
[----:B------:R-:W-:Y:S02]  /*7640*/  ISETP.NE.AND P0, PT, R53, RZ, PT ;  /* 0x000000ff3500720c */ /* 0x000fe40003f05270 */
[C---:B------:R-:W-:Y:S02]  /*7650*/  ISETP.NE.AND P1, PT, R37.reuse, RZ, PT ;  /* 0x000000ff2500720c */ /* 0x040fe40003f25270 */
[C---:B------:R-:W-:Y:S01]  /*7660*/  IADD3 R32, PT, PT, R34.reuse, -R59, -R37 ;  /* 0x8000003b22207210 */ /* 0x040fe20007ffe825 */
[----:B------:R-:W-:Y:S01]  /*7670*/  IMAD.IADD R37, R37, 0x1, R14 ;  /* 0x0000000125257824 */ /* 0x000fe200078e020e */
[C-C-:B------:R-:W-:Y:S01]  /*7680*/  IADD3 R53, PT, PT, R34.reuse, -R12, -R59.reuse ;  /* 0x8000000c22357210 */ /* 0x140fe20007ffe83b */
[----:B------:R-:W-:Y:S01]  /*7690*/  IMAD.IADD R12, R34, 0x1, -R59 ;  /* 0x00000001220c7824 */ /* 0x000fe200078e0a3b */
[C---:B------:R-:W-:Y:S01]  /*76a0*/  ISETP.NE.AND P2, PT, R36.reuse, RZ, PT ;  /* 0x000000ff2400720c */ /* 0x040fe20003f45270 */
[----:B------:R-:W-:Y:S01]  /*76b0*/  IMAD.IADD R36, R36, 0x1, R37 ;  /* 0x0000000124247824 */ /* 0x000fe200078e0225 */
[----:B------:R-:W-:Y:S01]  /*76c0*/  IADD3 R55, PT, PT, R34, -R55, -R59 ;  /* 0x8000003722377210 */ /* 0x000fe20007ffe83b */
[----:B------:R-:W-:Y:S01]  /*76d0*/  VIADD R32, R32, 0x1 ;  /* 0x0000000120207836 */ /* 0x000fe20000000000 */
[----:B------:R-:W-:-:S02]  /*76e0*/  SEL R12, R12, R14, !P1 ;  /* 0x0000000e0c0c7207 */ /* 0x000fc40004800000 */
[C---:B------:R-:W-:Y:S01]  /*76f0*/  ISETP.NE.AND P1, PT, R38.reuse, RZ, PT ;  /* 0x000000ff2600720c */ /* 0x040fe20003f25270 */
[----:B------:R-:W-:Y:S01]  /*7700*/  IMAD.IADD R38, R38, 0x1, R36 ;  /* 0x0000000126267824 */ /* 0x000fe200078e0224 */
[----:B------:R-:W-:Y:S01]  /*7710*/  SEL R32, R32, R37, !P2 ;  /* 0x0000002520207207 */ /* 0x000fe20005000000 */
[----:B------:R-:W-:Y:S01]  /*7720*/  VIADD R55, R55, 0x2 ;  /* 0x0000000237377836 */ /* 0x000fe20000000000 */
[C---:B------:R-:W-:Y:S01]  /*7730*/  ISETP.NE.AND P2, PT, R39.reuse, RZ, PT ;  /* 0x000000ff2700720c */ /* 0x040fe20003f45270 */
[----:B------:R-:W-:-:S03]  /*7740*/  IMAD.IADD R39, R39, 0x1, R38 ;  /* 0x0000000127277824 */ /* 0x000fc600078e0226 */
[----:B------:R-:W-:Y:S01]  /*7750*/  SEL R55, R55, R36, !P1 ;  /* 0x0000002437377207 */ /* 0x000fe20004800000 */
[----:B------:R-:W-:Y:S01]  /*7760*/  VIADD R35, R35, 0x5 ;  /* 0x0000000523237836 */ /* 0x000fe20000000000 */
[C---:B------:R-:W-:Y:S01]  /*7770*/  ISETP.NE.AND P1, PT, R40.reuse, RZ, PT ;  /* 0x000000ff2800720c */ /* 0x040fe20003f25270 */
[----:B------:R-:W-:Y:S01]  /*7780*/  IMAD.IADD R40, R40, 0x1, R39 ;  /* 0x0000000128287824 */ /* 0x000fe200078e0227 */
[----:B------:R-:W-:Y:S02]  /*7790*/  SEL R46, R46, R38, !P2 ;  /* 0x000000262e2e7207 */ /* 0x000fe40005000000 */
[----:B------:R-:W-:-:S04]  /*77a0*/  ISETP.NE.AND P2, PT, R41, RZ, PT ;  /* 0x000000ff2900720c */ /* 0x000fc80003f45270 */
[----:B------:R-:W-:Y:S01]  /*77b0*/  SEL R35, R35, R40, !P2 ;  /* 0x0000002823237207 */ /* 0x000fe20005000000 */
[----:B------:R-:W-:Y:S01]  /*77c0*/  IMAD.IADD R40, R41, 0x1, R40 ;  /* 0x0000000129287824 */ /* 0x000fe200078e0228 */
[--C-:B------:R-:W-:Y:S02]  /*77d0*/  IADD3 R57, PT, PT, R34, -R57, -R59.reuse ;  /* 0x8000003922397210 */ /* 0x100fe40007ffe83b */
[----:B------:R-:W-:Y:S01]  /*77e0*/  SEL R48, R48, R39, !P1 ;  /* 0x0000002730307207 */ /* 0x000fe20004800000 */
[----:B------:R-:W-:Y:S01]  /*77f0*/  VIADD R53, R53, 0x7 ;  /* 0x0000000735357836 */ /* 0x000fe20000000000 */
[C---:B------:R-:W-:Y:S01]  /*7800*/  ISETP.NE.AND P1, PT, R42.reuse, RZ, PT ;  /* 0x000000ff2a00720c */ /* 0x040fe20003f25270 */
[----:B------:R-:W-:Y:S01]  /*7810*/  IMAD.IADD R42, R42, 0x1, R40 ;  /* 0x000000012a2a7824 */ /* 0x000fe200078e0228 */
[----:B------:R-:W-:Y:S01]  /*7820*/  ISETP.NE.AND P2, PT, R43, RZ, PT ;  /* 0x000000ff2b00720c */ /* 0x000fe20003f45270 */
[----:B------:R-:W-:Y:S01]  /*7830*/  VIADD R57, R57, 0x6 ;  /* 0x0000000639397836 */ /* 0x000fe20000000000 */
[----:B------:R-:W-:-:S02]  /*7840*/  IADD3 R13, PT, PT, R34, -R13, -R59 ;  /* 0x8000000d220d7210 */ /* 0x000fc40007ffe83b */
[----:B------:R-:W-:Y:S01]  /*7850*/  SEL R53, R53, R42, !P2 ;  /* 0x0000002a35357207 */ /* 0x000fe20005000000 */
[----:B------:R-:W-:Y:S01]  /*7860*/  IMAD.IADD R42, R43, 0x1, R42 ;  /* 0x000000012b2a7824 */ /* 0x000fe200078e022a */
[----:B------:R-:W-:Y:S02]  /*7870*/  IADD3 R8, PT, PT, R34, -R15, -R59 ;  /* 0x8000000f22087210 */ /* 0x000fe40007ffe83b */
[----:B------:R-:W-:Y:S02]  /*7880*/  LEA R15, R12, UR4, 0x2 ;  /* 0x000000040c0f7c11 */ /* 0x000fe4000f8e10ff */
[----:B------:R-:W-:Y:S02]  /*7890*/  SEL R57, R57, R40, !P1 ;  /* 0x0000002839397207 */ /* 0x000fe40004800000 */
[C---:B------:R-:W-:Y:S01]  /*78a0*/  ISETP.NE.AND P1, PT, R44.reuse, RZ, PT ;  /* 0x000000ff2c00720c */ /* 0x040fe20003f25270 */
[----:B------:R-:W-:Y:S01]  /*78b0*/  IMAD.IADD R44, R44, 0x1, R42 ;  /* 0x000000012c2c7824 */ /* 0x000fe200078e022a */
[----:B------:R-:W-:Y:S01]  /*78c0*/  LEA R32, R32, UR4, 0x2 ;  /* 0x0000000420207c11 */ /* 0x000fe2000f8e10ff */
[----:B------:R-:W-:Y:S01]  /*78d0*/  VIADD R13, R13, 0x8 ;  /* 0x000000080d0d7836 */ /* 0x000fe20000000000 */
[----:B------:R-:W-:Y:S01]  /*78e0*/  LEA R55, R55, UR4, 0x2 ;  /* 0x0000000437377c11 */ /* 0x000fe2000f8e10ff */
[----:B------:R0:W-:Y:S01]  /*78f0*/  STS [R15], R26 ;  /* 0x0000001a0f007388 */ /* 0x0001e20000000800 */
[----:B------:R-:W-:Y:S01]  /*7900*/  LEA R46, R46, UR4, 0x2 ;  /* 0x000000042e2e7c11 */ /* 0x000fe2000f8e10ff */
[----:B------:R-:W-:Y:S01]  /*7910*/  VIADD R6, R6, 0x9 ;  /* 0x0000000906067836 */ /* 0x000fe20000000000 */
[C---:B------:R-:W-:Y:S01]  /*7920*/  ISETP.NE.AND P2, PT, R45.reuse, RZ, PT ;  /* 0x000000ff2d00720c */ /* 0x040fe20003f45270 */
[----:B------:R-:W-:Y:S01]  /*7930*/  IMAD.IADD R45, R45, 0x1, R44 ;  /* 0x000000012d2d7824 */ /* 0x000fe200078e022c */
[----:B------:R-:W-:Y:S01]  /*7940*/  LEA R12, R35, UR4, 0x2 ;  /* 0x00000004230c7c11 */ /* 0x000fe2000f8e10ff */
[----:B------:R-:W-:Y:S01]  /*7950*/  STS [R32], R27 ;  /* 0x0000001b20007388 */ /* 0x000fe20000000800 */
[----:B------:R-:W-:-:S02]  /*7960*/  LEA R57, R57, UR4, 0x2 ;  /* 0x0000000439397c11 */ /* 0x000fc4000f8e10ff */
[----:B0-----:R-:W-:Y:S01]  /*7970*/  LEA R15, R48, UR4, 0x2 ;  /* 0x00000004300f7c11 */ /* 0x001fe2000f8e10ff */
[----:B------:R-:W-:Y:S01]  /*7980*/  STS [R55], R18 ;  /* 0x0000001237007388 */ /* 0x000fe20000000800 */
[----:B------:R-:W-:Y:S01]  /*7990*/  SEL R13, R13, R42, !P1 ;  /* 0x0000002a0d0d7207 */ /* 0x000fe20004800000 */
[----:B------:R-:W-:Y:S01]  /*79a0*/  VIADD R9, R9, 0xb ;  /* 0x0000000b09097836 */ /* 0x000fe20000000000 */
[----:B------:R-:W-:Y:S01]  /*79b0*/  LEA R14, R53, UR4, 0x2 ;  /* 0x00000004350e7c11 */ /* 0x000fe2000f8e10ff */
[----:B------:R-:W-:Y:S01]  /*79c0*/  STS [R46], R19 ;  /* 0x000000132e007388 */ /* 0x000fe20000000800 */
[C---:B------:R-:W-:Y:S01]  /*79d0*/  ISETP.NE.AND P1, PT, R50.reuse, RZ, PT ;  /* 0x000000ff3200720c */ /* 0x040fe20003f25270 */
[----:B------:R-:W-:Y:S01]  /*79e0*/  IMAD.IADD R50, R50, 0x1, R45 ;  /* 0x0000000132327824 */ /* 0x000fe200078e022d */
[----:B------:R-:W-:Y:S01]  /*79f0*/  IADD3 R10, PT, PT, R34, -R63, -R59 ;  /* 0x8000003f220a7210 */ /* 0x000fe20007ffe83b */
[----:B------:R-:W-:Y:S01]  /*7a00*/  STS [R15], R20 ;  /* 0x000000140f007388 */ /* 0x000fe20000000800 */
[----:B------:R-:W-:-:S02]  /*7a10*/  SEL R6, R6, R44, !P2 ;  /* 0x0000002c06067207 */ /* 0x000fc40005000000 */
[C---:B------:R-:W-:Y:S01]  /*7a20*/  ISETP.NE.AND P2, PT, R47.reuse, RZ, PT ;  /* 0x000000ff2f00720c */ /* 0x040fe20003f45270 */
[----:B------:R0:W-:Y:S01]  /*7a30*/  STS [R12], R21 ;  /* 0x000000150c007388 */ /* 0x0001e20000000800 */
[----:B------:R-:W-:-:S03]  /*7a40*/  IMAD.IADD R47, R47, 0x1, R50 ;  /* 0x000000012f2f7824 */ /* 0x000fc600078e0232 */
[----:B------:R-:W-:Y:S04]  /*7a50*/  STS [R57], R30 ;  /* 0x0000001e39007388 */ /* 0x000fe80000000800 */
[----:B------:R1:W-:Y:S01]  /*7a60*/  STS [R14], R31 ;  /* 0x0000001f0e007388 */ /* 0x0003e20000000800 */
[----:B0-----:R-:W-:Y:S02]  /*7a70*/  SEL R12, R9, R50, !P2 ;  /* 0x00000032090c7207 */ /* 0x001fe40005000000 */
[----:B------:R-:W-:Y:S01]  /*7a80*/  ISETP.NE.AND P2, PT, R54, RZ, PT ;  /* 0x000000ff3600720c */ /* 0x000fe20003f45270 */
[----:B-1----:R-:W-:Y:S01]  /*7a90*/  VIADD R14, R10, 0xc ;  /* 0x0000000c0a0e7836 */ /* 0x002fe20000000000 */
[----:B------:R-:W-:-:S04]  /*7aa0*/  IADD3 R11, PT, PT, R34, -R11, -R59 ;  /* 0x8000000b220b7210 */ /* 0x000fc80007ffe83b */
[----:B------:R-:W-:Y:S01]  /*7ab0*/  SEL R14, R14, R47, !P2 ;  /* 0x0000002f0e0e7207 */ /* 0x000fe20005000000 */
[----:B------:R-:W-:Y:S01]  /*7ac0*/  IMAD.IADD R47, R54, 0x1, R47 ;  /* 0x00000001362f7824 */ /* 0x000fe200078e022f */
[----:B------:R-:W-:Y:S02]  /*7ad0*/  IADD3 R60, PT, PT, R60, -R61, -R59 ;  /* 0x8000003d3c3c7210 */ /* 0x000fe40007ffe83b */
[C---:B------:R-:W-:Y:S01]  /*7ae0*/  ISETP.NE.AND P2, PT, R49.reuse, RZ, PT ;  /* 0x000000ff3100720c */ /* 0x040fe20003f45270 */
[----:B------:R-:W-:Y:S02]  /*7af0*/  IMAD.IADD R49, R49, 0x1, R47 ;  /* 0x0000000131317824 */ /* 0x000fe400078e022f */
[----:B------:R-:W-:Y:S01]  /*7b00*/  VIADD R8, R8, 0xd ;  /* 0x0000000d08087836 */ /* 0x000fe20000000000 */
[----:B------:R-:W-:Y:S01]  /*7b10*/  SEL R60, R60, R45, !P1 ;  /* 0x0000002d3c3c7207 */ /* 0x000fe20004800000 */
[----:B------:R-:W-:Y:S01]  /*7b20*/  VIADD R11, R11, 0xe ;  /* 0x0000000e0b0b7836 */ /* 0x000fe20000000000 */
[C---:B------:R-:W-:Y:S01]  /*7b30*/  ISETP.NE.AND P3, PT, R52.reuse, RZ, PT ;  /* 0x000000ff3400720c */ /* 0x040fe20003f65270 */
[----:B------:R-:W-:Y:S01]  /*7b40*/  IMAD.IADD R52, R52, 0x1, R49 ;  /* 0x0000000134347824 */ /* 0x000fe200078e0231 */
[----:B------:R-:W-:Y:S01]  /*7b50*/  UISETP.NE.AND UP0, UPT, UR5, URZ, UPT ;  /* 0x000000ff0500728c */ /* 0x000fe2000bf05270 */
[----:B------:R-:W-:-:S02]  /*7b60*/  LEA R13, R13, UR4, 0x2 ;  /* 0x000000040d0d7c11 */ /* 0x000fc4000f8e10ff */
[----:B------:R-:W-:Y:S02]  /*7b70*/  LEA R6, R6, UR4, 0x2 ;  /* 0x0000000406067c11 */ /* 0x000fe4000f8e10ff */
[----:B------:R-:W-:Y:S02]  /*7b80*/  SEL R8, R8, R47, !P2 ;  /* 0x0000002f08087207 */ /* 0x000fe40005000000 */
[----:B------:R-:W-:Y:S02]  /*7b90*/  IADD3 R34, PT, PT, R34, -R65, -R59 ;  /* 0x8000004122227210 */ /* 0x000fe40007ffe83b */
[----:B------:R-:W-:Y:S02]  /*7ba0*/  LEA R9, R60, UR4, 0x2 ;  /* 0x000000043c097c11 */ /* 0x000fe4000f8e10ff */
[C---:B------:R-:W-:Y:S01]  /*7bb0*/  ISETP.NE.AND P2, PT, R51.reuse, RZ, PT ;  /* 0x000000ff3300720c */ /* 0x040fe20003f45270 */
[----:B------:R-:W-:Y:S01]  /*7bc0*/  IMAD.IADD R51, R51, 0x1, R52 ;  /* 0x0000000133337824 */ /* 0x000fe200078e0234 */
[----:B------:R-:W-:-:S02]  /*7bd0*/  LEA R10, R12, UR4, 0x2 ;  /* 0x000000040c0a7c11 */ /* 0x000fc4000f8e10ff */
[----:B------:R-:W-:Y:S01]  /*7be0*/  SEL R11, R11, R49, !P3 ;  /* 0x000000310b0b7207 */ /* 0x000fe20005800000 */
[----:B------:R-:W-:Y:S01]  /*7bf0*/  STS [R13], R28 ;  /* 0x0000001c0d007388 */ /* 0x000fe20000000800 */
[----:B------:R-:W-:Y:S02]  /*7c00*/  LEA R15, R14, UR4, 0x2 ;  /* 0x000000040e0f7c11 */ /* 0x000fe4000f8e10ff */
[C---:B------:R-:W-:Y:S01]  /*7c10*/  ISETP.NE.AND P3, PT, R7.reuse, RZ, PT ;  /* 0x000000ff0700720c */ /* 0x040fe20003f65270 */
[----:B------:R-:W-:Y:S01]  /*7c20*/  STS [R6], R29 ;  /* 0x0000001d06007388 */ /* 0x000fe20000000800 */
[----:B------:R-:W-:Y:S01]  /*7c30*/  PLOP3.LUT P1, PT, PT, PT, UP0, 0x80, 0x8 ;  /* 0x000000000008781c */ /* 0x000fe20003f2f008 */
[----:B------:R-:W-:Y:S01]  /*7c40*/  VIADD R34, R34, 0x11 ;  /* 0x0000001122227836 */ /* 0x000fe20000000000 */
[----:B------:R-:W-:Y:S01]  /*7c50*/  SEL R58, R58, R52, !P2 ;  /* 0x000000343a3a7207 */ /* 0x000fe20005000000 */
[----:B------:R-:W-:Y:S01]  /*7c60*/  STS [R9], R24 ;  /* 0x0000001809007388 */ /* 0x000fe20000000800 */
[----:B------:R-:W-:Y:S01]  /*7c70*/  @P0 IMAD.IADD R34, R7, 0x1, R51 ;  /* 0x0000000107220824 */ /* 0x000fe200078e0233 */
[----:B------:R-:W-:-:S02]  /*7c80*/  SEL R56, R56, R51, !P3 ;  /* 0x0000003338387207 */ /* 0x000fc40005800000 */
[----:B------:R-:W-:Y:S01]  /*7c90*/  STS [R10], R25 ;  /* 0x000000190a007388 */ /* 0x000fe20000000800 */
[----:B------:R-:W-:-:S03]  /*7ca0*/  LEA R8, R8, UR4, 0x2 ;  /* 0x0000000408087c11 */ /* 0x000fc6000f8e10ff */
[----:B------:R0:W-:Y:S01]  /*7cb0*/  STS [R15], R22 ;  /* 0x000000160f007388 */ /* 0x0001e20000000800 */
[----:B------:R-:W-:Y:S02]  /*7cc0*/  LEA R58, R58, UR4, 0x2 ;  /* 0x000000043a3a7c11 */ /* 0x000fe4000f8e10ff */
[----:B------:R-:W-:Y:S01]  /*7cd0*/  LEA R19, R56, UR4, 0x2 ;  /* 0x0000000438137c11 */ /* 0x000fe2000f8e10ff */
[----:B------:R1:W-:Y:S01]  /*7ce0*/  STS [R8], R23 ;  /* 0x0000001708007388 */ /* 0x0003e20000000800 */
[----:B------:R-:W-:Y:S02]  /*7cf0*/  LEA R34, R34, UR4, 0x2 ;  /* 0x0000000422227c11 */ /* 0x000fe4000f8e10ff */
[----:B0-----:R-:W-:Y:S01]  /*7d00*/  LEA R15, R11, UR4, 0x2 ;  /* 0x000000040b0f7c11 */ /* 0x001fe2000f8e10ff */
[----:B------:R-:W0:Y:S04]  /*7d10*/  @!P1 LDC.64 R12, c[0x0][0x3d8] ;  /* 0x0000f600ff0c9b82 */ /* 0x000e280000000a00 */
[----:B------:R-:W-:Y:S04]  /*7d20*/  STS [R15], R16 ;  /* 0x000000100f007388 */ /* 0x000fe80000000800 */
[----:B------:R-:W-:Y:S04]  /*7d30*/  STS [R58], R17 ;  /* 0x000000113a007388 */ /* 0x000fe80000000800 */
[----:B------:R2:W-:Y:S04]  /*7d40*/  STS [R19], R2 ;  /* 0x0000000213007388 */ /* 0x0005e80000000800 */
[----:B------:R3:W-:Y:S01]  /*7d50*/  STS [R34], R3 ;  /* 0x0000000322007388 */ /* 0x0007e20000000800 */
[----:B------:R-:W-:Y:S08]  /*7d60*/  BAR.SYNC.DEFER_BLOCKING 0x0 ;  /* 0x0000000000007b1d */ /* 0x000ff00000010000 */
[----:B------:R-:W4:Y:S01]  /*7d70*/  @!P1 LDC.64 R10, c[0x0][0x3d8] ;  /* 0x0000f600ff0a9b82 */ /* 0x000f220000000a00 */
[----:B------:R-:W-:Y:S01]  /*7d80*/  CS2R R6, SRZ ;  /* 0x0000000000067805 */ /* 0x000fe2000001ff00 */
[----:B0-----:R-:W3:Y:S05]  /*7d90*/  @!P1 LDG.E.64 R12, desc[UR6][R12.64] ;  /* 0x000000060c0c9981 */ /* 0x001eea000c1e1b00 */
[----:B----4-:R0:W5:Y:S01]  /*7da0*/  @!P1 LDG.E.64 R6, desc[UR6][R10.64] ;  /* 0x000000060a069981 */ /* 0x010162000c1e1b00 */
[----:B------:R-:W-:-:S02]  /*7db0*/  ISETP.GE.AND P2, PT, R0, R33, PT ;  /* 0x000000210000720c */ /* 0x000fc40003f46270 */
[----:B-1----:R-:W-:Y:S01]  /*7dc0*/  CS2R R8, SRZ ;  /* 0x0000000000087805 */ /* 0x002fe2000001ff00 */
[C---:B------:R-:W-:Y:S01]  /*7dd0*/  VIADD R22, R0.reuse, 0x260 ;  /* 0x0000026000167836 */ /* 0x040fe20000000000 */
[----:B--2---:R-:W-:Y:S01]  /*7de0*/  LEA R2, R0, UR4, 0x2 ;  /* 0x0000000400027c11 */ /* 0x004fe2000f8e10ff */
[----:B------:R-:W-:Y:S03]  /*7df0*/  BSSY.RECONVERGENT B1, `(.L_x_616) ;  /* 0x0000015000017945 */ /* 0x000fe60003800200 */
[----:B------:R-:W-:Y:S02]  /*7e00*/  ISETP.GE.AND P0, PT, R22, R33, PT ;  /* 0x000000211600720c */ /* 0x000fe40003f06270 */
[----:B---3--:R-:W-:-:S04]  /*7e10*/  @!P1 IADD3 R9, P3, PT, -R12, UR10, RZ ;  /* 0x0000000a0c099c10 */ /* 0x008fc8000ff7e1ff */
[----:B------:R-:W-:Y:S01]  /*7e20*/  @!P1 IADD3.X R8, PT, PT, ~R13, UR11, RZ, P3, !PT ;  /* 0x0000000b0d089c10 */ /* 0x000fe20009ffe5ff */
[----:B0-----:R-:W-:Y:S08]  /*7e30*/  @P2 BRA `(.L_x_617) ;  /* 0x0000000000402947 */ /* 0x001ff00003800000 */
        /* <DEDUP_REMOVED lines=16> */
.L_x_617:
[----:B------:R-:W-:Y:S05]  /*7f40*/  BSYNC.RECONVERGENT B1 ;  /* 0x0000000000017941 */ /* 0x000fea0003800200 */
.L_x_616:
        /* <DEDUP_REMOVED lines=14> */
.L_x_620:
[----:B------:R-:W0:Y:S01]  /*8030*/  LDCU.64 UR4, c[0x0][0x398] ;  /* 0x00007300ff0477ac */ /* 0x000e220008000a00 */
[--C-:B------:R-:W-:Y:S02]  /*8040*/  SHF.R.S32.HI R11, RZ, 0x1f, R3.reuse ;  /* 0x0000001fff0b7819 */ /* 0x100fe40000011403 */
[----:B------:R-:W-:-:S04]  /*8050*/  IADD3 R3, P0, P2, R9, R0, -R3 ;  /* 0x0000000009037210 */ /* 0x000fc80007a1e803 */
[----:B------:R-:W-:Y:S02]  /*8060*/  IADD3.X R12, PT, PT, R8, RZ, ~R11, P0, P2 ;  /* 0x000000ff080c7210 */ /* 0x000fe400007e4c0b */
[----:B0-----:R-:W-:-:S04]  /*8070*/  LEA R10, P0, R3, UR4, 0x2 ;  /* 0x00000004030a7c11 */ /* 0x001fc8000f8010ff */
[----:B------:R-:W-:-:S05]  /*8080*/  LEA.HI.X R11, R3, UR5, R12, 0x2, P0 ;  /* 0x00000005030b7c11 */ /* 0x000fca00080f140c */
[----:B-1----:R2:W-:Y:S04]  /*8090*/  STG.E desc[UR6][R10.64+0x980], R13 ;  /* 0x0009800d0a007986 */ /* 0x0025e8000c101906 */
.L_x_619:
[----:B------:R-:W-:Y:S05]  /*80a0*/  BSYNC.RECONVERGENT B1 ;  /* 0x0000000000017941 */ /* 0x000fea0003800200 */
.L_x_618:
        /* <DEDUP_REMOVED lines=16> */
.L_x_623:
[----:B------:R-:W0:Y:S01]  /*81b0*/  LDCU.64 UR4, c[0x0][0x398] ;  /* 0x00007300ff0477ac */ /* 0x000e220008000a00 */
[--C-:B------:R-:W-:Y:S02]  /*81c0*/  SHF.R.S32.HI R11, RZ, 0x1f, R3.reuse ;  /* 0x0000001fff0b7819 */ /* 0x100fe40000011403 */
[----:B------:R-:W-:-:S04]  /*81d0*/  IADD3 R3, P0, P2, R9, R0, -R3 ;  /* 0x0000000009037210 */ /* 0x000fc80007a1e803 */
[----:B------:R-:W-:Y:S02]  /*81e0*/  IADD3.X R12, PT, PT, R8, RZ, ~R11, P0, P2 ;  /* 0x000000ff080c7210 */ /* 0x000fe400007e4c0b */
[----:B0-----:R-:W-:-:S04]  /*81f0*/  LEA R10, P0, R3, UR4, 0x2 ;  /* 0x00000004030a7c11 */ /* 0x001fc8000f8010ff */
[----:B------:R-:W-:-:S05]  /*8200*/  LEA.HI.X R11, R3, UR5, R12, 0x2, P0 ;  /* 0x00000005030b7c11 */ /* 0x000fca00080f140c */
[----:B-1----:R1:W-:Y:S04]  /*8210*/  STG.E desc[UR6][R10.64+0x1300], R13 ;  /* 0x0013000d0a007986 */ /* 0x0023e8000c101906 */
.L_x_622:
[----:B------:R-:W-:Y:S05]  /*8220*/  BSYNC.RECONVERGENT B1 ;  /* 0x0000000000017941 */ /* 0x000fea0003800200 */
.L_x_621:
        /* <DEDUP_REMOVED lines=16> */
.L_x_626:
[----:B------:R-:W0:Y:S01]  /*8330*/  LDCU.64 UR4, c[0x0][0x398] ;  /* 0x00007300ff0477ac */ /* 0x000e220008000a00 */
[--C-:B------:R-:W-:Y:S02]  /*8340*/  SHF.R.S32.HI R11, RZ, 0x1f, R3.reuse ;  /* 0x0000001fff0b7819 */ /* 0x100fe40000011403 */
[----:B------:R-:W-:-:S04]  /*8350*/  IADD3 R3, P0, P2, R9, R0, -R3 ;  /* 0x0000000009037210 */ /* 0x000fc80007a1e803 */
[----:B------:R-:W-:Y:S02]  /*8360*/  IADD3.X R12, PT, PT, R8, RZ, ~R11, P0, P2 ;  /* 0x000000ff080c7210 */ /* 0x000fe400007e4c0b */
[----:B0-----:R-:W-:-:S04]  /*8370*/  LEA R10, P0, R3, UR4, 0x2 ;  /* 0x00000004030a7c11 */ /* 0x001fc8000f8010ff */
[----:B------:R-:W-:-:S05]  /*8380*/  LEA.HI.X R11, R3, UR5, R12, 0x2, P0 ;  /* 0x00000005030b7c11 */ /* 0x000fca00080f140c */
[----:B-1----:R1:W-:Y:S04]  /*8390*/  STG.E desc[UR6][R10.64+0x1c80], R13 ;  /* 0x001c800d0a007986 */ /* 0x0023e8000c101906 */
.L_x_625:
[----:B------:R-:W-:Y:S05]  /*83a0*/  BSYNC.RECONVERGENT B1 ;  /* 0x0000000000017941 */ /* 0x000fea0003800200 */
.L_x_624:
        /* <DEDUP_REMOVED lines=16> */
.L_x_629:
[----:B------:R-:W0:Y:S01]  /*84b0*/  LDCU.64 UR4, c[0x0][0x398] ;  /* 0x00007300ff0477ac */ /* 0x000e220008000a00 */
[--C-:B------:R-:W-:Y:S02]  /*84c0*/  SHF.R.S32.HI R11, RZ, 0x1f, R3.reuse ;  /* 0x0000001fff0b7819 */ /* 0x100fe40000011403 */
[----:B------:R-:W-:-:S04]  /*84d0*/  IADD3 R3, P0, P2, R9, R0, -R3 ;  /* 0x0000000009037210 */ /* 0x000fc80007a1e803 */
[----:B------:R-:W-:Y:S02]  /*84e0*/  IADD3.X R12, PT, PT, R8, RZ, ~R11, P0, P2 ;  /* 0x000000ff080c7210 */ /* 0x000fe400007e4c0b */
[----:B0-----:R-:W-:-:S04]  /*84f0*/  LEA R10, P0, R3, UR4, 0x2 ;  /* 0x00000004030a7c11 */ /* 0x001fc8000f8010ff */
[----:B------:R-:W-:-:S05]  /*8500*/  LEA.HI.X R11, R3, UR5, R12, 0x2, P0 ;  /* 0x00000005030b7c11 */ /* 0x000fca00080f140c */
[----:B-1----:R0:W-:Y:S04]  /*8510*/  STG.E desc[UR6][R10.64+0x2600], R13 ;  /* 0x0026000d0a007986 */ /* 0x0021e8000c101906 */
.L_x_628:
[----:B------:R-:W-:Y:S05]  /*8520*/  BSYNC.RECONVERGENT B1 ;  /* 0x0000000000017941 */ /* 0x000fea0003800200 */
.L_x_627:
        /* <DEDUP_REMOVED lines=16> */
.L_x_632:
[----:B------:R-:W0:Y:S01]  /*8630*/  LDCU.64 UR4, c[0x0][0x398] ;  /* 0x00007300ff0477ac */ /* 0x000e220008000a00 */
[--C-:B------:R-:W-:Y:S02]  /*8640*/  SHF.R.S32.HI R11, RZ, 0x1f, R3.reuse ;  /* 0x0000001fff0b7819 */ /* 0x100fe40000011403 */
[----:B------:R-:W-:-:S04]  /*8650*/  IADD3 R3, P0, P2, R9, R0, -R3 ;  /* 0x0000000009037210 */ /* 0x000fc80007a1e803 */
[----:B------:R-:W-:Y:S02]  /*8660*/  IADD3.X R12, PT, PT, R8, RZ, ~R11, P0, P2 ;  /* 0x000000ff080c7210 */ /* 0x000fe400007e4c0b */
[----:B0-----:R-:W-:-:S04]  /*8670*/  LEA R10, P0, R3, UR4, 0x2 ;  /* 0x00000004030a7c11 */ /* 0x001fc8000f8010ff */
[----:B------:R-:W-:-:S05]  /*8680*/  LEA.HI.X R11, R3, UR5, R12, 0x2, P0 ;  /* 0x00000005030b7c11 */ /* 0x000fca00080f140c */
[----:B-1----:R1:W-:Y:S04]  /*8690*/  STG.E desc[UR6][R10.64+0x2f80], R13 ;  /* 0x002f800d0a007986 */ /* 0x0023e8000c101906 */
.L_x_631:
[----:B------:R-:W-:Y:S05]  /*86a0*/  BSYNC.RECONVERGENT B1 ;  /* 0x0000000000017941 */ /* 0x000fea0003800200 */
.L_x_630:
        /* <DEDUP_REMOVED lines=16> */
.L_x_635:
[----:B------:R-:W0:Y:S01]  /*87b0*/  LDCU.64 UR4, c[0x0][0x398] ;  /* 0x00007300ff0477ac */ /* 0x000e220008000a00 */
[--C-:B------:R-:W-:Y:S02]  /*87c0*/  SHF.R.S32.HI R11, RZ, 0x1f, R3.reuse ;  /* 0x0000001fff0b7819 */ /* 0x100fe40000011403 */
[----:B------:R-:W-:-:S04]  /*87d0*/  IADD3 R3, P0, P2, R9, R0, -R3 ;  /* 0x0000000009037210 */ /* 0x000fc80007a1e803 */
[----:B------:R-:W-:Y:S02]  /*87e0*/  IADD3.X R12, PT, PT, R8, RZ, ~R11, P0, P2 ;  /* 0x000000ff080c7210 */ /* 0x000fe400007e4c0b */
[----:B0-----:R-:W-:-:S04]  /*87f0*/  LEA R10, P0, R3, UR4, 0x2 ;  /* 0x00000004030a7c11 */ /* 0x001fc8000f8010ff */
[----:B------:R-:W-:-:S05]  /*8800*/  LEA.HI.X R11, R3, UR5, R12, 0x2, P0 ;  /* 0x00000005030b7c11 */ /* 0x000fca00080f140c */
[----:B-1----:R0:W-:Y:S04]  /*8810*/  STG.E desc[UR6][R10.64+0x3900], R13 ;  /* 0x0039000d0a007986 */ /* 0x0021e8000c101906 */
.L_x_634:
[----:B------:R-:W-:Y:S05]  /*8820*/  BSYNC.RECONVERGENT B1 ;  /* 0x0000000000017941 */ /* 0x000fea0003800200 */
.L_x_633:
        /* <DEDUP_REMOVED lines=16> */
.L_x_638:
[----:B------:R-:W0:Y:S01]  /*8930*/  LDCU.64 UR4, c[0x0][0x398] ;  /* 0x00007300ff0477ac */ /* 0x000e220008000a00 */
[--C-:B------:R-:W-:Y:S02]  /*8940*/  SHF.R.S32.HI R11, RZ, 0x1f, R3.reuse ;  /* 0x0000001fff0b7819 */ /* 0x100fe40000011403 */
[----:B------:R-:W-:-:S04]  /*8950*/  IADD3 R3, P0, P2, R9, R0, -R3 ;  /* 0x0000000009037210 */ /* 0x000fc80007a1e803 */
[----:B------:R-:W-:Y:S02]  /*8960*/  IADD3.X R12, PT, PT, R8, RZ, ~R11, P0, P2 ;  /* 0x000000ff080c7210 */ /* 0x000fe400007e4c0b */
[----:B0-----:R-:W-:-:S04]  /*8970*/  LEA R10, P0, R3, UR4, 0x2 ;  /* 0x00000004030a7c11 */ /* 0x001fc8000f8010ff */
[----:B------:R-:W-:-:S05]  /*8980*/  LEA.HI.X R11, R3, UR5, R12, 0x2, P0 ;  /* 0x00000005030b7c11 */ /* 0x000fca00080f140c */
[----:B-1----:R1:W-:Y:S04]  /*8990*/  STG.E desc[UR6][R10.64+0x4280], R13 ;  /* 0x0042800d0a007986 */ /* 0x0023e8000c101906 */
.L_x_637:
[----:B------:R-:W-:Y:S05]  /*89a0*/  BSYNC.RECONVERGENT B1 ;  /* 0x0000000000017941 */ /* 0x000fea0003800200 */
.L_x_636:
        /* <DEDUP_REMOVED lines=16> */
.L_x_641:
[----:B------:R-:W0:Y:S01]  /*8ab0*/  LDCU.64 UR4, c[0x0][0x398] ;  /* 0x00007300ff0477ac */ /* 0x000e220008000a00 */
[--C-:B------:R-:W-:Y:S02]  /*8ac0*/  SHF.R.S32.HI R11, RZ, 0x1f, R3.reuse ;  /* 0x0000001fff0b7819 */ /* 0x100fe40000011403 */
[----:B------:R-:W-:-:S04]  /*8ad0*/  IADD3 R3, P0, P2, R9, R0, -R3 ;  /* 0x0000000009037210 */ /* 0x000fc80007a1e803 */
[----:B------:R-:W-:Y:S02]  /*8ae0*/  IADD3.X R12, PT, PT, R8, RZ, ~R11, P0, P2 ;  /* 0x000000ff080c7210 */ /* 0x000fe400007e4c0b */
[----:B0-----:R-:W-:-:S04]  /*8af0*/  LEA R10, P0, R3, UR4, 0x2 ;  /* 0x00000004030a7c11 */ /* 0x001fc8000f8010ff */
[----:B------:R-:W-:-:S05]  /*8b00*/  LEA.HI.X R11, R3, UR5, R12, 0x2, P0 ;  /* 0x00000005030b7c11 */ /* 0x000fca00080f140c */
[----:B-1----:R0:W-:Y:S04]  /*8b10*/  STG.E desc[UR6][R10.64+0x4c00], R13 ;  /* 0x004c000d0a007986 */ /* 0x0021e8000c101906 */
.L_x_640:
[----:B------:R-:W-:Y:S05]  /*8b20*/  BSYNC.RECONVERGENT B1 ;  /* 0x0000000000017941 */ /* 0x000fea0003800200 */
.L_x_639:
        /* <DEDUP_REMOVED lines=16> */
.L_x_644:
[----:B------:R-:W0:Y:S01]  /*8c30*/  LDCU.64 UR4, c[0x0][0x398] ;  /* 0x00007300ff0477ac */ /* 0x000e220008000a00 */
[--C-:B------:R-:W-:Y:S02]  /*8c40*/  SHF.R.S32.HI R11, RZ, 0x1f, R3.reuse ;  /* 0x0000001fff0b7819 */ /* 0x100fe40000011403 */
[----:B------:R-:W-:-:S04]  /*8c50*/  IADD3 R3, P0, P2, R9, R0, -R3 ;  /* 0x0000000009037210 */ /* 0x000fc80007a1e803 */
[----:B------:R-:W-:Y:S02]  /*8c60*/  IADD3.X R12, PT, PT, R8, RZ, ~R11, P0, P2 ;  /* 0x000000ff080c7210 */ /* 0x000fe400007e4c0b */
[----:B0-----:R-:W-:-:S04]  /*8c70*/  LEA R10, P0, R3, UR4, 0x2 ;  /* 0x00000004030a7c11 */ /* 0x001fc8000f8010ff */
[----:B------:R-:W-:-:S05]  /*8c80*/  LEA.HI.X R11, R3, UR5, R12, 0x2, P0 ;  /* 0x00000005030b7c11 */ /* 0x000fca00080f140c */
[----:B-1----:R1:W-:Y:S04]  /*8c90*/  STG.E desc[UR6][R10.64+0x5580], R13 ;  /* 0x0055800d0a007986 */ /* 0x0023e8000c101906 */
.L_x_643:
[----:B------:R-:W-:Y:S05]  /*8ca0*/  BSYNC.RECONVERGENT B1 ;  /* 0x0000000000017941 */ /* 0x000fea0003800200 */
.L_x_642:
        /* <DEDUP_REMOVED lines=16> */
.L_x_647:
[----:B------:R-:W0:Y:S01]  /*8db0*/  LDCU.64 UR4, c[0x0][0x398] ;  /* 0x00007300ff0477ac */ /* 0x000e220008000a00 */
[--C-:B------:R-:W-:Y:S02]  /*8dc0*/  SHF.R.S32.HI R11, RZ, 0x1f, R3.reuse ;  /* 0x0000001fff0b7819 */ /* 0x100fe40000011403 */
[----:B------:R-:W-:-:S04]  /*8dd0*/  IADD3 R3, P0, P2, R9, R0, -R3 ;  /* 0x0000000009037210 */ /* 0x000fc80007a1e803 */
[----:B------:R-:W-:Y:S02]  /*8de0*/  IADD3.X R12, PT, PT, R8, RZ, ~R11, P0, P2 ;  /* 0x000000ff080c7210 */ /* 0x000fe400007e4c0b */
[----:B0-----:R-:W-:-:S04]  /*8df0*/  LEA R10, P0, R3, UR4, 0x2 ;  /* 0x00000004030a7c11 */ /* 0x001fc8000f8010ff */
[----:B------:R-:W-:-:S05]  /*8e00*/  LEA.HI.X R11, R3, UR5, R12, 0x2, P0 ;  /* 0x00000005030b7c11 */ /* 0x000fca00080f140c */
[----:B-1----:R1:W-:Y:S04]  /*8e10*/  STG.E desc[UR6][R10.64+0x5f00], R13 ;  /* 0x005f000d0a007986 */ /* 0x0023e8000c101906 */
.L_x_646:
[----:B------:R-:W-:Y:S05]  /*8e20*/  BSYNC.RECONVERGENT B1 ;  /* 0x0000000000017941 */ /* 0x000fea0003800200 */
.L_x_645:
        /* <DEDUP_REMOVED lines=16> */
.L_x_650:
[----:B------:R-:W0:Y:S01]  /*8f30*/  LDCU.64 UR4, c[0x0][0x398] ;  /* 0x00007300ff0477ac */ /* 0x000e220008000a00 */
[--C-:B------:R-:W-:Y:S02]  /*8f40*/  SHF.R.S32.HI R11, RZ, 0x1f, R3.reuse ;  /* 0x0000001fff0b7819 */ /* 0x100fe40000011403 */
[----:B------:R-:W-:-:S04]  /*8f50*/  IADD3 R3, P0, P2, R9, R0, -R3 ;  /* 0x0000000009037210 */ /* 0x000fc80007a1e803 */
[----:B------:R-:W-:Y:S02]  /*8f60*/  IADD3.X R12, PT, PT, R8, RZ, ~R11, P0, P2 ;  /* 0x000000ff080c7210 */ /* 0x000fe400007e4c0b */
[----:B0-----:R-:W-:-:S04]  /*8f70*/  LEA R10, P0, R3, UR4, 0x2 ;  /* 0x00000004030a7c11 */ /* 0x001fc8000f8010ff */
[----:B------:R-:W-:-:S05]  /*8f80*/  LEA.HI.X R11, R3, UR5, R12, 0x2, P0 ;  /* 0x00000005030b7c11 */ /* 0x000fca00080f140c */
[----:B-1----:R1:W-:Y:S04]  /*8f90*/  STG.E desc[UR6][R10.64+0x6880], R13 ;  /* 0x0068800d0a007986 */ /* 0x0023e8000c101906 */
.L_x_649:
[----:B------:R-:W-:Y:S05]  /*8fa0*/  BSYNC.RECONVERGENT B1 ;  /* 0x0000000000017941 */ /* 0x000fea0003800200 */
.L_x_648:
        /* <DEDUP_REMOVED lines=16> */
.L_x_653:
[----:B------:R-:W0:Y:S01]  /*90b0*/  LDCU.64 UR4, c[0x0][0x398] ;  /* 0x00007300ff0477ac */ /* 0x000e220008000a00 */
[--C-:B------:R-:W-:Y:S02]  /*90c0*/  SHF.R.S32.HI R11, RZ, 0x1f, R3.reuse ;  /* 0x0000001fff0b7819 */ /* 0x100fe40000011403 */
[----:B------:R-:W-:-:S04]  /*90d0*/  IADD3 R3, P0, P2, R9, R0, -R3 ;  /* 0x0000000009037210 */ /* 0x000fc80007a1e803 */
[----:B------:R-:W-:Y:S02]  /*90e0*/  IADD3.X R12, PT, PT, R8, RZ, ~R11, P0, P2 ;  /* 0x000000ff080c7210 */ /* 0x000fe400007e4c0b */
[----:B0-----:R-:W-:-:S04]  /*90f0*/  LEA R10, P0, R3, UR4, 0x2 ;  /* 0x00000004030a7c11 */ /* 0x001fc8000f8010ff */
[----:B------:R-:W-:-:S05]  /*9100*/  LEA.HI.X R11, R3, UR5, R12, 0x2, P0 ;  /* 0x00000005030b7c11 */ /* 0x000fca00080f140c */
[----:B-1----:R0:W-:Y:S04]  /*9110*/  STG.E desc[UR6][R10.64+0x7200], R13 ;  /* 0x0072000d0a007986 */ /* 0x0021e8000c101906 */
.L_x_652:
[----:B------:R-:W-:Y:S05]  /*9120*/  BSYNC.RECONVERGENT B1 ;  /* 0x0000000000017941 */ /* 0x000fea0003800200 */
.L_x_651:
        /* <DEDUP_REMOVED lines=16> */
.L_x_656:
[----:B------:R-:W0:Y:S01]  /*9230*/  LDCU.64 UR4, c[0x0][0x398] ;  /* 0x00007300ff0477ac */ /* 0x000e220008000a00 */
[--C-:B------:R-:W-:Y:S02]  /*9240*/  SHF.R.S32.HI R11, RZ, 0x1f, R3.reuse ;  /* 0x0000001fff0b7819 */ /* 0x100fe40000011403 */
[----:B------:R-:W-:-:S04]  /*9250*/  IADD3 R3, P0, P2, R9, R0, -R3 ;  /* 0x0000000009037210 */ /* 0x000fc80007a1e803 */
[----:B------:R-:W-:Y:S02]  /*9260*/  IADD3.X R12, PT, PT, R8, RZ, ~R11, P0, P2 ;  /* 0x000000ff080c7210 */ /* 0x000fe400007e4c0b */
[----:B0-----:R-:W-:-:S04]  /*9270*/  LEA R10, P0, R3, UR4, 0x2 ;  /* 0x00000004030a7c11 */ /* 0x001fc8000f8010ff */
[----:B------:R-:W-:-:S05]  /*9280*/  LEA.HI.X R11, R3, UR5, R12, 0x2, P0 ;  /* 0x00000005030b7c11 */ /* 0x000fca00080f140c */
[----:B-1----:R1:W-:Y:S04]  /*9290*/  STG.E desc[UR6][R10.64+0x7b80], R13 ;  /* 0x007b800d0a007986 */ /* 0x0023e8000c101906 */
.L_x_655:
[----:B------:R-:W-:Y:S05]  /*92a0*/  BSYNC.RECONVERGENT B1 ;  /* 0x0000000000017941 */ /* 0x000fea0003800200 */
.L_x_654:
        /* <DEDUP_REMOVED lines=16> */
.L_x_659:
[----:B------:R-:W0:Y:S01]  /*93b0*/  LDCU.64 UR4, c[0x0][0x398] ;  /* 0x00007300ff0477ac */ /* 0x000e220008000a00 */
[--C-:B------:R-:W-:Y:S02]  /*93c0*/  SHF.R.S32.HI R11, RZ, 0x1f, R3.reuse ;  /* 0x0000001fff0b7819 */ /* 0x100fe40000011403 */
[----:B------:R-:W-:-:S04]  /*93d0*/  IADD3 R3, P0, P2, R9, R0, -R3 ;  /* 0x0000000009037210 */ /* 0x000fc80007a1e803 */
[----:B------:R-:W-:Y:S02]  /*93e0*/  IADD3.X R12, PT, PT, R8, RZ, ~R11, P0, P2 ;  /* 0x000000ff080c7210 */ /* 0x000fe400007e4c0b */
[----:B0-----:R-:W-:-:S04]  /*93f0*/  LEA R10, P0, R3, UR4, 0x2 ;  /* 0x00000004030a7c11 */ /* 0x001fc8000f8010ff */
[----:B------:R-:W-:-:S05]  /*9400*/  LEA.HI.X R11, R3, UR5, R12, 0x2, P0 ;  /* 0x00000005030b7c11 */ /* 0x000fca00080f140c */
[----:B-1----:R0:W-:Y:S04]  /*9410*/  STG.E desc[UR6][R10.64+0x8500], R13 ;  /* 0x0085000d0a007986 */ /* 0x0021e8000c101906 */
.L_x_658:
[----:B------:R-:W-:Y:S05]  /*9420*/  BSYNC.RECONVERGENT B1 ;  /* 0x0000000000017941 */ /* 0x000fea0003800200 */
.L_x_657:
        /* <DEDUP_REMOVED lines=16> */
.L_x_662:
[----:B------:R-:W0:Y:S01]  /*9530*/  LDCU.64 UR4, c[0x0][0x398] ;  /* 0x00007300ff0477ac */ /* 0x000e220008000a00 */
[--C-:B------:R-:W-:Y:S02]  /*9540*/  SHF.R.S32.HI R11, RZ, 0x1f, R3.reuse ;  /* 0x0000001fff0b7819 */ /* 0x100fe40000011403 */
[----:B------:R-:W-:-:S04]  /*9550*/  IADD3 R3, P0, P2, R9, R0, -R3 ;  /* 0x0000000009037210 */ /* 0x000fc80007a1e803 */
[----:B------:R-:W-:Y:S02]  /*9560*/  IADD3.X R12, PT, PT, R8, RZ, ~R11, P0, P2 ;  /* 0x000000ff080c7210 */ /* 0x000fe400007e4c0b */
[----:B0-----:R-:W-:-:S04]  /*9570*/  LEA R10, P0, R3, UR4, 0x2 ;  /* 0x00000004030a7c11 */ /* 0x001fc8000f8010ff */
[----:B------:R-:W-:-:S05]  /*9580*/  LEA.HI.X R11, R3, UR5, R12, 0x2, P0 ;  /* 0x00000005030b7c11 */ /* 0x000fca00080f140c */
[----:B-1----:R1:W-:Y:S04]  /*9590*/  STG.E desc[UR6][R10.64+0x8e80], R13 ;  /* 0x008e800d0a007986 */ /* 0x0023e8000c101906 */
.L_x_661:
[----:B------:R-:W-:Y:S05]  /*95a0*/  BSYNC.RECONVERGENT B1 ;  /* 0x0000000000017941 */ /* 0x000fea0003800200 */
.L_x_660:
        /* <DEDUP_REMOVED lines=16> */
.L_x_665:
[----:B------:R-:W0:Y:S01]  /*96b0*/  LDCU.64 UR4, c[0x0][0x398] ;  /* 0x00007300ff0477ac */ /* 0x000e220008000a00 */
[--C-:B------:R-:W-:Y:S02]  /*96c0*/  SHF.R.S32.HI R11, RZ, 0x1f, R3.reuse ;  /* 0x0000001fff0b7819 */ /* 0x100fe40000011403 */
[----:B------:R-:W-:-:S04]  /*96d0*/  IADD3 R3, P0, P2, R9, R0, -R3 ;  /* 0x0000000009037210 */ /* 0x000fc80007a1e803 */
[----:B------:R-:W-:Y:S02]  /*96e0*/  IADD3.X R12, PT, PT, R8, RZ, ~R11, P0, P2 ;  /* 0x000000ff080c7210 */ /* 0x000fe400007e4c0b */
[----:B0-----:R-:W-:-:S04]  /*96f0*/  LEA R10, P0, R3, UR4, 0x2 ;  /* 0x00000004030a7c11 */ /* 0x001fc8000f8010ff */
[----:B------:R-:W-:-:S05]  /*9700*/  LEA.HI.X R11, R3, UR5, R12, 0x2, P0 ;  /* 0x00000005030b7c11 */ /* 0x000fca00080f140c */
[----:B-1----:R0:W-:Y:S04]  /*9710*/  STG.E desc[UR6][R10.64+0x9800], R13 ;  /* 0x0098000d0a007986 */ /* 0x0021e8000c101906 */
.L_x_664:
[----:B------:R-:W-:Y:S05]  /*9720*/  BSYNC.RECONVERGENT B1 ;  /* 0x0000000000017941 */ /* 0x000fea0003800200 */
.L_x_663:
[----:B01----:R-:W-:-:S05]  /*9730*/  VIADD R10, R0, 0x2860 ;  /* 0x00002860000a7836 */ /* 0x003fca0000000000 */
[C---:B------:R-:W-:Y:S02]  /*9740*/  ISETP.GE.AND P2, PT, R10.reuse, R33, PT ;  /* 0x000000210a00720c */ /* 0x040fe40003f46270 */
[----:B------:R-:W-:-:S04]  /*9750*/  ISETP.GE.AND P0, PT, R10, R5, PT ;  /* 0x000000050a00720c */ /* 0x000fc80003f06270 */
[----:B------:R-:W-:-:S07]  /*9760*/  SEL R5, R5, RZ, P0 ;  /* 0x000000ff05057207 */ /* 0x000fce0000000000 */
[----:B------:R-:W-:Y:S05]  /*9770*/  @P2 BRA `(.L_x_666) ;  /* 0x0000003c00bc2947 */ /* 0x000fea0003800000 */
[----:B------:R0:W1:Y:S01]  /*9780*/  LDS R11, [R2+0xa180] ;  /* 0x00a18000020b7984 */ /* 0x0000620000000800 */
[----:B------:R-:W-:Y:S05]  /*9790*/  @!P0 BRA `(.L_x_667) ;  /* 0x0000000000208947 */ /* 0x000fea0003800000 */
[----:B------:R-:W0:Y:S01]  /*97a0*/  LDCU.64 UR4, c[0x0][0x390] ;  /* 0x00007200ff0477ac */ /* 0x000e220008000a00 */
[--C-:B-----5:R-:W-:Y:S02]  /*97b0*/  IADD3 R0, P0, P2, R6, R0, -R5.reuse ;  /* 0x0000000006007210 */ /* 0x120fe40007a1e805 */
[----:B------:R-:W-:-:S04]  /*97c0*/  SHF.R.S32.HI R5, RZ, 0x1f, R5 ;  /* 0x0000001fff057819 */ /* 0x000fc80000011405 */
[----:B------:R-:W-:Y:S02]  /*97d0*/  IADD3.X R5, PT, PT, R7, RZ, ~R5, P0, P2 ;  /* 0x000000ff07057210 */ /* 0x000fe400007e4c05 */
[----:B0-----:R-:W-:-:S04]  /*97e0*/  LEA R2, P0, R0, UR4, 0x2 ;  /* 0x0000000400027c11 */ /* 0x001fc8000f8010ff */
[----:B------:R-:W-:-:S05]  /*97f0*/  LEA.HI.X R3, R0, UR5, R5, 0x2, P0 ;  /* 0x0000000500037c11 */ /* 0x000fca00080f1405 */
[----:B-1----:R0:W-:Y:S01]  /*9800*/  STG.E desc[UR6][R2.64+0xa180], R11 ;  /* 0x00a1800b02007986 */ /* 0x0021e2000c101906 */
[----:B------:R-:W-:Y:S05]  /*9810*/  BRA `(.L_x_666) ;  /* 0x0000003c00947947 */ /* 0x000fea0003800000 */
.L_x_667:
[----:B------:R-:W0:Y:S01]  /*9820*/  LDCU.64 UR4, c[0x0][0x398] ;  /* 0x00007300ff0477ac */ /* 0x000e220008000a00 */
[--C-:B------:R-:W-:Y:S02]  /*9830*/  IADD3 R0, P0, P2, R9, R0, -R5.reuse ;  /* 0x0000000009007210 */ /* 0x100fe40007a1e805 */
[----:B------:R-:W-:-:S04]  /*9840*/  SHF.R.S32.HI R3, RZ, 0x1f, R5 ;  /* 0x0000001fff037819 */ /* 0x000fc80000011405 */
[----:B------:R-:W-:Y:S02]  /*9850*/  IADD3.X R3, PT, PT, R8, RZ, ~R3, P0, P2 ;  /* 0x000000ff08037210 */ /* 0x000fe400007e4c03 */
[----:B0-----:R-:W-:-:S04]  /*9860*/  LEA R2, P0, R0, UR4, 0x2 ;  /* 0x0000000400027c11 */ /* 0x001fc8000f8010ff */
[----:B------:R-:W-:-:S05]  /*9870*/  LEA.HI.X R3, R0, UR5, R3, 0x2, P0 ;  /* 0x0000000500037c11 */ /* 0x000fca00080f1403 */
[----:B-1----:R0:W-:Y:S01]  /*9880*/  STG.E desc[UR6][R2.64+0xa180], R11 ;  /* 0x00a1800b02007986 */ /* 0x0021e2000c101906 */
[----:B------:R-:W-:Y:S05]  /*9890*/  BRA `(.L_x_666) ;  /* 0x0000003c00747947 */ /* 0x000fea0003800000 */
.L_x_615:
        /* <DEDUP_REMOVED lines=9> */
[----:B------:R-:W-:Y:S01]  /*9930*/  IMAD R21, R21, 0x12, R2 ;  /* 0x0000001215157824 */ /* 0x000fe200078e0202 */
[----:B------:R-:W-:-:S03]  /*9940*/  SHF.R.S32.HI R2, RZ, 0x1f, R3 ;  /* 0x0000001fff027819 */ /* 0x000fc60000011403 */
[C---:B------:R-:W-:Y:S01]  /*9950*/  VIADD R27, R21.reuse, 0x20 ;  /* 0x00000020151b7836 */ /* 0x040fe20000000000 */
[C---:B------:R-:W-:Y:S01]  /*9960*/  IADD3 R22, P0, P1, R21.reuse, UR4, R3 ;  /* 0x0000000415167c10 */ /* 0x040fe2000f91e003 */
[C---:B------:R-:W-:Y:S01]  /*9970*/  VIADD R29, R21.reuse, 0x40 ;  /* 0x00000040151d7836 */ /* 0x040fe20000000000 */
[CC--:B------:R-:W-:Y:S01]  /*9980*/  ISETP.GE.AND P2, PT, R21.reuse, R4.reuse, PT ;  /* 0x000000041500720c */ /* 0x0c0fe20003f46270 */
[----:B------:R-:W-:Y:S01]  /*9990*/  VIADD R31, R21, 0xc0 ;  /* 0x000000c0151f7836 */ /* 0x000fe20000000000 */
[-C--:B------:R-:W-:Y:S01]  /*99a0*/  ISETP.GE.AND P3, PT, R27, R4.reuse, PT ;  /* 0x000000041b00720c */ /* 0x080fe20003f66270 */
[----:B------:R-:W-:Y:S01]  /*99b0*/  VIADD R27, R21, 0x60 ;  /* 0x00000060151b7836 */ /* 0x000fe20000000000 */
[-C--:B------:R-:W-:Y:S01]  /*99c0*/  ISETP.GE.AND P4, PT, R29, R4.reuse, PT ;  /* 0x000000041d00720c */ /* 0x080fe20003f86270 */
[----:B------:R-:W-:Y:S01]  /*99d0*/  VIADD R29, R21, 0xa0 ;  /* 0x000000a0151d7836 */ /* 0x000fe20000000000 */
[----:B------:R-:W-:Y:S02]  /*99e0*/  IADD3.X R3, PT, PT, RZ, UR5, R2, P0, P1 ;  /* 0x00000005ff037c10 */ /* 0x000fe400087e2402 */
[----:B------:R-:W-:Y:S01]  /*99f0*/  ISETP.GE.AND P5, PT, R27, R4, PT ;  /* 0x000000041b00720c */ /* 0x000fe20003fa6270 */
[----:B------:R-:W-:Y:S01]  /*9a00*/  VIADD R27, R21, 0x80 ;  /* 0x00000080151b7836 */ /* 0x000fe20000000000 */
[----:B---3--:R-:W-:-:S02]  /*9a10*/  LEA R2, P0, R22, UR10, 0x2 ;  /* 0x0000000a16027c11 */ /* 0x008fc4000f8010ff */
[-C--:B------:R-:W-:Y:S02]  /*9a20*/  ISETP.GE.AND P1, PT, R31, R4.reuse, PT ;  /* 0x000000041f00720c */ /* 0x080fe40003f26270 */
[----:B------:R-:W-:Y:S02]  /*9a30*/  LEA.HI.X R3, R22, UR11, R3, 0x2, P0 ;  /* 0x0000000b16037c11 */ /* 0x000fe400080f1403 */
[-C--:B------:R-:W-:Y:S01]  /*9a40*/  ISETP.GE.AND P6, PT, R27, R4.reuse, PT ;  /* 0x000000041b00720c */ /* 0x080fe20003fc6270 */
[----:B------:R-:W-:Y:S01]  /*9a50*/  VIADD R27, R21, 0xe0 ;  /* 0x000000e0151b7836 */ /* 0x000fe20000000000 */
[-C--:B------:R-:W-:Y:S01]  /*9a60*/  ISETP.GE.AND P0, PT, R29, R4.reuse, PT ;  /* 0x000000041d00720c */ /* 0x080fe20003f06270 */
[----:B------:R-:W-:Y:S01]  /*9a70*/  VIADD R29, R21, 0x100 ;  /* 0x00000100151d7836 */ /* 0x000fe20000000000 */
[----:B------:R-:W2:Y:S02]  /*9a80*/  @!P2 LDG.E R5, desc[UR6][R2.64] ;  /* 0x000000060205a981 */ /* 0x000ea4000c1e1900 */
        /* <DEDUP_REMOVED lines=8> */
[----:B------:R-:W5:Y:S01]  /*9b10*/  @!P5 LDG.E R9, desc[UR6][R2.64+0x180] ;  /* 0x000180060209d981 */ /* 0x000f62000c1e1900 */
[-C--:B------:R-:W-:Y:S01]  /*9b20*/  ISETP.GE.AND P5, PT, R29, R4.reuse, PT ;  /* 0x000000041d00720c */ /* 0x080fe20003fa6270 */
[----:B------:R-:W-:Y:S02]  /*9b30*/  VIADD R29, R21, 0x180 ;  /* 0x00000180151d7836 */ /* 0x000fe40000000000 */
[----:B------:R-:W5:Y:S01]  /*9b40*/  @!P6 LDG.E R10, desc[UR6][R2.64+0x200] ;  /* 0x00020006020ae981 */ /* 0x000f62000c1e1900 */
[----:B------:R-:W-:Y:S01]  /*9b50*/  ISETP.GE.AND P6, PT, R27, R4, PT ;  /* 0x000000041b00720c */ /* 0x000fe20003fc6270 */
[----:B------:R-:W-:-:S02]  /*9b60*/  VIADD R27, R21, 0x1a0 ;  /* 0x000001a0151b7836 */ /* 0x000fc40000000000 */
[----:B------:R-:W5:Y:S01]  /*9b70*/  @!P0 LDG.E R11, desc[UR6][R2.64+0x280] ;  /* 0x00028006020b8981 */ /* 0x000f62000c1e1900 */
        /* <DEDUP_REMOVED lines=8> */
[----:B------:R-:W-:Y:S01]  /*9c00*/  VIADD R21, R21, 0x220 ;  /* 0x0000022015157836 */ /* 0x000fe20000000000 */
[----:B------:R-:W5:Y:S01]  /*9c10*/  @!P3 LDG.E R14, desc[UR6][R2.64+0x400] ;  /* 0x00040006020eb981 */ /* 0x000f62000c1e1900 */
[----:B------:R-:W-:-:S03]  /*9c20*/  ISETP.GE.AND P3, PT, R27, R4, PT ;  /* 0x000000041b00720c */ /* 0x000fc60003f66270 */
[----:B------:R-:W5:Y:S01]  /*9c30*/  @!P4 LDG.E R15, desc[UR6][R2.64+0x480] ;  /* 0x00048006020fc981 */ /* 0x000f62000c1e1900 */
[----:B------:R-:W-:-:S03]  /*9c40*/  ISETP.GE.AND P4, PT, R29, R4, PT ;  /* 0x000000041d00720c */ /* 0x000fc60003f86270 */
        /* <DEDUP_REMOVED lines=8> */
[----:B------:R-:W5:Y:S01]  /*9cd0*/  @!P5 LDG.E R25, desc[UR6][R2.64+0x880] ;  /* 0x000880060219d981 */ /* 0x000f62000c1e1900 */
[----:B------:R-:W0:Y:S01]  /*9ce0*/  S2UR UR5, SR_CgaCtaId ;  /* 0x00000000000579c3 */ /* 0x000e220000008800 */
[----:B------:R-:W-:Y:S01]  /*9cf0*/  SHF.R.U32.HI R22, RZ, 0x5, R0 ;  /* 0x00000005ff167819 */ /* 0x000fe20000011600 */
[----:B------:R-:W-:Y:S01]  /*9d00*/  UMOV UR4, 0x400 ;  /* 0x0000040000047882 */ /* 0x000fe20000000000 */
[----:B------:R-:W1:Y:S01]  /*9d10*/  S2R R21, SR_LANEID ;  /* 0x0000000000157919 */ /* 0x000e620000000000 */
[----:B------:R-:W-:-:S04]  /*9d20*/  IMAD R31, R0, 0x12, RZ ;  /* 0x00000012001f7824 */ /* 0x000fc800078e02ff */
[C---:B------:R-:W-:Y:S02]  /*9d30*/  VIADD R27, R31.reuse, 0x9 ;  /* 0x000000091f1b7836 */ /* 0x040fe40000000000 */
[C---:B------:R-:W-:Y:S02]  /*9d40*/  VIADD R33, R31.reuse, 0xa ;  /* 0x0000000a1f217836 */ /* 0x040fe40000000000 */
[----:B------:R-:W-:Y:S01]  /*9d50*/  VIADD R35, R31, 0xb ;  /* 0x0000000b1f237836 */ /* 0x000fe20000000000 */
[----:B0-----:R-:W-:Y:S01]  /*9d60*/  ULEA UR4, UR5, UR4, 0x18 ;  /* 0x0000000405047291 */ /* 0x001fe2000f8ec0ff */
[----:B-1----:R-:W-:-:S05]  /*9d70*/  IMAD R26, R22, 0x240, R21 ;  /* 0x00000240161a7824 */ /* 0x002fca00078e0215 */
[----:B------:R-:W-:-:S05]  /*9d80*/  LEA R26, R26, UR4, 0x2 ;  /* 0x000000041a1a7c11 */ /* 0x000fca000f8e10ff */
[----:B------:R-:W-:Y:S01]  /*9d90*/  IMAD R29, R21, 0x44, R26 ;  /* 0x00000044151d7824 */ /* 0x000fe200078e021a */
[----:B--2---:R-:W-:Y:S04]  /*9da0*/  STS [R26], R5 ;  /* 0x000000051a007388 */ /* 0x004fe80000000800 */
[----:B---3--:R-:W-:Y:S04]  /*9db0*/  STS [R26+0x80], R6 ;  /* 0x000080061a007388 */ /* 0x008fe80000000800 */
[----:B----4-:R-:W-:Y:S04]  /*9dc0*/  STS [R26+0x100], R7 ;  /* 0x000100071a007388 */ /* 0x010fe80000000800 */
[----:B-----5:R0:W-:Y:S04]  /*9dd0*/  STS [R26+0x180], R9 ;  /* 0x000180091a007388 */ /* 0x0201e80000000800 */
[----:B------:R1:W-:Y:S04]  /*9de0*/  STS [R26+0x200], R10 ;  /* 0x0002000a1a007388 */ /* 0x0003e80000000800 */
[----:B------:R2:W-:Y:S01]  /*9df0*/  STS [R26+0x280], R11 ;  /* 0x0002800b1a007388 */ /* 0x0005e20000000800 */
[----:B0-----:R-:W-:-:S03]  /*9e00*/  VIADD R9, R31, 0x1 ;  /* 0x000000011f097836 */ /* 0x001fc60000000000 */
[----:B------:R-:W-:Y:S01]  /*9e10*/  STS [R26+0x300], R12 ;  /* 0x0003000c1a007388 */ /* 0x000fe20000000800 */
[----:B-1----:R-:W0:Y:S03]  /*9e20*/  LDC R10, c[0x0][0x374] ;  /* 0x0000dd00ff0a7b82 */ /* 0x002e260000000800 */
[----:B------:R1:W-:Y:S01]  /*9e30*/  STS [R26+0x380], R13 ;  /* 0x0003800d1a007388 */ /* 0x0003e20000000800 */
[----:B--2---:R-:W-:-:S03]  /*9e40*/  VIADD R11, R31, 0x2 ;  /* 0x000000021f0b7836 */ /* 0x004fc60000000000 */
[----:B------:R-:W-:Y:S04]  /*9e50*/  STS [R26+0x400], R14 ;  /* 0x0004000e1a007388 */ /* 0x000fe80000000800 */
[----:B------:R2:W-:Y:S01]  /*9e60*/  STS [R26+0x480], R15 ;  /* 0x0004800f1a007388 */ /* 0x0005e20000000800 */
[----:B-1----:R-:W-:-:S03]  /*9e70*/  VIADD R13, R31, 0x3 ;  /* 0x000000031f0d7836 */ /* 0x002fc60000000000 */
[----:B------:R-:W-:Y:S04]  /*9e80*/  STS [R26+0x500], R16 ;  /* 0x000500101a007388 */ /* 0x000fe80000000800 */
[----:B------:R-:W-:Y:S01]  /*9e90*/  STS [R26+0x580], R4 ;  /* 0x000580041a007388 */ /* 0x000fe20000000800 */
[----:B--2---:R-:W-:-:S03]  /*9ea0*/  VIADD R15, R31, 0x4 ;  /* 0x000000041f0f7836 */ /* 0x004fc60000000000 */
[----:B------:R-:W-:Y:S01]  /*9eb0*/  STS [R26+0x600], R17 ;  /* 0x000600111a007388 */ /* 0x000fe20000000800 */
[----:B0-----:R-:W-:-:S03]  /*9ec0*/  IMAD R23, R10, UR8, R23 ;  /* 0x000000080a177c24 */ /* 0x001fc6000f8e0217 */
[----:B------:R-:W-:Y:S04]  /*9ed0*/  STS [R26+0x680], R18 ;  /* 0x000680121a007388 */ /* 0x000fe80000000800 */
[----:B------:R-:W-:Y:S04]  /*9ee0*/  STS [R26+0x700], R19 ;  /* 0x000700131a007388 */ /* 0x000fe80000000800 */
[----:B------:R0:W-:Y:S04]  /*9ef0*/  STS [R26+0x780], R20 ;  /* 0x000780141a007388 */ /* 0x0001e80000000800 */
[----:B------:R-:W-:Y:S04]  /*9f00*/  STS [R26+0x800], R24 ;  /* 0x000800181a007388 */ /* 0x000fe80000000800 */
[----:B------:R-:W-:Y:S01]  /*9f10*/  STS [R26+0x880], R25 ;  /* 0x000880191a007388 */ /* 0x000fe20000000800 */
[----:B------:R-:W-:-:S03]  /*9f20*/  NOP ;  /* 0x0000000000007918 */ /* 0x000fc60000000000 */
[----:B------:R-:W1:Y:S01]  /*9f30*/  LDS.64 R6, [R29] ;  /* 0x000000001d067984 */ /* 0x000e620000000a00 */
[----:B0-----:R-:W-:-:S03]  /*9f40*/  IMAD R20, R23, -0x2ac0, R8 ;  /* 0xffffd54017147824 */ /* 0x001fc600078e0208 */
[----:B------:R-:W0:Y:S02]  /*9f50*/  LDS.64 R4, [R29+0x8] ;  /* 0x000008001d047984 */ /* 0x000e240000000a00 */
[-C--:B------:R-:W-:Y:S01]  /*9f60*/  ISETP.GE.AND P3, PT, R9, R20.reuse, PT ;  /* 0x000000140900720c */ /* 0x080fe20003f66270 */
[----:B------:R-:W-:Y:S01]  /*9f70*/  VIADD R9, R31, 0x5 ;  /* 0x000000051f097836 */ /* 0x000fe20000000000 */
[----:B------:R-:W2:Y:S01]  /*9f80*/  LDS.64 R2, [R29+0x10] ;  /* 0x000010001d027984 */ /* 0x000ea20000000a00 */
[-C--:B------:R-:W-:Y:S01]  /*9f90*/  ISETP.GE.AND P4, PT, R11, R20.reuse, PT ;  /* 0x000000140b00720c */ /* 0x080fe20003f86270 */
[----:B------:R-:W-:Y:S01]  /*9fa0*/  VIADD R11, R31, 0x6 ;  /* 0x000000061f0b7836 */ /* 0x000fe20000000000 */
[-C--:B------:R-:W-:Y:S01]  /*9fb0*/  ISETP.GE.AND P5, PT, R13, R20.reuse, PT ;  /* 0x000000140d00720c */ /* 0x080fe20003fa6270 */
[----:B------:R-:W3:Y:S01]  /*9fc0*/  LDS.64 R18, [R29+0x18] ;  /* 0x000018001d127984 */ /* 0x000ee20000000a00 */
[CC--:B------:R-:W-:Y:S01]  /*9fd0*/  ISETP.GE.AND P2, PT, R31.reuse, R20.reuse, PT ;  /* 0x000000141f00720c */ /* 0x0c0fe20003f46270 */
[----:B------:R-:W-:Y:S01]  /*9fe0*/  VIADD R13, R31, 0x7 ;  /* 0x000000071f0d7836 */ /* 0x000fe20000000000 */
[-C--:B------:R-:W-:Y:S01]  /*9ff0*/  ISETP.GE.AND P6, PT, R15, R20.reuse, PT ;  /* 0x000000140f00720c */ /* 0x080fe20003fc6270 */
[----:B------:R-:W4:Y:S01]  /*a000*/  LDS.64 R16, [R29+0x20] ;  /* 0x000020001d107984 */ /* 0x000f220000000a00 */
[----:B------:R-:W-:-:S02]  /*a010*/  ISETP.GE.AND P0, PT, R9, R20, PT ;  /* 0x000000140900720c */ /* 0x000fc40003f06270 */
[----:B------:R-:W-:Y:S01]  /*a020*/  ISETP.GE.AND P1, PT, R11, R20, PT ;  /* 0x000000140b00720c */ /* 0x000fe20003f26270 */
[----:B------:R-:W5:Y:S01]  /*a030*/  LDS.64 R14, [R29+0x28] ;  /* 0x000028001d0e7984 */ /* 0x000f620000000a00 */
[----:B------:R-:W-:Y:S01]  /*a040*/  VIADD R11, R31, 0x8 ;  /* 0x000000081f0b7836 */ /* 0x000fe20000000000 */
[----:B-1----:R-:W-:-:S04]  /*a050*/  LOP3.LUT R8, R6, 0x1, RZ, 0xc, !PT ;  /* 0x0000000106087812 */ /* 0x002fc800078e0cff */
[----:B------:R-:W-:Y:S02]  /*a060*/  SEL R24, R8, 0x1, !P2 ;  /* 0x0000000108187807 */ /* 0x000fe40005000000 */
[----:B------:R-:W-:Y:S02]  /*a070*/  LOP3.LUT R8, R7, 0x1, RZ, 0xc, !PT ;  /* 0x0000000107087812 */ /* 0x000fe400078e0cff */
[----:B0-----:R-:W-:Y:S02]  /*a080*/  LOP3.LUT R9, R4, 0x1, RZ, 0xc, !PT ;  /* 0x0000000104097812 */ /* 0x001fe400078e0cff */
[----:B------:R-:W-:Y:S02]  /*a090*/  ISETP.GE.AND P2, PT, R13, R20, PT ;  /* 0x000000140d00720c */ /* 0x000fe40003f46270 */
[----:B------:R-:W0:Y:S01]  /*a0a0*/  LDS.64 R12, [R29+0x30] ;  /* 0x000030001d0c7984 */ /* 0x000e220000000a00 */
[----:B------:R-:W-:Y:S02]  /*a0b0*/  SEL R25, R8, 0x1, !P3 ;  /* 0x0000000108197807 */ /* 0x000fe40005800000 */
[----:B------:R-:W-:-:S02]  /*a0c0*/  SEL R26, R9, 0x1, !P4 ;  /* 0x00000001091a7807 */ /* 0x000fc40006000000 */
[-C--:B------:R-:W-:Y:S02]  /*a0d0*/  ISETP.GE.AND P3, PT, R11, R20.reuse, PT ;  /* 0x000000140b00720c */ /* 0x080fe40003f66270 */
[----:B------:R-:W-:Y:S01]  /*a0e0*/  LOP3.LUT R8, R5, 0x1, RZ, 0xc, !PT ;  /* 0x0000000105087812 */ /* 0x000fe200078e0cff */
[----:B------:R-:W1:Y:S01]  /*a0f0*/  LDS.64 R10, [R29+0x38] ;  /* 0x000038001d0a7984 */ /* 0x000e620000000a00 */
[----:B--2---:R-:W-:Y:S02]  /*a100*/  LOP3.LUT R9, R2, 0x1, RZ, 0xc, !PT ;  /* 0x0000000102097812 */ /* 0x004fe400078e0cff */
[----:B------:R-:W-:Y:S02]  /*a110*/  ISETP.GE.AND P4, PT, R27, R20, PT ;  /* 0x000000141b00720c */ /* 0x000fe40003f86270 */
[----:B------:R-:W-:Y:S02]  /*a120*/  SEL R27, R8, 0x1, !P5 ;  /* 0x00000001081b7807 */ /* 0x000fe40006800000 */
[----:B------:R-:W-:-:S02]  /*a130*/  SEL R28, R9, 0x1, !P6 ;  /* 0x00000001091c7807 */ /* 0x000fc40007000000 */
[----:B------:R2:W1:Y:S01]  /*a140*/  LDS.64 R8, [R29+0x40] ;  /* 0x000040001d087984 */ /* 0x0004620000000a00 */
[----:B------:R-:W-:Y:S02]  /*a150*/  IADD3 R26, PT, PT, R26, R25, R24 ;  /* 0x000000191a1a7210 */ /* 0x000fe40007ffe018 */
[----:B------:R-:W-:Y:S02]  /*a160*/  LOP3.LUT R24, R3, 0x1, RZ, 0xc, !PT ;  /* 0x0000000103187812 */ /* 0x000fe400078e0cff */
[----:B---3--:R-:W-:Y:S02]  /*a170*/  LOP3.LUT R25, R18, 0x1, RZ, 0xc, !PT ;  /* 0x0000000112197812 */ /* 0x008fe400078e0cff */
[----:B------:R-:W-:Y:S01]  /*a180*/  SEL R24, R24, 0x1, !P0 ;  /* 0x0000000118187807 */ /* 0x000fe20004000000 */
[----:B--2---:R-:W-:Y:S01]  /*a190*/  VIADD R29, R31, 0xe ;  /* 0x0000000e1f1d7836 */ /* 0x004fe20000000000 */
[----:B------:R-:W-:Y:S02]  /*a1a0*/  SEL R25, R25, 0x1, !P1 ;  /* 0x0000000119197807 */ /* 0x000fe40004800000 */
[----:B------:R-:W-:-:S02]  /*a1b0*/  IADD3 R28, PT, PT, R28, R27, R26 ;  /* 0x0000001b1c1c7210 */ /* 0x000fc40007ffe01a */
[----:B------:R-:W-:Y:S02]  /*a1c0*/  LOP3.LUT R26, R19, 0x1, RZ, 0xc, !PT ;  /* 0x00000001131a7812 */ /* 0x000fe400078e0cff */
[----:B----4-:R-:W-:Y:S01]  /*a1d0*/  LOP3.LUT R27, R16, 0x1, RZ, 0xc, !PT ;  /* 0x00000001101b7812 */ /* 0x010fe200078e0cff */
[----:B------:R-:W-:Y:S01]  /*a1e0*/  BAR.SYNC.DEFER_BLOCKING 0x0 ;  /* 0x0000000000007b1d */ /* 0x000fe20000010000 */
[----:B------:R-:W-:Y:S01]  /*a1f0*/  ISETP.GE.AND P5, PT, R33, R20, PT ;  /* 0x000000142100720c */ /* 0x000fe20003fa6270 */
[----:B------:R-:W-:Y:S01]  /*a200*/  VIADD R33, R31, 0xc ;  /* 0x0000000c1f217836 */ /* 0x000fe20000000000 */
[----:B------:R-:W-:Y:S02]  /*a210*/  IADD3 R28, PT, PT, R25, R24, R28 ;  /* 0x00000018191c7210 */ /* 0x000fe40007ffe01c */
[----:B------:R-:W-:Y:S02]  /*a220*/  SEL R26, R26, 0x1, !P2 ;  /* 0x000000011a1a7807 */ /* 0x000fe40005000000 */
[----:B------:R-:W-:-:S02]  /*a230*/  SEL R27, R27, 0x1, !P3 ;  /* 0x000000011b1b7807 */ /* 0x000fc40005800000 */
[----:B------:R-:W-:Y:S02]  /*a240*/  LOP3.LUT R24, R17, 0x1, RZ, 0xc, !PT ;  /* 0x0000000111187812 */ /* 0x000fe400078e0cff */
[----:B-----5:R-:W-:Y:S02]  /*a250*/  LOP3.LUT R25, R14, 0x1, RZ, 0xc, !PT ;  /* 0x000000010e197812 */ /* 0x020fe400078e0cff */
[----:B------:R-:W-:Y:S01]  /*a260*/  ISETP.GE.AND P6, PT, R35, R20, PT ;  /* 0x000000142300720c */ /* 0x000fe20003fc6270 */
[----:B------:R-:W-:Y:S01]  /*a270*/  VIADD R35, R31, 0xd ;  /* 0x0000000d1f237836 */ /* 0x000fe20000000000 */
[----:B------:R-:W-:Y:S02]  /*a280*/  IADD3 R28, PT, PT, R27, R26, R28 ;  /* 0x0000001a1b1c7210 */ /* 0x000fe40007ffe01c */
[----:B------:R-:W-:Y:S02]  /*a290*/  SEL R24, R24, 0x1, !P4 ;  /* 0x0000000118187807 */ /* 0x000fe40006000000 */
[----:B------:R-:W-:-:S02]  /*a2a0*/  SEL R25, R25, 0x1, !P5 ;  /* 0x0000000119197807 */ /* 0x000fc40006800000 */
[-C--:B------:R-:W-:Y:S01]  /*a2b0*/  ISETP.GE.AND P0, PT, R33, R20.reuse, PT ;  /* 0x000000142100720c */ /* 0x080fe20003f06270 */
[----:B------:R-:W-:Y:S01]  /*a2c0*/  VIADD R33, R31, 0xf ;  /* 0x0000000f1f217836 */ /* 0x000fe20000000000 */
[----:B------:R-:W-:Y:S02]  /*a2d0*/  LOP3.LUT R26, R15, 0x1, RZ, 0xc, !PT ;  /* 0x000000010f1a7812 */ /* 0x000fe400078e0cff */
[----:B0-----:R-:W-:Y:S02]  /*a2e0*/  LOP3.LUT R27, R12, 0x1, RZ, 0xc, !PT ;  /* 0x000000010c1b7812 */ /* 0x001fe400078e0cff */
[----:B------:R-:W-:Y:S01]  /*a2f0*/  ISETP.GE.AND P2, PT, R29, R20, PT ;  /* 0x000000141d00720c */ /* 0x000fe20003f46270 */
[----:B------:R-:W-:Y:S01]  /*a300*/  VIADD R29, R31, 0x10 ;  /* 0x000000101f1d7836 */ /* 0x000fe20000000000 */
[----:B------:R-:W-:Y:S01]  /*a310*/  IADD3 R28, PT, PT, R25, R24, R28 ;  /* 0x00000018191c7210 */ /* 0x000fe20007ffe01c */
[----:B------:R-:W-:Y:S01]  /*a320*/  VIADD R31, R31, 0x11 ;  /* 0x000000111f1f7836 */ /* 0x000fe20000000000 */
[----:B------:R-:W-:-:S02]  /*a330*/  ISETP.GE.AND P1, PT, R35, R20, PT ;  /* 0x000000142300720c */ /* 0x000fc40003f26270 */
[----:B------:R-:W-:Y:S02]  /*a340*/  SEL R26, R26, 0x1, !P6 ;  /* 0x000000011a1a7807 */ /* 0x000fe40007000000 */
[----:B------:R-:W-:Y:S02]  /*a350*/  SEL R27, R27, 0x1, !P0 ;  /* 0x000000011b1b7807 */ /* 0x000fe40004000000 */
[----:B------:R-:W-:Y:S02]  /*a360*/  LOP3.LUT R24, R13, 0x1, RZ, 0xc, !PT ;  /* 0x000000010d187812 */ /* 0x000fe400078e0cff */
[----:B-1----:R-:W-:Y:S02]  /*a370*/  LOP3.LUT R25, R10, 0x1, RZ, 0xc, !PT ;  /* 0x000000010a197812 */ /* 0x002fe400078e0cff */
[----:B------:R-:W-:Y:S02]  /*a380*/  IADD3 R28, PT, PT, R27, R26, R28 ;  /* 0x0000001a1b1c7210 */ /* 0x000fe40007ffe01c */
[----:B------:R-:W-:-:S02]  /*a390*/  SEL R24, R24, 0x1, !P1 ;  /* 0x0000000118187807 */ /* 0x000fc40004800000 */
[----:B------:R-:W-:Y:S02]  /*a3a0*/  SEL R25, R25, 0x1, !P2 ;  /* 0x0000000119197807 */ /* 0x000fe40005000000 */
[-C--:B------:R-:W-:Y:S02]  /*a3b0*/  ISETP.GE.AND P3, PT, R33, R20.reuse, PT ;  /* 0x000000142100720c */ /* 0x080fe40003f66270 */
[----:B------:R-:W-:Y:S02]  /*a3c0*/  ISETP.GE.AND P4, PT, R29, R20, PT ;  /* 0x000000141d00720c */ /* 0x000fe40003f86270 */
[----:B------:R-:W-:Y:S02]  /*a3d0*/  LOP3.LUT R26, R11, 0x1, RZ, 0xc, !PT ;  /* 0x000000010b1a7812 */ /* 0x000fe400078e0cff */
[----:B------:R-:W-:Y:S02]  /*a3e0*/  LOP3.LUT R27, R8, 0x1, RZ, 0xc, !PT ;  /* 0x00000001081b7812 */ /* 0x000fe400078e0cff */
[----:B------:R-:W-:-:S02]  /*a3f0*/  IADD3 R25, PT, PT, R25, R24, R28 ;  /* 0x0000001819197210 */ /* 0x000fc40007ffe01c */
[----:B------:R-:W-:Y:S02]  /*a400*/  ISETP.GE.AND P0, PT, R31, R20, PT ;  /* 0x000000141f00720c */ /* 0x000fe40003f06270 */
[----:B------:R-:W-:Y:S02]  /*a410*/  LOP3.LUT R24, R9, 0x1, RZ, 0xc, !PT ;  /* 0x0000000109187812 */ /* 0x000fe400078e0cff */
[----:B------:R-:W-:Y:S02]  /*a420*/  SEL R26, R26, 0x1, !P3 ;  /* 0x000000011a1a7807 */ /* 0x000fe40005800000 */
[----:B------:R-:W-:Y:S02]  /*a430*/  SEL R27, R27, 0x1, !P4 ;  /* 0x000000011b1b7807 */ /* 0x000fe40006000000 */
[----:B------:R-:W-:Y:S02]  /*a440*/  SEL R24, R24, 0x1, !P0 ;  /* 0x0000000118187807 */ /* 0x000fe40004000000 */
[----:B------:R-:W-:-:S02]  /*a450*/  IADD3 R25, PT, PT, R27, R26, R25 ;  /* 0x0000001a1b197210 */ /* 0x000fc40007ffe019 */
[C---:B------:R-:W-:Y:S02]  /*a460*/  ISETP.NE.AND P1, PT, R21.reuse, 0x1f, PT ;  /* 0x0000001f1500780c */ /* 0x040fe40003f25270 */
[----:B------:R-:W-:Y:S01]  /*a470*/  ISETP.NE.AND P2, PT, R21, RZ, PT ;  /* 0x000000ff1500720c */ /* 0x000fe20003f45270 */
[----:B------:R-:W-:-:S05]  /*a480*/  IMAD.IADD R36, R24, 0x1, R25 ;  /* 0x0000000118247824 */ /* 0x000fca00078e0219 */
[----:B------:R-:W0:Y:S05]  /*a490*/  SHFL.UP P0, R25, R36, 0x1, RZ ;  /* 0x0420000024197989 */ /* 0x000e2a00000000ff */
[----:B------:R-:W-:Y:S01]  /*a4a0*/  @!P1 LEA R38, R22, UR4, 0x2 ;  /* 0x0000000416269c11 */ /* 0x000fe2000f8e10ff */
        /* <DEDUP_REMOVED lines=9> */
[----:B------:R-:W-:-:S04]  /*a540*/  ISETP.NE.AND P0, PT, R22, 0x2, PT ;  /* 0x000000021600780c */ /* 0x000fc80003f05270 */
        /* <DEDUP_REMOVED lines=32> */
[----:B------:R-:W1:Y:S03]  /*a750*/  LDS.128 R28, [UR4+0x40] ;  /* 0x00004004ff1c7984 */ /* 0x000e660008000c00 */
        /* <DEDUP_REMOVED lines=15> */
[----:B------:R-:W-:-:S04]  /*a850*/  ISETP.NE.AND P0, PT, R22, 0xf, PT ;  /* 0x0000000f1600780c */ /* 0x000fc80003f05270 */
[----:B------:R-:W-:Y:S02]  /*a860*/  SEL R38, R34, R38, !P0 ;  /* 0x0000002622267207 */ /* 0x000fe40004000000 */
[----:B------:R-:W-:-:S04]  /*a870*/  ISETP.NE.AND P0, PT, R22, 0x10, PT ;  /* 0x000000101600780c */ /* 0x000fc80003f05270 */
[C---:B------:R-:W-:Y:S01]  /*a880*/  SEL R38, R35.reuse, R38, !P0 ;  /* 0x0000002623267207 */ /* 0x040fe20004000000 */
[----:B-1----:R-:W-:Y:S01]  /*a890*/  IMAD.IADD R35, R35, 0x1, R28 ;  /* 0x0000000123237824 */ /* 0x002fe200078e021c */
[----:B------:R-:W-:Y:S01]  /*a8a0*/  ISETP.NE.AND P0, PT, R22, 0x12, PT ;  /* 0x000000121600780c */ /* 0x000fe20003f05270 */
[----:B------:R-:W-:Y:S02]  /*a8b0*/  IMAD.IADD R28, R37, 0x1, -R36 ;  /* 0x00000001251c7824 */ /* 0x000fe400078e0a24 */
[----:B------:R-:W-:Y:S01]  /*a8c0*/  IMAD.IADD R29, R29, 0x1, R35 ;  /* 0x000000011d1d7824 */ /* 0x000fe200078e0223 */
[----:B------:R-:W-:Y:S02]  /*a8d0*/  SEL R38, R35, R38, !P1 ;  /* 0x0000002623267207 */ /* 0x000fe40004800000 */
[----:B------:R-:W-:Y:S02]  /*a8e0*/  SEL R25, R28, RZ, P2 ;  /* 0x000000ff1c197207 */ /* 0x000fe40001000000 */
[----:B------:R-:W-:-:S02]  /*a8f0*/  SEL R38, R29, R38, !P0 ;  /* 0x000000261d267207 */ /* 0x000fc40004000000 */
[C---:B------:R-:W-:Y:S02]  /*a900*/  ISETP.GT.U32.AND P0, PT, R0.reuse, 0x1f, PT ;  /* 0x0000001f0000780c */ /* 0x040fe40003f04070 */
[----:B------:R-:W-:Y:S01]  /*a910*/  ISETP.GE.U32.AND P1, PT, R0, 0x20, PT ;  /* 0x000000200000780c */ /* 0x000fe20003f26070 */
[----:B------:R-:W-:Y:S02]  /*a920*/  IMAD.IADD R22, R38, 0x1, R25 ;  /* 0x0000000126167824 */ /* 0x000fe400078e0219 */
[----:B------:R-:W-:-:S03]  /*a930*/  IMAD.IADD R25, R30, 0x1, R29 ;  /* 0x000000011e197824 */ /* 0x000fc600078e021d */
        /* <DEDUP_REMOVED lines=18> */
.L_x_767:
[----:B------:R-:W-:Y:S05]  /*aa60*/  @!P0 BRA `(.L_x_670) ;  /* 0x00000000007c8947 */ /* 0x000fea0003800000 */
[----:B------:R-:W-:-:S07]  /*aa70*/  IMAD.MOV.U32 R24, RZ, RZ, 0x358 ;  /* 0x00000358ff187424 */ /* 0x000fce00078e00ff */
.L_x_672:
        /* <DEDUP_REMOVED lines=29> */
.L_x_770:
[----:B------:R-:W-:Y:S05]  /*ac50*/  @P0 BRA `(.L_x_672) ;  /* 0xfffffffc00880947 */ /* 0x000fea000383ffff */
.L_x_670:
        /* <DEDUP_REMOVED lines=11> */
[----:B------:R0:W1:Y:S02]  /*ad10*/  POPC R35, R22 ;  /* 0x0000001600237309 */ /* 0x0000640000000000 */
[C---:B0-----:R-:W-:Y:S01]  /*ad20*/  VIADD R22, R21.reuse, 0x10 ;  /* 0x0000001015167836 */ /* 0x041fe20000000000 */
[----:B-1----:R-:W0:Y:S01]  /*ad30*/  SHFL.DOWN PT, R34, R31, 0x1, R35 ;  /* 0x082000001f227989 */ /* 0x002e2200000e0023 */
[----:B------:R-:W-:-:S03]  /*ad40*/  ISETP.GE.AND P0, PT, R21, R35, PT ;  /* 0x000000231500720c */ /* 0x000fc60003f06270 */
        /* <DEDUP_REMOVED lines=8> */
[----:B------:R-:W0:Y:S03]  /*add0*/  LDC.64 R38, c[0x0][0x3a8] ;  /* 0x0000ea00ff267b82 */ /* 0x000e260000000a00 */
        /* <DEDUP_REMOVED lines=14> */
.L_x_779:
[----:B------:R-:W-:Y:S05]  /*aec0*/  @!P0 BRA `(.L_x_674) ;  /* 0x0000000400308947 */ /* 0x000fea0003800000 */
[----:B------:R-:W-:-:S07]  /*aed0*/  IMAD.MOV.U32 R39, RZ, RZ, 0x358 ;  /* 0x00000358ff277424 */ /* 0x000fce00078e00ff */
.L_x_680:
        /* <DEDUP_REMOVED lines=8> */
.L_x_782:
[----:B------:R-:W-:Y:S05]  /*af60*/  @!P0 BRA `(.L_x_676) ;  /* 0x0000000000848947 */ /* 0x000fea0003800000 */
[----:B------:R-:W-:-:S07]  /*af70*/  IMAD.MOV.U32 R30, RZ, RZ, R39 ;  /* 0x000000ffff1e7224 */ /* 0x000fce00078e0027 */
.L_x_678:
        /* <DEDUP_REMOVED lines=29> */
.L_x_785:
[----:B------:R-:W-:Y:S05]  /*b150*/  @P0 BRA `(.L_x_678) ;  /* 0xfffffffc00880947 */ /* 0x000fea000383ffff */
[----:B------:R-:W-:Y:S02]  /*b160*/  IMAD.MOV.U32 R30, RZ, RZ, R42 ;  /* 0x000000ffff1e7224 */ /* 0x000fe400078e002a */
[----:B------:R-:W-:-:S07]  /*b170*/  IMAD.MOV.U32 R31, RZ, RZ, R43 ;  /* 0x000000ffff1f7224 */ /* 0x000fce00078e002b */
.L_x_676:
        /* <DEDUP_REMOVED lines=32> */
.L_x_794:
[----:B------:R-:W-:Y:S05]  /*b380*/  @P0 BRA `(.L_x_680) ;  /* 0xfffffff800d40947 */ /* 0x000fea000383ffff */
.L_x_674:
        /* <DEDUP_REMOVED lines=9> */
[----:B0-----:R-:W-:Y:S01]  /*b420*/  @!P0 LEA R21, R22, R21, 0x18 ;  /* 0x0000001516158211 */ /* 0x001fe200078ec0ff */
[----:B------:R-:W-:Y:S02]  /*b430*/  IMAD.MOV.U32 R22, RZ, RZ, R28 ;  /* 0x000000ffff167224 */ /* 0x000fe400078e001c */
[----:B------:R-:W-:Y:S01]  /*b440*/  @!P1 IMAD.MOV.U32 R22, RZ, RZ, R38 ;  /* 0x000000ffff169224 */ /* 0x000fe200078e0026 */
[----:B-1----:R-:W-:Y:S01]  /*b450*/  @!P1 LEA R23, R30, R23, 0x18 ;  /* 0x000000171e179211 */ /* 0x002fe200078ec0ff */
[----:B------:R2:W-:Y:S04]  /*b460*/  @!P0 STS [R21+0x88], R25 ;  /* 0x0000881915008388 */ /* 0x0005e80000000800 */
[----:B------:R2:W-:Y:S04]  /*b470*/  @!P0 STS [R21+0x84], R38 ;  /* 0x0000842615008388 */ /* 0x0005e80000000800 */
[----:B------:R2:W-:Y:S02]  /*b480*/  @!P1 STS [R23+0x60], R38 ;  /* 0x0000602617009388 */ /* 0x0005e40000000800 */
.L_x_668:
[----:B------:R-:W-:Y:S05]  /*b490*/  WARPSYNC.ALL ;  /* 0x0000000000007948 */ /* 0x000fea0003800000 */
[----:B------:R-:W0:Y:S08]  /*b4a0*/  S2UR UR5, SR_CgaCtaId ;  /* 0x00000000000579c3 */ /* 0x000e300000008800 */
[----:B------:R-:W-:Y:S01]  /*b4b0*/  BAR.SYNC.DEFER_BLOCKING 0x0 ;  /* 0x0000000000007b1d */ /* 0x000fe20000010000 */
[C---:B------:R-:W-:Y:S01]  /*b4c0*/  ISETP.NE.AND P0, PT, R0.reuse, RZ, PT ;  /* 0x000000ff0000720c */ /* 0x040fe20003f05270 */
[----:B------:R-:W-:Y:S01]  /*b4d0*/  IMAD R29, R0, 0x12, RZ ;  /* 0x00000012001d7824 */ /* 0x000fe200078e02ff */
[----:B------:R-:W-:-:S02]  /*b4e0*/  LOP3.LUT R28, R6, 0x1, RZ, 0xc, !PT ;  /* 0x00000001061c7812 */ /* 0x000fc400078e0cff */
[----:B------:R-:W-:Y:S01]  /*b4f0*/  LOP3.LUT R31, R9, 0x1, RZ, 0xc, !PT ;  /* 0x00000001091f7812 */ /* 0x000fe200078e0cff */
[----:B------:R-:W-:Y:S01]  /*b500*/  UMOV UR4, 0x400 ;  /* 0x0000040000047882 */ /* 0x000fe20000000000 */
[----:B--2---:R-:W-:Y:S01]  /*b510*/  VIADD R23, R29, 0x11 ;  /* 0x000000111d177836 */ /* 0x004fe20000000000 */
[----:B------:R-:W-:Y:S01]  /*b520*/  LOP3.LUT R30, R7, 0x1, RZ, 0xc, !PT ;  /* 0x00000001071e7812 */ /* 0x000fe200078e0cff */
[C---:B------:R-:W-:Y:S02]  /*b530*/  VIADD R35, R29.reuse, 0x1 ;  /* 0x000000011d237836 */ /* 0x040fe40000000000 */
[----:B------:R-:W-:-:S03]  /*b540*/  VIADD R37, R29, 0x2 ;  /* 0x000000021d257836 */ /* 0x000fc60000000000 */
[----:B------:R-:W-:-:S04]  /*b550*/  ISETP.GE.AND P2, PT, R35, R20, PT ;  /* 0x000000142300720c */ /* 0x000fc80003f46270 */
[----:B------:R-:W-:Y:S02]  /*b560*/  SEL R30, R30, 0x1, !P2 ;  /* 0x000000011e1e7807 */ /* 0x000fe40005000000 */
[----:B------:R-:W-:Y:S01]  /*b570*/  ISETP.GE.AND P2, PT, R37, R20, PT ;  /* 0x000000142500720c */ /* 0x000fe20003f46270 */
[----:B0-----:R-:W-:-:S09]  /*b580*/  ULEA UR4, UR5, UR4, 0x18 ;  /* 0x0000000405047291 */ /* 0x001fd2000f8ec0ff */
[----:B------:R-:W0:Y:S04]  /*b590*/  @P0 LDS R21, [UR4+0x60] ;  /* 0x00006004ff150984 */ /* 0x000e280008000800 */
[----:B------:R-:W1:Y:S01]  /*b5a0*/  LDS.128 R24, [UR4+0x80] ;  /* 0x00008004ff187984 */ /* 0x000e620008000c00 */
[----:B0-----:R-:W-:Y:S01]  /*b5b0*/  @P0 IMAD.IADD R22, R22, 0x1, R21 ;  /* 0x0000000116160824 */ /* 0x001fe200078e0215 */
[----:B------:R-:W-:Y:S01]  /*b5c0*/  BAR.SYNC.DEFER_BLOCKING 0x0 ;  /* 0x0000000000007b1d */ /* 0x000fe20000010000 */
[----:B------:R-:W-:Y:S02]  /*b5d0*/  ISETP.GE.AND P0, PT, R29, R20, PT ;  /* 0x000000141d00720c */ /* 0x000fe40003f06270 */
[----:B------:R-:W-:Y:S01]  /*b5e0*/  IADD3 R21, PT, PT, -R20, 0x2ac0, RZ ;  /* 0x00002ac014157810 */ /* 0x000fe20007ffe1ff */
[----:B-1----:R-:W-:Y:S01]  /*b5f0*/  IMAD.IADD R24, R22, 0x1, -R25 ;  /* 0x0000000116187824 */ /* 0x002fe200078e0a19 */
[----:B------:R-:W-:-:S02]  /*b600*/  SEL R33, R28, 0x1, !P0 ;  /* 0x000000011c217807 */ /* 0x000fc40004000000 */
[----:B------:R-:W-:Y:S01]  /*b610*/  ISETP.GE.AND P0, PT, R23, R20, PT ;  /* 0x000000141700720c */ /* 0x000fe20003f06270 */
[----:B------:R-:W-:Y:S01]  /*b620*/  IMAD.IADD R28, R29, 0x1, -R24 ;  /* 0x000000011d1c7824 */ /* 0x000fe200078e0a18 */
[----:B------:R-:W-:Y:S01]  /*b630*/  IADD3 R27, PT, PT, R20, R21, -R27 ;  /* 0x00000015141b7210 */ /* 0x000fe20007ffe81b */
[----:B------:R-:W-:Y:S01]  /*b640*/  IMAD.IADD R22, R33, 0x1, R22 ;  /* 0x0000000121167824 */ /* 0x000fe200078e0216 */
[----:B------:R-:W-:Y:S02]  /*b650*/  SEL R32, R31, 0x1, !P0 ;  /* 0x000000011f207807 */ /* 0x000fe40004000000 */
[----:B------:R-:W-:Y:S01]  /*b660*/  ISETP.NE.AND P1, PT, R33, RZ, PT ;  /* 0x000000ff2100720c */ /* 0x000fe20003f25270 */
[----:B------:R-:W-:Y:S01]  /*b670*/  IMAD.IADD R31, R27, 0x1, R24 ;  /* 0x000000011b1f7824 */ /* 0x000fe200078e0218 */
[----:B------:R-:W-:Y:S02]  /*b680*/  ISETP.NE.AND P0, PT, R32, RZ, PT ;  /* 0x000000ff2000720c */ /* 0x000fe40003f05270 */
[----:B------:R-:W-:Y:S01]  /*b690*/  LOP3.LUT R32, R4, 0x1, RZ, 0xc, !PT ;  /* 0x0000000104207812 */ /* 0x000fe200078e0cff */
[----:B------:R-:W-:Y:S01]  /*b6a0*/  IMAD.IADD R33, R33, 0x1, R31 ;  /* 0x0000000121217824 */ /* 0x000fe200078e021f */
[----:B------:R-:W-:-:S02]  /*b6b0*/  SEL R28, R28, R31, !P1 ;  /* 0x0000001f1c1c7207 */ /* 0x000fc40004800000 */
[----:B------:R-:W-:Y:S02]  /*b6c0*/  ISETP.NE.AND P1, PT, R30, RZ, PT ;  /* 0x000000ff1e00720c */ /* 0x000fe40003f25270 */
[--C-:B------:R-:W-:Y:S01]  /*b6d0*/  IADD3 R24, PT, PT, R35, R25, -R22.reuse ;  /* 0x0000001923187210 */ /* 0x100fe20007ffe816 */
[----:B------:R-:W-:Y:S01]  /*b6e0*/  VIADD R35, R29, 0x3 ;  /* 0x000000031d237836 */ /* 0x000fe20000000000 */
[----:B------:R-:W-:Y:S01]  /*b6f0*/  SEL R32, R32, 0x1, !P2 ;  /* 0x0000000120207807 */ /* 0x000fe20005000000 */
[----:B------:R-:W-:Y:S01]  /*b700*/  IMAD.IADD R22, R30, 0x1, R22 ;  /* 0x000000011e167824 */ /* 0x000fe200078e0216 */
[----:B------:R-:W-:Y:S01]  /*b710*/  SEL R24, R24, R33, !P1 ;  /* 0x0000002118187207 */ /* 0x000fe20004800000 */
[----:B------:R-:W-:Y:S01]  /*b720*/  IMAD.IADD R33, R30, 0x1, R33 ;  /* 0x000000011e217824 */ /* 0x000fe200078e0221 */
[----:B------:R-:W-:Y:S02]  /*b730*/  LOP3.LUT R30, R5, 0x1, RZ, 0xc, !PT ;  /* 0x00000001051e7812 */ /* 0x000fe400078e0cff */
[----:B------:R-:W-:-:S02]  /*b740*/  ISETP.GE.AND P2, PT, R35, R20, PT ;  /* 0x000000142300720c */ /* 0x000fc40003f46270 */
[----:B------:R-:W-:Y:S02]  /*b750*/  LEA R31, R28, UR4, 0x2 ;  /* 0x000000041c1f7c11 */ /* 0x000fe4000f8e10ff */
[C---:B------:R-:W-:Y:S02]  /*b760*/  ISETP.NE.AND P1, PT, R32.reuse, RZ, PT ;  /* 0x000000ff2000720c */ /* 0x040fe40003f25270 */
[--C-:B------:R-:W-:Y:S01]  /*b770*/  IADD3 R28, PT, PT, R37, R25, -R22.reuse ;  /* 0x00000019251c7210 */ /* 0x100fe20007ffe816 */
[----:B------:R-:W-:Y:S01]  /*b780*/  IMAD.IADD R22, R32, 0x1, R22 ;  /* 0x0000000120167824 */ /* 0x000fe200078e0216 */
[----:B------:R-:W-:Y:S01]  /*b790*/  SEL R30, R30, 0x1, !P2 ;  /* 0x000000011e1e7807 */ /* 0x000fe20005000000 */
[----:B------:R-:W-:Y:S01]  /*b7a0*/  VIADD R37, R29, 0x4 ;  /* 0x000000041d257836 */ /* 0x000fe20000000000 */
[----:B------:R-:W-:Y:S01]  /*b7b0*/  SEL R28, R28, R33, !P1 ;  /* 0x000000211c1c7207 */ /* 0x000fe20004800000 */
[----:B------:R0:W-:Y:S01]  /*b7c0*/  STS [R31], R6 ;  /* 0x000000061f007388 */ /* 0x0001e20000000800 */
[----:B------:R-:W-:Y:S01]  /*b7d0*/  IMAD.IADD R33, R32, 0x1, R33 ;  /* 0x0000000120217824 */ /* 0x000fe200078e0221 */
[----:B------:R-:W-:-:S02]  /*b7e0*/  ISETP.NE.AND P1, PT, R30, RZ, PT ;  /* 0x000000ff1e00720c */ /* 0x000fc40003f25270 */
[----:B------:R-:W-:Y:S02]  /*b7f0*/  LEA R24, R24, UR4, 0x2 ;  /* 0x0000000418187c11 */ /* 0x000fe4000f8e10ff */
[----:B------:R-:W-:Y:S02]  /*b800*/  LOP3.LUT R32, R2, 0x1, RZ, 0xc, !PT ;  /* 0x0000000102207812 */ /* 0x000fe400078e0cff */
[-C--:B------:R-:W-:Y:S01]  /*b810*/  ISETP.GE.AND P2, PT, R37, R20.reuse, PT ;  /* 0x000000142500720c */ /* 0x080fe20003f46270 */
[----:B------:R1:W-:Y:S01]  /*b820*/  STS [R24], R7 ;  /* 0x0000000718007388 */ /* 0x0003e20000000800 */
[--C-:B0-----:R-:W-:Y:S01]  /*b830*/  IADD3 R6, PT, PT, R35, R25, -R22.reuse ;  /* 0x0000001923067210 */ /* 0x101fe20007ffe816 */
[----:B------:R-:W-:Y:S01]  /*b840*/  VIADD R35, R29, 0x5 ;  /* 0x000000051d237836 */ /* 0x000fe20000000000 */
[----:B------:R-:W-:Y:S01]  /*b850*/  LEA R31, R28, UR4, 0x2 ;  /* 0x000000041c1f7c11 */ /* 0x000fe2000f8e10ff */
[----:B------:R-:W-:Y:S01]  /*b860*/  IMAD.IADD R22, R30, 0x1, R22 ;  /* 0x000000011e167824 */ /* 0x000fe200078e0216 */
[----:B------:R-:W-:Y:S01]  /*b870*/  SEL R6, R6, R33, !P1 ;  /* 0x0000002106067207 */ /* 0x000fe20004800000 */
[----:B------:R-:W-:Y:S01]  /*b880*/  IMAD.IADD R28, R30, 0x1, R33 ;  /* 0x000000011e1c7824 */ /* 0x000fe200078e0221 */
[----:B------:R-:W-:Y:S01]  /*b890*/  SEL R33, R32, 0x1, !P2 ;  /* 0x0000000120217807 */ /* 0x000fe20005000000 */
[----:B------:R0:W-:Y:S01]  /*b8a0*/  STS [R31], R4 ;  /* 0x000000041f007388 */ /* 0x0001e20000000800 */
[----:B------:R-:W-:-:S02]  /*b8b0*/  ISETP.GE.AND P2, PT, R35, R20, PT ;  /* 0x000000142300720c */ /* 0x000fc40003f46270 */
[----:B-1----:R-:W-:Y:S02]  /*b8c0*/  LOP3.LUT R24, R3, 0x1, RZ, 0xc, !PT ;  /* 0x0000000103187812 */ /* 0x002fe400078e0cff */
[--C-:B------:R-:W-:Y:S01]  /*b8d0*/  IADD3 R7, PT, PT, R37, R25, -R22.reuse ;  /* 0x0000001925077210 */ /* 0x100fe20007ffe816 */
[C---:B------:R-:W-:Y:S01]  /*b8e0*/  IMAD.IADD R22, R33.reuse, 0x1, R22 ;  /* 0x0000000121167824 */ /* 0x040fe200078e0216 */
[C---:B------:R-:W-:Y:S01]  /*b8f0*/  ISETP.NE.AND P1, PT, R33.reuse, RZ, PT ;  /* 0x000000ff2100720c */ /* 0x040fe20003f25270 */
[----:B------:R-:W-:Y:S01]  /*b900*/  IMAD.IADD R33, R33, 0x1, R28 ;  /* 0x0000000121217824 */ /* 0x000fe200078e021c */
[----:B------:R-:W-:Y:S01]  /*b910*/  SEL R24, R24, 0x1, !P2 ;  /* 0x0000000118187807 */ /* 0x000fe20005000000 */
[----:B0-----:R-:W-:Y:S01]  /*b920*/  VIADD R31, R29, 0x6 ;  /* 0x000000061d1f7836 */ /* 0x001fe20000000000 */
[----:B------:R-:W-:Y:S02]  /*b930*/  SEL R7, R7, R28, !P1 ;  /* 0x0000001c07077207 */ /* 0x000fe40004800000 */
[----:B------:R-:W-:-:S02]  /*b940*/  ISETP.NE.AND P1, PT, R24, RZ, PT ;  /* 0x000000ff1800720c */ /* 0x000fc40003f25270 */
[--C-:B------:R-:W-:Y:S01]  /*b950*/  IADD3 R4, PT, PT, R35, R25, -R22.reuse ;  /* 0x0000001923047210 */ /* 0x100fe20007ffe816 */
[----:B------:R-:W-:Y:S01]  /*b960*/  VIADD R35, R29, 0x7 ;  /* 0x000000071d237836 */ /* 0x000fe20000000000 */
[----:B------:R-:W-:Y:S01]  /*b970*/  LEA R6, R6, UR4, 0x2 ;  /* 0x0000000406067c11 */ /* 0x000fe2000f8e10ff */
[----:B------:R-:W-:Y:S01]  /*b980*/  IMAD.IADD R22, R24, 0x1, R22 ;  /* 0x0000000118167824 */ /* 0x000fe200078e0216 */
[----:B------:R-:W-:Y:S01]  /*b990*/  LOP3.LUT R28, R18, 0x1, RZ, 0xc, !PT ;  /* 0x00000001121c7812 */ /* 0x000fe200078e0cff */
[----:B------:R-:W-:Y:S01]  /*b9a0*/  IMAD.IADD R24, R24, 0x1, R33 ;  /* 0x0000000118187824 */ /* 0x000fe200078e0221 */
[----:B------:R-:W-:Y:S01]  /*b9b0*/  ISETP.GE.AND P2, PT, R31, R20, PT ;  /* 0x000000141f00720c */ /* 0x000fe20003f46270 */
[----:B------:R0:W-:Y:S01]  /*b9c0*/  STS [R6], R5 ;  /* 0x0000000506007388 */ /* 0x0001e20000000800 */
[----:B------:R-:W-:Y:S02]  /*b9d0*/  SEL R4, R4, R33, !P1 ;  /* 0x0000002104047207 */ /* 0x000fe40004800000 */
[----:B------:R-:W-:-:S02]  /*b9e0*/  LEA R7, R7, UR4, 0x2 ;  /* 0x0000000407077c11 */ /* 0x000fc4000f8e10ff */
[----:B------:R-:W-:Y:S02]  /*b9f0*/  SEL R33, R28, 0x1, !P2 ;  /* 0x000000011c217807 */ /* 0x000fe40005000000 */
[----:B------:R-:W-:Y:S01]  /*ba00*/  ISETP.GE.AND P2, PT, R35, R20, PT ;  /* 0x000000142300720c */ /* 0x000fe20003f46270 */
[----:B------:R1:W-:Y:S01]  /*ba10*/  STS [R7], R2 ;  /* 0x0000000207007388 */ /* 0x0003e20000000800 */
[----:B------:R-:W-:Y:S01]  /*ba20*/  ISETP.NE.AND P1, PT, R33, RZ, PT ;  /* 0x000000ff2100720c */ /* 0x000fe20003f25270 */
[----:B------:R-:W2:Y:S01]  /*ba30*/  LDC.U8 R28, c[0x0][0x3c0] ;  /* 0x0000f000ff1c7b82 */ /* 0x000ea20000000000 */
[----:B0-----:R-:W-:Y:S02]  /*ba40*/  LOP3.LUT R6, R19, 0x1, RZ, 0xc, !PT ;  /* 0x0000000113067812 */ /* 0x001fe400078e0cff */
[-CC-:B------:R-:W-:Y:S01]  /*ba50*/  IADD3 R5, PT, PT, R31, R25.reuse, -R22.reuse ;  /* 0x000000191f057210 */ /* 0x180fe20007ffe816 */
[C---:B------:R-:W-:Y:S01]  /*ba60*/  IMAD.IADD R22, R33.reuse, 0x1, R22 ;  /* 0x0000000121167824 */ /* 0x040fe200078e0216 */
[----:B------:R-:W-:Y:S01]  /*ba70*/  SEL R6, R6, 0x1, !P2 ;  /* 0x0000000106067807 */ /* 0x000fe20005000000 */
[----:B------:R-:W-:Y:S01]  /*ba80*/  IMAD.IADD R31, R33, 0x1, R24 ;  /* 0x00000001211f7824 */ /* 0x000fe200078e0218 */
[----:B------:R-:W-:Y:S01]  /*ba90*/  SEL R5, R5, R24, !P1 ;  /* 0x0000001805057207 */ /* 0x000fe20004800000 */
[C---:B-1----:R-:W-:Y:S01]  /*baa0*/  VIADD R7, R29.reuse, 0x8 ;  /* 0x000000081d077836 */ /* 0x042fe20000000000 */
[C---:B------:R-:W-:Y:S01]  /*bab0*/  ISETP.NE.AND P1, PT, R6.reuse, RZ, PT ;  /* 0x000000ff0600720c */ /* 0x040fe20003f25270 */
[----:B------:R-:W-:Y:S01]  /*bac0*/  VIADD R33, R29, 0x9 ;  /* 0x000000091d217836 */ /* 0x000fe20000000000 */
[--C-:B------:R-:W-:Y:S01]  /*bad0*/  IADD3 R2, PT, PT, R35, R25, -R22.reuse ;  /* 0x0000001923027210 */ /* 0x100fe20007ffe816 */
[----:B------:R-:W-:Y:S01]  /*bae0*/  IMAD.IADD R22, R6, 0x1, R22 ;  /* 0x0000000106167824 */ /* 0x000fe200078e0216 */
[----:B------:R-:W-:Y:S01]  /*baf0*/  LOP3.LUT R24, R16, 0x1, RZ, 0xc, !PT ;  /* 0x0000000110187812 */ /* 0x000fe200078e0cff */
[----:B------:R-:W-:Y:S01]  /*bb00*/  IMAD.IADD R6, R6, 0x1, R31 ;  /* 0x0000000106067824 */ /* 0x000fe200078e021f */
[----:B------:R-:W-:-:S02]  /*bb10*/  ISETP.GE.AND P2, PT, R7, R20, PT ;  /* 0x000000140700720c */ /* 0x000fc40003f46270 */
[----:B------:R-:W-:Y:S02]  /*bb20*/  LEA R4, R4, UR4, 0x2 ;  /* 0x0000000404047c11 */ /* 0x000fe4000f8e10ff */
[----:B------:R-:W-:Y:S02]  /*bb30*/  SEL R2, R2, R31, !P1 ;  /* 0x0000001f02027207 */ /* 0x000fe40004800000 */
[----:B------:R-:W-:Y:S01]  /*bb40*/  LEA R5, R5, UR4, 0x2 ;  /* 0x0000000405057c11 */ /* 0x000fe2000f8e10ff */
[----:B------:R0:W-:Y:S01]  /*bb50*/  STS [R4], R3 ;  /* 0x0000000304007388 */ /* 0x0001e20000000800 */
[----:B------:R-:W-:Y:S02]  /*bb60*/  SEL R31, R24, 0x1, !P2 ;  /* 0x00000001181f7807 */ /* 0x000fe40005000000 */
[----:B------:R-:W-:Y:S01]  /*bb70*/  ISETP.GE.AND P2, PT, R33, R20, PT ;  /* 0x000000142100720c */ /* 0x000fe20003f46270 */
[----:B------:R1:W-:Y:S01]  /*bb80*/  STS [R5], R18 ;  /* 0x0000001205007388 */ /* 0x0003e20000000800 */
[----:B------:R-:W-:-:S02]  /*bb90*/  ISETP.NE.AND P1, PT, R31, RZ, PT ;  /* 0x000000ff1f00720c */ /* 0x000fc40003f25270 */
[----:B------:R-:W-:Y:S02]  /*bba0*/  LEA R2, R2, UR4, 0x2 ;  /* 0x0000000402027c11 */ /* 0x000fe4000f8e10ff */
[----:B------:R-:W-:Y:S02]  /*bbb0*/  LOP3.LUT R24, R15, 0x1, RZ, 0xc, !PT ;  /* 0x000000010f187812 */ /* 0x000fe400078e0cff */
[--C-:B0-----:R-:W-:Y:S01]  /*bbc0*/  IADD3 R3, PT, PT, R7, R25, -R22.reuse ;  /* 0x0000001907037210 */ /* 0x101fe20007ffe816 */
[----:B------:R-:W-:Y:S01]  /*bbd0*/  IMAD.IADD R22, R31, 0x1, R22 ;  /* 0x000000011f167824 */ /* 0x000fe200078e0216 */
[----:B------:R-:W-:Y:S01]  /*bbe0*/  LOP3.LUT R4, R17, 0x1, RZ, 0xc, !PT ;  /* 0x0000000111047812 */ /* 0x000fe200078e0cff */
[----:B-1----:R-:W-:Y:S01]  /*bbf0*/  VIADD R5, R29, 0xa ;  /* 0x0000000a1d057836 */ /* 0x002fe20000000000 */
[----:B------:R-:W-:Y:S01]  /*bc00*/  SEL R3, R3, R6, !P1 ;  /* 0x0000000603037207 */ /* 0x000fe20004800000 */
[----:B------:R-:W-:Y:S01]  /*bc10*/  IMAD.IADD R7, R31, 0x1, R6 ;  /* 0x000000011f077824 */ /* 0x000fe200078e0206 */
[----:B------:R-:W-:Y:S01]  /*bc20*/  SEL R6, R4, 0x1, !P2 ;  /* 0x0000000104067807 */ /* 0x000fe20005000000 */
[----:B------:R0:W-:Y:S01]  /*bc30*/  STS [R2], R19 ;  /* 0x0000001302007388 */ /* 0x0001e20000000800 */
[----:B------:R-:W-:Y:S01]  /*bc40*/  LOP3.LUT R18, R14, 0x1, RZ, 0xc, !PT ;  /* 0x000000010e127812 */ /* 0x000fe200078e0cff */
[----:B------:R-:W-:Y:S01]  /*bc50*/  VIADD R31, R29, 0xc ;  /* 0x0000000c1d1f7836 */ /* 0x000fe20000000000 */
[----:B------:R-:W-:-:S02]  /*bc60*/  ISETP.GE.AND P2, PT, R5, R20, PT ;  /* 0x000000140500720c */ /* 0x000fc40003f46270 */
[C---:B------:R-:W-:Y:S02]  /*bc70*/  ISETP.NE.AND P1, PT, R6.reuse, RZ, PT ;  /* 0x000000ff0600720c */ /* 0x040fe40003f25270 */
[--C-:B------:R-:W-:Y:S01]  /*bc80*/  IADD3 R4, PT, PT, R33, R25, -R22.reuse ;  /* 0x0000001921047210 */ /* 0x100fe20007ffe816 */
[----:B------:R-:W-:Y:S01]  /*bc90*/  IMAD.IADD R22, R6, 0x1, R22 ;  /* 0x0000000106167824 */ /* 0x000fe200078e0216 */
[----:B------:R-:W-:Y:S01]  /*bca0*/  SEL R18, R18, 0x1, !P2 ;  /* 0x0000000112127807 */ /* 0x000fe20005000000 */
[----:B0-----:R-:W-:Y:S01]  /*bcb0*/  VIADD R19, R29, 0xb ;  /* 0x0000000b1d137836 */ /* 0x001fe20000000000 */
[----:B------:R-:W-:Y:S01]  /*bcc0*/  SEL R4, R4, R7, !P1 ;  /* 0x0000000704047207 */ /* 0x000fe20004800000 */
[----:B------:R-:W-:Y:S01]  /*bcd0*/  IMAD.IADD R7, R6, 0x1, R7 ;  /* 0x0000000106077824 */ /* 0x000fe200078e0207 */
[C---:B------:R-:W-:Y:S02]  /*bce0*/  ISETP.NE.AND P1, PT, R18.reuse, RZ, PT ;  /* 0x000000ff1200720c */ /* 0x040fe40003f25270 */
[--C-:B------:R-:W-:Y:S01]  /*bcf0*/  IADD3 R2, PT, PT, R5, R25, -R22.reuse ;  /* 0x0000001905027210 */ /* 0x100fe20007ffe816 */
[C---:B------:R-:W-:Y:S01]  /*bd00*/  IMAD.IADD R22, R18.reuse, 0x1, R22 ;  /* 0x0000000112167824 */ /* 0x040fe200078e0216 */
[----:B------:R-:W-:Y:S01]  /*bd10*/  ISETP.GE.AND P2, PT, R19, R20, PT ;  /* 0x000000141300720c */ /* 0x000fe20003f46270 */
[----:B------:R-:W-:Y:S01]  /*bd20*/  IMAD.IADD R6, R18, 0x1, R7 ;  /* 0x0000000112067824 */ /* 0x000fe200078e0207 */
[----:B------:R-:W-:-:S02]  /*bd30*/  SEL R2, R2, R7, !P1 ;  /* 0x0000000702027207 */ /* 0x000fc40004800000 */
[----:B------:R-:W-:Y:S02]  /*bd40*/  LEA R3, R3, UR4, 0x2 ;  /* 0x0000000403037c11 */ /* 0x000fe4000f8e10ff */
[----:B------:R-:W-:Y:S02]  /*bd50*/  SEL R7, R24, 0x1, !P2 ;  /* 0x0000000118077807 */ /* 0x000fe40005000000 */
[--C-:B------:R-:W-:Y:S01]  /*bd60*/  IADD3 R5, PT, PT, R19, R25, -R22.reuse ;  /* 0x0000001913057210 */ /* 0x100fe20007ffe816 */
[----:B------:R0:W-:Y:S01]  /*bd70*/  STS [R3], R16 ;  /* 0x0000001003007388 */ /* 0x0001e20000000800 */
[C---:B------:R-:W-:Y:S01]  /*bd80*/  ISETP.NE.AND P1, PT, R7.reuse, RZ, PT ;  /* 0x000000ff0700720c */ /* 0x040fe20003f25270 */
[----:B------:R-:W-:Y:S01]  /*bd90*/  IMAD.IADD R22, R7, 0x1, R22 ;  /* 0x0000000107167824 */ /* 0x000fe200078e0216 */
[----:B------:R-:W-:Y:S01]  /*bda0*/  ISETP.GE.AND P2, PT, R31, R20, PT ;  /* 0x000000141f00720c */ /* 0x000fe20003f46270 */
[----:B------:R-:W-:Y:S01]  /*bdb0*/  IMAD.IADD R7, R7, 0x1, R6 ;  /* 0x0000000107077824 */ /* 0x000fe200078e0206 */
[----:B------:R-:W-:-:S02]  /*bdc0*/  SEL R5, R5, R6, !P1 ;  /* 0x0000000605057207 */ /* 0x000fc40004800000 */
[----:B------:R-:W-:Y:S02]  /*bdd0*/  LEA R4, R4, UR4, 0x2 ;  /* 0x0000000404047c11 */ /* 0x000fe4000f8e10ff */
[----:B------:R-:W-:Y:S02]  /*bde0*/  IADD3 R6, PT, PT, R31, R25, -R22 ;  /* 0x000000191f067210 */ /* 0x000fe40007ffe816 */
[----:B0-----:R-:W-:Y:S01]  /*bdf0*/  LOP3.LUT R3, R12, 0x1, RZ, 0xc, !PT ;  /* 0x000000010c037812 */ /* 0x001fe200078e0cff */
[----:B------:R0:W-:Y:S01]  /*be00*/  STS [R4], R17 ;  /* 0x0000001104007388 */ /* 0x0001e20000000800 */
[----:B------:R-:W-:Y:S02]  /*be10*/  LOP3.LUT R18, R11, 0x1, RZ, 0xc, !PT ;  /* 0x000000010b127812 */ /* 0x000fe400078e0cff */
[----:B------:R-:W-:Y:S02]  /*be20*/  SEL R16, R3, 0x1, !P2 ;  /* 0x0000000103107807 */ /* 0x000fe40005000000 */
[----:B------:R-:W-:-:S02]  /*be30*/  LEA R3, R2, UR4, 0x2 ;  /* 0x0000000402037c11 */ /* 0x000fc4000f8e10ff */
[----:B------:R-:W-:Y:S01]  /*be40*/  LEA R2, R5, UR4, 0x2 ;  /* 0x0000000405027c11 */ /* 0x000fe2000f8e10ff */
[----:B------:R-:W-:Y:S01]  /*be50*/  VIADD R5, R29, 0xd ;  /* 0x0000000d1d057836 */ /* 0x000fe20000000000 */
[C---:B------:R-:W-:Y:S01]  /*be60*/  ISETP.NE.AND P1, PT, R16.reuse, RZ, PT ;  /* 0x000000ff1000720c */ /* 0x040fe20003f25270 */
[----:B------:R1:W-:Y:S01]  /*be70*/  STS [R3], R14 ;  /* 0x0000000e03007388 */ /* 0x0003e20000000800 */
[----:B0-----:R-:W-:Y:S01]  /*be80*/  LOP3.LUT R4, R13, 0x1, RZ, 0xc, !PT ;  /* 0x000000010d047812 */ /* 0x001fe200078e0cff */
[----:B------:R-:W-:Y:S01]  /*be90*/  IMAD.IADD R22, R16, 0x1, R22 ;  /* 0x0000000110167824 */ /* 0x000fe200078e0216 */
[-C--:B------:R-:W-:Y:S01]  /*bea0*/  ISETP.GE.AND P2, PT, R5, R20.reuse, PT ;  /* 0x000000140500720c */ /* 0x080fe20003f46270 */
[C---:B------:R-:W-:Y:S01]  /*beb0*/  VIADD R17, R29.reuse, 0xf ;  /* 0x0000000f1d117836 */ /* 0x040fe20000000000 */
[----:B------:R-:W-:Y:S01]  /*bec0*/  SEL R6, R6, R7, !P1 ;  /* 0x0000000706067207 */ /* 0x000fe20004800000 */
[----:B------:R-:W-:Y:S01]  /*bed0*/  IMAD.IADD R7, R16, 0x1, R7 ;  /* 0x0000000110077824 */ /* 0x000fe200078e0207 */
[----:B------:R-:W-:Y:S01]  /*bee0*/  LOP3.LUT R16, R10, 0x1, RZ, 0xc, !PT ;  /* 0x000000010a107812 */ /* 0x000fe200078e0cff */
[----:B------:R0:W-:Y:S01]  /*bef0*/  STS [R2], R15 ;  /* 0x0000000f02007388 */ /* 0x0001e20000000800 */
[----:B------:R-:W-:Y:S01]  /*bf00*/  LOP3.LUT R19, R8, 0x1, RZ, 0xc, !PT ;  /* 0x0000000108137812 */ /* 0x000fe200078e0cff */
[C---:B-1----:R-:W-:Y:S01]  /*bf10*/  VIADD R3, R29.reuse, 0xe ;  /* 0x0000000e1d037836 */ /* 0x042fe20000000000 */
[----:B------:R-:W-:Y:S01]  /*bf20*/  SEL R14, R4, 0x1, !P2 ;  /* 0x00000001040e7807 */ /* 0x000fe20005000000 */
[----:B------:R-:W-:Y:S01]  /*bf30*/  VIADD R29, R29, 0x10 ;  /* 0x000000101d1d7836 */ /* 0x000fe20000000000 */
[----:B------:R-:W-:-:S02]  /*bf40*/  ISETP.GE.AND P2, PT, R17, R20, PT ;  /* 0x000000141100720c */ /* 0x000fc40003f46270 */
[-C--:B------:R-:W-:Y:S02]  /*bf50*/  ISETP.GE.AND P3, PT, R3, R20.reuse, PT ;  /* 0x000000140300720c */ /* 0x080fe40003f66270 */
[----:B------:R-:W-:Y:S02]  /*bf60*/  SEL R18, R18, 0x1, !P2 ;  /* 0x0000000112127807 */ /* 0x000fe40005000000 */
[-CC-:B0-----:R-:W-:Y:S01]  /*bf70*/  IADD3 R2, PT, PT, R5, R25.reuse, -R22.reuse ;  /* 0x0000001905027210 */ /* 0x181fe20007ffe816 */
[----:B------:R-:W-:Y:S01]  /*bf80*/  IMAD.IADD R22, R14, 0x1, R22 ;  /* 0x000000010e167824 */ /* 0x000fe200078e0216 */
[----:B------:R-:W-:Y:S02]  /*bf90*/  SEL R15, R16, 0x1, !P3 ;  /* 0x00000001100f7807 */ /* 0x000fe40005800000 */
[C---:B------:R-:W-:Y:S01]  /*bfa0*/  ISETP.NE.AND P2, PT, R14.reuse, RZ, PT ;  /* 0x000000ff0e00720c */ /* 0x040fe20003f45270 */
[----:B------:R-:W-:Y:S01]  /*bfb0*/  IMAD.IADD R14, R14, 0x1, R7 ;  /* 0x000000010e0e7824 */ /* 0x000fe200078e0207 */
[--C-:B------:R-:W-:Y:S01]  /*bfc0*/  IADD3 R5, PT, PT, R3, R25, -R22.reuse ;  /* 0x0000001903057210 */ /* 0x100fe20007ffe816 */
[----:B------:R-:W-:Y:S01]  /*bfd0*/  IMAD.IADD R22, R15, 0x1, R22 ;  /* 0x000000010f167824 */ /* 0x000fe200078e0216 */
[----:B------:R-:W-:-:S02]  /*bfe0*/  ISETP.GE.AND P4, PT, R29, R20, PT ;  /* 0x000000141d00720c */ /* 0x000fc40003f86270 */
[----:B------:R-:W-:Y:S01]  /*bff0*/  SEL R4, R2, R7, !P2 ;  /* 0x0000000702047207 */ /* 0x000fe20005000000 */
[C---:B------:R-:W-:Y:S01]  /*c000*/  IMAD.IADD R2, R18.reuse, 0x1, R22 ;  /* 0x0000000112027824 */ /* 0x040fe200078e0216 */
[----:B------:R-:W-:Y:S02]  /*c010*/  SEL R24, R19, 0x1, !P4 ;  /* 0x0000000113187807 */ /* 0x000fe40006000000 */
[C---:B------:R-:W-:Y:S01]  /*c020*/  ISETP.NE.AND P2, PT, R15.reuse, RZ, PT ;  /* 0x000000ff0f00720c */ /* 0x040fe20003f45270 */
[----:B------:R-:W-:Y:S01]  /*c030*/  IMAD.IADD R15, R15, 0x1, R14 ;  /* 0x000000010f0f7824 */ /* 0x000fe200078e020e */
[----:B------:R-:W-:Y:S02]  /*c040*/  IADD3 R22, PT, PT, R17, R25, -R22 ;  /* 0x0000001911167210 */ /* 0x000fe40007ffe816 */
[----:B------:R-:W-:Y:S01]  /*c050*/  IADD3 R16, PT, PT, R25, -R2, -R24 ;  /* 0x8000000219107210 */ /* 0x000fe20007ffe818 */
[----:B------:R-:W-:Y:S01]  /*c060*/  IMAD.IADD R17, R18, 0x1, R15 ;  /* 0x0000000112117824 */ /* 0x000fe200078e020f */
[----:B------:R-:W-:-:S02]  /*c070*/  LEA R3, R6, UR4, 0x2 ;  /* 0x0000000406037c11 */ /* 0x000fc4000f8e10ff */
[----:B------:R-:W-:Y:S01]  /*c080*/  ISETP.NE.AND P3, PT, R18, RZ, PT ;  /* 0x000000ff1200720c */ /* 0x000fe20003f65270 */
[----:B------:R-:W-:Y:S01]  /*c090*/  IMAD.IADD R16, R23, 0x1, R16 ;  /* 0x0000000117107824 */ /* 0x000fe200078e0210 */
[----:B------:R-:W-:Y:S01]  /*c0a0*/  IADD3 R2, PT, PT, R29, R25, -R2 ;  /* 0x000000191d027210 */ /* 0x000fe20007ffe802 */
[----:B------:R0:W-:Y:S01]  /*c0b0*/  STS [R3], R12 ;  /* 0x0000000c03007388 */ /* 0x0001e20000000800 */
[C---:B------:R-:W-:Y:S01]  /*c0c0*/  ISETP.NE.AND P4, PT, R24.reuse, RZ, PT ;  /* 0x000000ff1800720c */ /* 0x040fe20003f85270 */
[----:B------:R-:W-:Y:S01]  /*c0d0*/  @P0 IMAD.IADD R16, R24, 0x1, R17 ;  /* 0x0000000118100824 */ /* 0x000fe200078e0211 */
[----:B--2---:R-:W-:Y:S02]  /*c0e0*/  ISETP.NE.AND P1, PT, R28, RZ, PT ;  /* 0x000000ff1c00720c */ /* 0x004fe40003f25270 */
[----:B------:R-:W-:Y:S02]  /*c0f0*/  SEL R5, R5, R14, !P2 ;  /* 0x0000000e05057207 */ /* 0x000fe40005000000 */
[----:B------:R-:W-:-:S02]  /*c100*/  SEL R22, R22, R15, !P3 ;  /* 0x0000000f16167207 */ /* 0x000fc40005800000 */
[----:B------:R-:W-:Y:S02]  /*c110*/  SEL R2, R2, R17, !P4 ;  /* 0x0000001102027207 */ /* 0x000fe40006000000 */
[----:B0-----:R-:W-:Y:S02]  /*c120*/  LEA R12, R4, UR4, 0x2 ;  /* 0x00000004040c7c11 */ /* 0x001fe4000f8e10ff */
[----:B------:R-:W-:Y:S02]  /*c130*/  LEA R15, R5, UR4, 0x2 ;  /* 0x00000004050f7c11 */ /* 0x000fe4000f8e10ff */
[----:B------:R-:W-:Y:S01]  /*c140*/  LEA R22, R22, UR4, 0x2 ;  /* 0x0000000416167c11 */ /* 0x000fe2000f8e10ff */
[----:B------:R0:W-:Y:S01]  /*c150*/  STS [R12], R13 ;  /* 0x0000000d0c007388 */ /* 0x0001e20000000800 */
[----:B------:R-:W-:Y:S01]  /*c160*/  LEA R17, R2, UR4, 0x2 ;  /* 0x0000000402117c11 */ /* 0x000fe2000f8e10ff */
[----:B------:R-:W1:Y:S01]  /*c170*/  @!P1 LDC.64 R6, c[0x0][0x3d8] ;  /* 0x0000f600ff069b82 */ /* 0x000e620000000a00 */
[----:B------:R-:W-:Y:S01]  /*c180*/  LEA R16, R16, UR4, 0x2 ;  /* 0x0000000410107c11 */ /* 0x000fe2000f8e10ff */
[----:B------:R2:W-:Y:S04]  /*c190*/  STS [R15], R10 ;  /* 0x0000000a0f007388 */ /* 0x0005e80000000800 */
[----:B------:R-:W-:Y:S02]  /*c1a0*/  STS [R22], R11 ;  /* 0x0000000b16007388 */ /* 0x000fe40000000800 */
[----:B------:R-:W3:Y:S02]  /*c1b0*/  @!P1 LDC.64 R28, c[0x0][0x3d0] ;  /* 0x0000f400ff1c9b82 */ /* 0x000ee40000000a00 */
[----:B------:R4:W-:Y:S04]  /*c1c0*/  STS [R17], R8 ;  /* 0x0000000811007388 */ /* 0x0009e80000000800 */
[----:B------:R0:W-:Y:S02]  /*c1d0*/  STS [R16], R9 ;  /* 0x0000000910007388 */ /* 0x0001e40000000800 */
[----:B------:R-:W-:Y:S06]  /*c1e0*/  BAR.SYNC.DEFER_BLOCKING 0x0 ;  /* 0x0000000000007b1d */ /* 0x000fec0000010000 */
[----:B-1----:R-:W3:Y:S02]  /*c1f0*/  @!P1 LDG.E.64 R6, desc[UR6][R6.64] ;  /* 0x0000000606069981 */ /* 0x002ee4000c1e1b00 */
[----:B------:R-:W1:Y:S01]  /*c200*/  @!P1 LDC.64 R4, c[0x0][0x3d8] ;  /* 0x0000f600ff049b82 */ /* 0x000e620000000a00 */
[----:B------:R-:W3:Y:S01]  /*c210*/  S2R R19, SR_CTAID.X ;  /* 0x0000000000137919 */ /* 0x000ee20000002500 */
[----:B------:R-:W-:-:S02]  /*c220*/  ISETP.GE.AND P0, PT, R0, R20, PT ;  /* 0x000000140000720c */ /* 0x000fc40003f06270 */
[----:B------:R-:W-:Y:S01]  /*c230*/  CS2R R2, SRZ ;  /* 0x0000000000027805 */ /* 0x000fe2000001ff00 */
[----:B0-----:R-:W0:Y:S03]  /*c240*/  S2R R12, SR_CTAID.Y ;  /* 0x00000000000c7919 */ /* 0x001e260000002600 */
[----:B--2---:R-:W0:Y:S01]  /*c250*/  LDC R10, c[0x0][0x374] ;  /* 0x0000dd00ff0a7b82 */ /* 0x004e220000000800 */
[----:B------:R-:W-:Y:S01]  /*c260*/  IMAD.MOV.U32 R15, RZ, RZ, RZ ;  /* 0x000000ffff0f7224 */ /* 0x000fe200078e00ff */
[----:B------:R-:W-:Y:S01]  /*c270*/  BSSY.RECONVERGENT B1, `(.L_x_681) ;  /* 0x0000019000017945 */ /* 0x000fe20003800200 */
[----:B----4-:R-:W-:Y:S01]  /*c280*/  IMAD.MOV.U32 R17, RZ, RZ, RZ ;  /* 0x000000ffff117224 */ /* 0x010fe200078e00ff */
[----:B-1----:R1:W5:Y:S02]  /*c290*/  @!P1 LDG.E.64 R2, desc[UR6][R4.64] ;  /* 0x0000000604029981 */ /* 0x002364000c1e1b00 */
[----:B-1----:R-:W-:-:S02]  /*c2a0*/  LEA R5, R0, UR4, 0x2 ;  /* 0x0000000400057c11 */ /* 0x002fc4000f8e10ff */
[----:B---3--:R-:W-:Y:S01]  /*c2b0*/  @!P1 IADD3 R15, P2, PT, -R6, R28, RZ ;  /* 0x0000001c060f9210 */ /* 0x008fe20007f5e1ff */
[----:B0-----:R-:W-:-:S04]  /*c2c0*/  IMAD R6, R19, R10, R12 ;  /* 0x0000000a13067224 */ /* 0x001fc800078e020c */
[----:B------:R-:W-:Y:S01]  /*c2d0*/  IMAD R11, R6, 0x2ac0, -R25 ;  /* 0x00002ac0060b7824 */ /* 0x000fe200078e0a19 */
[----:B------:R-:W-:Y:S01]  /*c2e0*/  IADD3 R25, PT, PT, R0, R25, -R27 ;  /* 0x0000001900197210 */ /* 0x000fe20007ffe81b */
[----:B------:R-:W-:Y:S01]  /*c2f0*/  @!P1 IMAD.X R17, R29, 0x1, ~R7, P2 ;  /* 0x000000011d119824 */ /* 0x000fe200010e0e07 */
[----:B------:R-:W-:Y:S06]  /*c300*/  @P0 BRA `(.L_x_682) ;  /* 0x00000000003c0947 */ /* 0x000fec0003800000 */
[----:B------:R-:W-:Y:S01]  /*c310*/  ISETP.GE.AND P0, PT, R0, R27, PT ;  /* 0x0000001b0000720c */ /* 0x000fe20003f06270 */
[----:B------:R-:W0:-:S12]  /*c320*/  LDS R13, [R5] ;  /* 0x00000000050d7984 */ /* 0x000e180000000800 */
[----:B------:R-:W1:Y:S01]  /*c330*/  @P0 LDC.64 R18, c[0x0][0x390] ;  /* 0x0000e400ff120b82 */ /* 0x000e620000000a00 */
[----:B------:R-:W-:Y:S01]  /*c340*/  @!P0 IMAD.IADD R4, R11, 0x1, R0 ;  /* 0x000000010b048824 */ /* 0x000fe200078e0200 */
[----:B-----5:R-:W-:-:S04]  /*c350*/  @P0 IADD3 R7, P2, PT, R25, R2, RZ ;  /* 0x0000000219070210 */ /* 0x020fc80007f5e0ff */
[C---:B------:R-:W-:Y:S02]  /*c360*/  @!P0 IADD3 R9, P3, PT, R4.reuse, R15, RZ ;  /* 0x0000000f04098210 */ /* 0x040fe40007f7e0ff */
        /* <DEDUP_REMOVED lines=9> */
.L_x_682:
[----:B------:R-:W-:Y:S05]  /*c400*/  BSYNC.RECONVERGENT B1 ;  /* 0x0000000000017941 */ /* 0x000fea0003800200 */
.L_x_681:
[----:B------:R-:W1:Y:S01]  /*c410*/  LDCU.64 UR4, c[0x0][0x398] ;  /* 0x00007300ff0477ac */ /* 0x000e620008000a00 */
[----:B------:R-:W-:Y:S01]  /*c420*/  SHF.R.S32.HI R4, RZ, 0x1f, R11 ;  /* 0x0000001fff047819 */ /* 0x000fe2000001140b */
[----:B0-----:R-:W-:Y:S01]  /*c430*/  VIADD R8, R0, 0x260 ;  /* 0x0000026000087836 */ /* 0x001fe20000000000 */
[----:B------:R-:W-:Y:S01]  /*c440*/  IADD3 R11, P0, P2, R15, R11, R0 ;  /* 0x0000000b0f0b7210 */ /* 0x000fe20007a1e000 */
[----:B------:R-:W-:Y:S03]  /*c450*/  BSSY.RECONVERGENT B1, `(.L_x_683) ;  /* 0x0000013000017945 */ /* 0x000fe60003800200 */
[----:B------:R-:W-:Y:S02]  /*c460*/  IADD3.X R4, PT, PT, R17, R4, RZ, P0, P2 ;  /* 0x0000000411047210 */ /* 0x000fe400007e44ff */
[----:B------:R-:W-:Y:S02]  /*c470*/  ISETP.GE.AND P0, PT, R8, R20, PT ;  /* 0x000000140800720c */ /* 0x000fe40003f06270 */
[----:B-1----:R-:W-:-:S04]  /*c480*/  LEA R6, P2, R11, UR4, 0x2 ;  /* 0x000000040b067c11 */ /* 0x002fc8000f8410ff */
[----:B------:R-:W-:Y:S01]  /*c490*/  LEA.HI.X R7, R11, UR5, R4, 0x2, P2 ;  /* 0x000000050b077c11 */ /* 0x000fe200090f1404 */
[----:B------:R-:W-:-:S06]  /*c4a0*/  IMAD.IADD R4, R26, 0x1, -R21 ;  /* 0x000000011a047824 */ /* 0x000fcc00078e0a15 */
        /* <DEDUP_REMOVED lines=12> */
.L_x_685:
[----:B-1----:R1:W-:Y:S02]  /*c570*/  STG.E desc[UR6][R6.64+0x980], R11 ;  /* 0x0009800b06007986 */ /* 0x0023e4000c101906 */
.L_x_684:
[----:B------:R-:W-:Y:S05]  /*c580*/  BSYNC.RECONVERGENT B1 ;  /* 0x0000000000017941 */ /* 0x000fea0003800200 */
.L_x_683:
[----:B0-----:R-:W-:Y:S01]  /*c590*/  VIADD R8, R0, 0x4c0 ;  /* 0x000004c000087836 */ /* 0x001fe20000000000 */
[----:B------:R-:W-:Y:S04]  /*c5a0*/  BSSY.RECONVERGENT B1, `(.L_x_686) ;  /* 0x000000f000017945 */ /* 0x000fe80003800200 */
[----:B------:R-:W-:-:S13]  /*c5b0*/  ISETP.GE.AND P0, PT, R8, R20, PT ;  /* 0x000000140800720c */ /* 0x000fda0003f06270 */
[----:B------:R-:W-:Y:S05]  /*c5c0*/  @P0 BRA `(.L_x_687) ;  /* 0x0000000000300947 */ /* 0x000fea0003800000 */
[----:B-1----:R0:W1:Y:S01]  /*c5d0*/  LDS R11, [R5+0x1300] ;  /* 0x00130000050b7984 */ /* 0x0020620000000800 */
        /* <DEDUP_REMOVED lines=10> */
.L_x_688:
[----:B-1----:R2:W-:Y:S02]  /*c680*/  STG.E desc[UR6][R6.64+0x1300], R11 ;  /* 0x0013000b06007986 */ /* 0x0025e4000c101906 */
.L_x_687:
[----:B------:R-:W-:Y:S05]  /*c690*/  BSYNC.RECONVERGENT B1 ;  /* 0x0000000000017941 */ /* 0x000fea0003800200 */
.L_x_686:
[----:B0-----:R-:W-:Y:S01]  /*c6a0*/  VIADD R8, R0, 0x720 ;  /* 0x0000072000087836 */ /* 0x001fe20000000000 */
[----:B------:R-:W-:Y:S04]  /*c6b0*/  BSSY.RECONVERGENT B1, `(.L_x_689) ;  /* 0x000000f000017945 */ /* 0x000fe80003800200 */
[----:B------:R-:W-:-:S13]  /*c6c0*/  ISETP.GE.AND P0, PT, R8, R20, PT ;  /* 0x000000140800720c */ /* 0x000fda0003f06270 */
[----:B------:R-:W-:Y:S05]  /*c6d0*/  @P0 BRA `(.L_x_690) ;  /* 0x0000000000300947 */ /* 0x000fea0003800000 */
[----:B-12---:R0:W1:Y:S01]  /*c6e0*/  LDS R11, [R5+0x1c80] ;  /* 0x001c8000050b7984 */ /* 0x0060620000000800 */
        /* <DEDUP_REMOVED lines=10> */
.L_x_691:
[----:B-1----:R3:W-:Y:S02]  /*c790*/  STG.E desc[UR6][R6.64+0x1c80], R11 ;  /* 0x001c800b06007986 */ /* 0x0027e4000c101906 */
.L_x_690:
[----:B------:R-:W-:Y:S05]  /*c7a0*/  BSYNC.RECONVERGENT B1 ;  /* 0x0000000000017941 */ /* 0x000fea0003800200 */
.L_x_689:
[----:B0-----:R-:W-:Y:S01]  /*c7b0*/  VIADD R8, R0, 0x980 ;  /* 0x0000098000087836 */ /* 0x001fe20000000000 */
[----:B------:R-:W-:Y:S04]  /*c7c0*/  BSSY.RECONVERGENT B1, `(.L_x_692) ;  /* 0x000000f000017945 */ /* 0x000fe80003800200 */
[----:B------:R-:W-:-:S13]  /*c7d0*/  ISETP.GE.AND P0, PT, R8, R20, PT ;  /* 0x000000140800720c */ /* 0x000fda0003f06270 */
[----:B------:R-:W-:Y:S05]  /*c7e0*/  @P0 BRA `(.L_x_693) ;  /* 0x0000000000300947 */ /* 0x000fea0003800000 */
[----:B-123--:R0:W1:Y:S01]  /*c7f0*/  LDS R11, [R5+0x2600] ;  /* 0x00260000050b7984 */ /* 0x00e0620000000800 */
        /* <DEDUP_REMOVED lines=10> */
.L_x_694:
[----:B-1----:R4:W-:Y:S02]  /*c8a0*/  STG.E desc[UR6][R6.64+0x2600], R11 ;  /* 0x0026000b06007986 */ /* 0x0029e4000c101906 */
.L_x_693:
[----:B------:R-:W-:Y:S05]  /*c8b0*/  BSYNC.RECONVERGENT B1 ;  /* 0x0000000000017941 */ /* 0x000fea0003800200 */
.L_x_692:
[----:B0-----:R-:W-:Y:S01]  /*c8c0*/  VIADD R8, R0, 0xbe0 ;  /* 0x00000be000087836 */ /* 0x001fe20000000000 */
[----:B------:R-:W-:Y:S04]  /*c8d0*/  BSSY.RECONVERGENT B1, `(.L_x_695) ;  /* 0x000000f000017945 */ /* 0x000fe80003800200 */
[----:B------:R-:W-:-:S13]  /*c8e0*/  ISETP.GE.AND P0, PT, R8, R20, PT ;  /* 0x000000140800720c */ /* 0x000fda0003f06270 */
[----:B------:R-:W-:Y:S05]  /*c8f0*/  @P0 BRA `(.L_x_696) ;  /* 0x0000000000300947 */ /* 0x000fea0003800000 */
[----:B-1234-:R0:W1:Y:S01]  /*c900*/  LDS R11, [R5+0x2f80] ;  /* 0x002f8000050b7984 */ /* 0x01e0620000000800 */
        /* <DEDUP_REMOVED lines=10> */
.L_x_697:
[----:B-1----:R0:W-:Y:S02]  /*c9b0*/  STG.E desc[UR6][R6.64+0x2f80], R11 ;  /* 0x002f800b06007986 */ /* 0x0021e4000c101906 */
.L_x_696:
[----:B------:R-:W-:Y:S05]  /*c9c0*/  BSYNC.RECONVERGENT B1 ;  /* 0x0000000000017941 */ /* 0x000fea0003800200 */
.L_x_695:
        /* <DEDUP_REMOVED lines=15> */
.L_x_700:
[----:B-1----:R0:W-:Y:S02]  /*cac0*/  STG.E desc[UR6][R6.64+0x3900], R11 ;  /* 0x0039000b06007986 */ /* 0x0021e4000c101906 */
.L_x_699:
[----:B------:R-:W-:Y:S05]  /*cad0*/  BSYNC.RECONVERGENT B1 ;  /* 0x0000000000017941 */ /* 0x000fea0003800200 */
.L_x_698:
        /* <DEDUP_REMOVED lines=15> */
.L_x_703:
[----:B-1----:R0:W-:Y:S02]  /*cbd0*/  STG.E desc[UR6][R6.64+0x4280], R11 ;  /* 0x0042800b06007986 */ /* 0x0021e4000c101906 */
.L_x_702:
[----:B------:R-:W-:Y:S05]  /*cbe0*/  BSYNC.RECONVERGENT B1 ;  /* 0x0000000000017941 */ /* 0x000fea0003800200 */
.L_x_701:
        /* <DEDUP_REMOVED lines=15> */
.L_x_706:
[----:B-1----:R0:W-:Y:S02]  /*cce0*/  STG.E desc[UR6][R6.64+0x4c00], R11 ;  /* 0x004c000b06007986 */ /* 0x0021e4000c101906 */
.L_x_705:
[----:B------:R-:W-:Y:S05]  /*ccf0*/  BSYNC.RECONVERGENT B1 ;  /* 0x0000000000017941 */ /* 0x000fea0003800200 */
.L_x_704:
        /* <DEDUP_REMOVED lines=15> */
.L_x_709:
[----:B-1----:R0:W-:Y:S02]  /*cdf0*/  STG.E desc[UR6][R6.64+0x5580], R11 ;  /* 0x0055800b06007986 */ /* 0x0021e4000c101906 */
.L_x_708:
[----:B------:R-:W-:Y:S05]  /*ce00*/  BSYNC.RECONVERGENT B1 ;  /* 0x0000000000017941 */ /* 0x000fea0003800200 */
.L_x_707:
        /* <DEDUP_REMOVED lines=15> */
.L_x_712:
[----:B-1----:R0:W-:Y:S02]  /*cf00*/  STG.E desc[UR6][R6.64+0x5f00], R11 ;  /* 0x005f000b06007986 */ /* 0x0021e4000c101906 */
.L_x_711:
[----:B------:R-:W-:Y:S05]  /*cf10*/  BSYNC.RECONVERGENT B1 ;  /* 0x0000000000017941 */ /* 0x000fea0003800200 */
.L_x_710:
        /* <DEDUP_REMOVED lines=15> */
.L_x_715:
[----:B-1----:R0:W-:Y:S02]  /*d010*/  STG.E desc[UR6][R6.64+0x6880], R11 ;  /* 0x0068800b06007986 */ /* 0x0021e4000c101906 */
.L_x_714:
[----:B------:R-:W-:Y:S05]  /*d020*/  BSYNC.RECONVERGENT B1 ;  /* 0x0000000000017941 */ /* 0x000fea0003800200 */
.L_x_713:
        /* <DEDUP_REMOVED lines=15> */
.L_x_718:
[----:B-1----:R0:W-:Y:S02]  /*d120*/  STG.E desc[UR6][R6.64+0x7200], R11 ;  /* 0x0072000b06007986 */ /* 0x0021e4000c101906 */
.L_x_717:
[----:B------:R-:W-:Y:S05]  /*d130*/  BSYNC.RECONVERGENT B1 ;  /* 0x0000000000017941 */ /* 0x000fea0003800200 */
.L_x_716:
        /* <DEDUP_REMOVED lines=15> */
.L_x_721:
[----:B-1----:R0:W-:Y:S02]  /*d230*/  STG.E desc[UR6][R6.64+0x7b80], R11 ;  /* 0x007b800b06007986 */ /* 0x0021e4000c101906 */
.L_x_720:
[----:B------:R-:W-:Y:S05]  /*d240*/  BSYNC.RECONVERGENT B1 ;  /* 0x0000000000017941 */ /* 0x000fea0003800200 */
.L_x_719:
        /* <DEDUP_REMOVED lines=15> */
.L_x_724:
[----:B-1----:R0:W-:Y:S02]  /*d340*/  STG.E desc[UR6][R6.64+0x8500], R11 ;  /* 0x0085000b06007986 */ /* 0x0021e4000c101906 */
.L_x_723:
[----:B------:R-:W-:Y:S05]  /*d350*/  BSYNC.RECONVERGENT B1 ;  /* 0x0000000000017941 */ /* 0x000fea0003800200 */
.L_x_722:
        /* <DEDUP_REMOVED lines=15> */
.L_x_727:
[----:B-1----:R0:W-:Y:S02]  /*d450*/  STG.E desc[UR6][R6.64+0x8e80], R11 ;  /* 0x008e800b06007986 */ /* 0x0021e4000c101906 */
.L_x_726:
[----:B------:R-:W-:Y:S05]  /*d460*/  BSYNC.RECONVERGENT B1 ;  /* 0x0000000000017941 */ /* 0x000fea0003800200 */
.L_x_725:
        /* <DEDUP_REMOVED lines=15> */
.L_x_730:
[----:B-1----:R0:W-:Y:S02]  /*d560*/  STG.E desc[UR6][R6.64+0x9800], R11 ;  /* 0x0098000b06007986 */ /* 0x0021e4000c101906 */
.L_x_729:
[----:B------:R-:W-:Y:S05]  /*d570*/  BSYNC.RECONVERGENT B1 ;  /* 0x0000000000017941 */ /* 0x000fea0003800200 */
.L_x_728:
[----:B------:R-:W-:-:S05]  /*d580*/  VIADD R0, R0, 0x2860 ;  /* 0x0000286000007836 */ /* 0x000fca0000000000 */
[----:B------:R-:W-:-:S13]  /*d590*/  ISETP.GE.AND P0, PT, R0, R20, PT ;  /* 0x000000140000720c */ /* 0x000fda0003f06270 */
[----:B------:R-:W-:Y:S05]  /*d5a0*/  @P0 BRA `(.L_x_666) ;  /* 0x0000000000300947 */ /* 0x000fea0003800000 */
[----:B------:R-:W0:Y:S01]  /*d5b0*/  LDS R5, [R5+0xa180] ;  /* 0x00a1800005057984 */ /* 0x000e220000000800 */
[----:B------:R-:W-:-:S13]  /*d5c0*/  ISETP.GE.AND P0, PT, R0, R27, PT ;  /* 0x0000001b0000720c */ /* 0x000fda0003f06270 */
[----:B------:R-:W-:Y:S05]  /*d5d0*/  @!P0 BRA `(.L_x_731) ;  /* 0x0000000000208947 */ /* 0x000fea0003800000 */
[----:B------:R-:W1:Y:S01]  /*d5e0*/  LDCU.64 UR4, c[0x0][0x390] ;  /* 0x00007200ff0477ac */ /* 0x000e620008000a00 */
[----:B------:R-:W-:-:S05]  /*d5f0*/  VIADD R25, R25, 0x2860 ;  /* 0x0000286019197836 */ /* 0x000fca0000000000 */
[----:B-----5:R-:W-:-:S04]  /*d600*/  IADD3 R0, P0, PT, R25, R2, RZ ;  /* 0x0000000219007210 */ /* 0x020fc80007f1e0ff */
[----:B------:R-:W-:Y:S02]  /*d610*/  LEA.HI.X.SX32 R3, R25, R3, 0x1, P0 ;  /* 0x0000000319037211 */ /* 0x000fe400000f0eff */
[----:B-1----:R-:W-:-:S04]  /*d620*/  LEA R2, P0, R0, UR4, 0x2 ;  /* 0x0000000400027c11 */ /* 0x002fc8000f8010ff */
[----:B------:R-:W-:-:S05]  /*d630*/  LEA.HI.X R3, R0, UR5, R3, 0x2, P0 ;  /* 0x0000000500037c11 */ /* 0x000fca00080f1403 */
[----:B0-----:R0:W-:Y:S01]  /*d640*/  STG.E desc[UR6][R2.64], R5 ;  /* 0x0000000502007986 */ /* 0x0011e2000c101906 */
[----:B------:R-:W-:Y:S05]  /*d650*/  BRA `(.L_x_666) ;  /* 0x0000000000047947 */ /* 0x000fea0003800000 */
.L_x_731:
[----:B0-----:R0:W-:Y:S02]  /*d660*/  STG.E desc[UR6][R6.64+0xa180], R5 ;  /* 0x00a1800506007986 */ /* 0x0011e4000c101906 */
.L_x_666:
[----:B------:R-:W-:Y:S05]  /*d670*/  BSYNC.RECONVERGENT B0 ;  /* 0x0000000000007941 */ /* 0x000fea0003800200 */
.L_x_614:
[----:B------:R-:W1:Y:S02]  /*d680*/  S2R R0, SR_TID.X ;  /* 0x0000000000007919 */ /* 0x000e640000002100 */
[----:B-1----:R-:W-:-:S13]  /*d690*/  ISETP.NE.AND P0, PT, R0, RZ, PT ;  /* 0x000000ff0000720c */ /* 0x002fda0003f05270 */
[----:B------:R-:W-:Y:S05]  /*d6a0*/  @P0 EXIT ;  /* 0x000000000000094d */ /* 0x000fea0003800000 */
[----:B------:R-:W1:Y:S02]  /*d6b0*/  LDCU.U8 UR4, c[0x0][0x3c1] ;  /* 0x00007820ff0477ac */ /* 0x000e640008000000 */
[----:B-1----:R-:W-:-:S09]  /*d6c0*/  UISETP.NE.AND UP0, UPT, UR4, URZ, UPT ;  /* 0x000000ff0400728c */ /* 0x002fd2000bf05270 */
[----:B------:R-:W-:Y:S05]  /*d6d0*/  BRA.U !UP0, `(.L_x_732) ;  /* 0x0000000108247547 */ /* 0x000fea000b800000 */
[----:B0-2345:R-:W0:Y:S01]  /*d6e0*/  LDC.64 R6, c[0x0][0x3a0] ;  /* 0x0000e800ff067b82 */ /* 0x03de220000000a00 */
[----:B------:R-:W-:Y:S01]  /*d6f0*/  CS2R R2, SRZ ;  /* 0x0000000000027805 */ /* 0x000fe2000001ff00 */
[----:B------:R-:W-:Y:S06]  /*d700*/  @P1 BRA `(.L_x_733) ;  /* 0x0000000000081947 */ /* 0x000fec0003800000 */
[----:B------:R-:W1:Y:S02]  /*d710*/  LDC.64 R2, c[0x0][0x3d8] ;  /* 0x0000f600ff027b82 */ /* 0x000e640000000a00 */
[----:B-1----:R-:W5:Y:S02]  /*d720*/  LDG.E.64 R2, desc[UR6][R2.64] ;  /* 0x0000000602027981 */ /* 0x002f64000c1e1b00 */
.L_x_733:
[----:B-----5:R-:W-:-:S04]  /*d730*/  IADD3 R2, P0, PT, R4, R2, RZ ;  /* 0x0000000204027210 */ /* 0x020fc80007f1e0ff */
[----:B------:R-:W-:-:S05]  /*d740*/  LEA.HI.X.SX32 R3, R4, R3, 0x1, P0 ;  /* 0x0000000304037211 */ /* 0x000fca00000f0eff */
[----:B0-----:R-:W-:Y:S01]  /*d750*/  STG.E.64 desc[UR6][R6.64], R2 ;  /* 0x0000000206007986 */ /* 0x001fe2000c101b06 */
[----:B------:R-:W-:Y:S05]  /*d760*/  EXIT ;  /* 0x000000000000794d */ /* 0x000fea0003800000 */
.L_x_732:
[----:B0-2345:R-:W0:Y:S01]  /*d770*/  LDC.64 R6, c[0x0][0x3e0] ;  /* 0x0000f800ff067b82 */ /* 0x03de220000000a00 */
[----:B------:R-:W-:Y:S01]  /*d780*/  CS2R R2, SRZ ;  /* 0x0000000000027805 */ /* 0x000fe2000001ff00 */
[----:B------:R-:W-:Y:S06]  /*d790*/  @P1 BRA `(.L_x_734) ;  /* 0x0000000000081947 */ /* 0x000fec0003800000 */
[----:B------:R-:W1:Y:S02]  /*d7a0*/  LDC.64 R2, c[0x0][0x3d8] ;  /* 0x0000f600ff027b82 */ /* 0x000e640000000a00 */
[----:B-1----:R-:W5:Y:S02]  /*d7b0*/  LDG.E.64 R2, desc[UR6][R2.64] ;  /* 0x0000000602027981 */ /* 0x002f64000c1e1b00 */
.L_x_734:
[----:B-----5:R-:W-:-:S04]  /*d7c0*/  IADD3 R2, P0, PT, R4, R2, RZ ;  /* 0x0000000204027210 */ /* 0x020fc80007f1e0ff */
[----:B------:R-:W-:-:S05]  /*d7d0*/  LEA.HI.X.SX32 R3, R4, R3, 0x1, P0 ;  /* 0x0000000304037211 */ /* 0x000fca00000f0eff */
[----:B0-----:R-:W-:Y:S01]  /*d7e0*/  STG.E.64 desc[UR6][R6.64], R2 ;  /* 0x0000000206007986 */ /* 0x001fe2000c101b06 */
[----:B------:R-:W-:Y:S05]  /*d7f0*/  EXIT ;  /* 0x000000000000794d */ /* 0x000fea0003800000 */
.L_x_553:
[----:B------:R-:W-:Y:S01]  /*d800*/  BSSY B0, `(.L_x_735) ;  /* 0x0000006000007945 */ /* 0x000fe20003800000 */
[----:B------:R-:W-:Y:S01]  /*d810*/  PLOP3.LUT P0, PT, P0, PT, PT, 0x8, 0x80 ;  /* 0x000000000080781c */ /* 0x000fe2000070e170 */
[----:B------:R-:W-:-:S12]  /*d820*/  IMAD.MOV.U32 R22, RZ, RZ, -0x1 ;  /* 0xffffffffff167424 */ /* 0x000fd800078e00ff */
[----:B------:R-:W-:Y:S05]  /*d830*/  WARPSYNC.COLLECTIVE R22, `(.L_x_736) ;  /* 0x0000000016087348 */ /* 0x000fea0003c00000 */
[----:B------:R-:W-:Y:S01]  /*d840*/  VOTE.ANY P0, P0 ;  /* 0x0000000000ff7806 */ /* 0x000fe20000000100 */
[----:B------:R-:W-:-:S12]  /*d850*/  ENDCOLLECTIVE ;  /* 0x000000000000791b */ /* 0x000fd80003800000 */
.L_x_736:
[----:B------:R-:W-:Y:S05]  /*d860*/  BSYNC B0 ;  /* 0x0000000000007941 */ /* 0x000fea0003800000 */
.L_x_735:
[----:B------:R-:W-:Y:S05]  /*d870*/  BRA `(.L_x_737) ;  /* 0xffffff6000b87947 */ /* 0x000fea000383ffff */
.L_x_555:
[----:B------:R-:W-:Y:S01]  /*d880*/  BSSY B0, `(.L_x_738) ;  /* 0x0000006000007945 */ /* 0x000fe20003800000 */
[----:B------:R-:W-:Y:S01]  /*d890*/  PLOP3.LUT P0, PT, P0, PT, PT, 0x8, 0x80 ;  /* 0x000000000080781c */ /* 0x000fe2000070e170 */
[----:B------:R-:W-:-:S12]  /*d8a0*/  IMAD.MOV.U32 R22, RZ, RZ, -0x1 ;  /* 0xffffffffff167424 */ /* 0x000fd800078e00ff */
[----:B------:R-:W-:Y:S05]  /*d8b0*/  WARPSYNC.COLLECTIVE R22, `(.L_x_739) ;  /* 0x0000000016087348 */ /* 0x000fea0003c00000 */
[----:B------:R-:W-:Y:S01]  /*d8c0*/  VOTE.ANY P0, P0 ;  /* 0x0000000000ff7806 */ /* 0x000fe20000000100 */
[----:B------:R-:W-:-:S12]  /*d8d0*/  ENDCOLLECTIVE ;  /* 0x000000000000791b */ /* 0x000fd80003800000 */
.L_x_739:
[----:B------:R-:W-:Y:S05]  /*d8e0*/  BSYNC B0 ;  /* 0x0000000000007941 */ /* 0x000fea0003800000 */
.L_x_738:
[----:B------:R-:W-:Y:S05]  /*d8f0*/  BRA `(.L_x_740) ;  /* 0xffffff6400147947 */ /* 0x000fea000383ffff */
.L_x_557:
[----:B------:R-:W0:Y:S01]  /*d900*/  S2R R29, SR_GEMASK ;  /* 0x00000000001d7919 */ /* 0x000e220000003c00 */
[----:B------:R-:W-:Y:S01]  /*d910*/  BSSY B0, `(.L_x_741) ;  /* 0x0000006000007945 */ /* 0x000fe20003800000 */
[----:B------:R-:W-:Y:S01]  /*d920*/  PLOP3.LUT P0, PT, P0, PT, PT, 0x8, 0x80 ;  /* 0x000000000080781c */ /* 0x000fe2000070e170 */
[----:B------:R-:W-:-:S12]  /*d930*/  IMAD.MOV.U32 R22, RZ, RZ, -0x1 ;  /* 0xffffffffff167424 */ /* 0x000fd800078e00ff */
[----:B0-----:R-:W-:Y:S05]  /*d940*/  WARPSYNC.COLLECTIVE R22, `(.L_x_742) ;  /* 0x0000000016087348 */ /* 0x001fea0003c00000 */
[----:B------:R-:W-:Y:S01]  /*d950*/  VOTE.ANY R22, PT, P0 ;  /* 0x0000000000167806 */ /* 0x000fe200000e0100 */
[----:B0-----:R-:W-:Y:S06]  /*d960*/  ENDCOLLECTIVE ;  /* 0x000000000000791b */ /* 0x001fec0003800000 */
.L_x_742:
[----:B------:R-:W-:Y:S05]  /*d970*/  BSYNC B0 ;  /* 0x0000000000007941 */ /* 0x000fea0003800000 */
.L_x_741:
[----:B------:R-:W-:Y:S01]  /*d980*/  LOP3.LUT R22, R22, 0x80000000, R29, 0xec, !PT ;  /* 0x8000000016167812 */ /* 0x000fe200078eec1d */
[----:B------:R-:W-:Y:S02]  /*d990*/  IMAD.MOV.U32 R48, RZ, RZ, R31 ;  /* 0x000000ffff307224 */ /* 0x000fe400078e001f */
[C---:B------:R-:W-:Y:S02]  /*d9a0*/  VIADD R36, R21.reuse, 0x4 ;  /* 0x0000000415247836 */ /* 0x040fe40000000000 */
[----:B------:R-:W-:Y:S02]  /*d9b0*/  VIADD R33, R22, 0xffffffff ;  /* 0xffffffff16217836 */ /* 0x000fe40000000000 */
[----:B------:R-:W-:-:S03]  /*d9c0*/  VIADD R37, R21, 0x8 ;  /* 0x0000000815257836 */ /* 0x000fc60000000000 */
        /* <DEDUP_REMOVED lines=8> */
.L_x_743:
        /* <DEDUP_REMOVED lines=8> */
.L_x_744:
        /* <DEDUP_REMOVED lines=8> */
.L_x_745:
        /* <DEDUP_REMOVED lines=9> */
.L_x_746:
[----:B------:R-:W-:Y:S01]  /*dbe0*/  IMAD.MOV.U32 R33, RZ, RZ, 0x10 ;  /* 0x00000010ff217424 */ /* 0x000fe200078e00ff */
[----:B------:R-:W-:-:S05]  /*dbf0*/  IADD3 R40, P2, PT, R40, 0x100, RZ ;  /* 0x0000010028287810 */ /* 0x000fca0007f5e0ff */
[----:B------:R-:W-:Y:S01]  /*dc00*/  IMAD.X R41, RZ, RZ, R41, P2 ;  /* 0x000000ffff297224 */ /* 0x000fe200010e0629 */
[----:B------:R-:W-:-:S04]  /*dc10*/  ISETP.GT.AND P0, PT, R37, R35, PT ;  /* 0x000000232500720c */ /* 0x000fc80003f04270 */
[----:B------:R-:W-:-:S05]  /*dc20*/  SEL R31, R34, RZ, !P0 ;  /* 0x000000ff221f7207 */ /* 0x000fca0004000000 */
[----:B------:R-:W-:-:S04]  /*dc30*/  IMAD.IADD R44, R42, 0x1, R31 ;  /* 0x000000012a2c7824 */ /* 0x000fc800078e021f */
[----:B------:R-:W-:-:S07]  /*dc40*/  IMAD.MOV.U32 R48, RZ, RZ, R44 ;  /* 0x000000ffff307224 */ /* 0x000fce00078e002c */
[----:B------:R-:W-:Y:S05]  /*dc50*/  WARPSYNC.COLLECTIVE R22, `(.L_x_747) ;  /* 0x0000000016087348 */ /* 0x000fea0003c00000 */
[----:B------:R0:W1:Y:S02]  /*dc60*/  SHFL.DOWN P0, R34, R48, R33, R35 ;  /* 0x0800002130227389 */ /* 0x0000640000000023 */
[----:B01----:R-:W-:Y:S05]  /*dc70*/  ENDCOLLECTIVE ;  /* 0x000000000000791b */ /* 0x003fea0003800000 */
.L_x_747:
[----:B------:R-:W-:Y:S01]  /*dc80*/  ISETP.NE.AND P0, PT, R30, 0x65, PT ;  /* 0x000000651e00780c */ /* 0x000fe20003f05270 */
[----:B------:R-:W-:-:S05]  /*dc90*/  VIADD R30, R21, 0x10 ;  /* 0x00000010151e7836 */ /* 0x000fca0000000000 */
[----:B------:R-:W-:-:S04]  /*dca0*/  ISETP.GT.AND P1, PT, R30, R35, PT ;  /* 0x000000231e00720c */ /* 0x000fc80003f24270 */
[----:B------:R-:W-:-:S09]  /*dcb0*/  SEL R31, R34, RZ, !P1 ;  /* 0x000000ff221f7207 */ /* 0x000fd20004800000 */
[----:B------:R-:W-:Y:S05]  /*dcc0*/  WARPSYNC.COLLECTIVE R22, `(.L_x_748) ;  /* 0x0000000016087348 */ /* 0x000fea0003c00000 */
[----:B------:R-:W-:Y:S01]  /*dcd0*/  VOTE.ALL P0, P0 ;  /* 0x0000000000ff7806 */ /* 0x000fe20000000000 */
[----:B------:R-:W-:-:S12]  /*dce0*/  ENDCOLLECTIVE ;  /* 0x000000000000791b */ /* 0x000fd80003800000 */
.L_x_748:
[----:B------:R-:W-:Y:S01]  /*dcf0*/  IMAD.IADD R38, R44, 0x1, R31 ;  /* 0x000000012c267824 */ /* 0x000fe200078e021f */
[----:B------:R-:W-:Y:S06]  /*dd00*/  BRA `(.L_x_749) ;  /* 0xffffff6000ac7947 */ /* 0x000fec000383ffff */
.L_x_559:
[----:B------:R-:W-:Y:S01]  /*dd10*/  BSSY B0, `(.L_x_750) ;  /* 0x0000006000007945 */ /* 0x000fe20003800000 */
[----:B------:R-:W-:Y:S01]  /*dd20*/  PLOP3.LUT P0, PT, P0, PT, PT, 0x8, 0x80 ;  /* 0x000000000080781c */ /* 0x000fe2000070e170 */
[----:B------:R-:W-:-:S12]  /*dd30*/  IMAD.MOV.U32 R22, RZ, RZ, -0x1 ;  /* 0xffffffffff167424 */ /* 0x000fd800078e00ff */
[----:B------:R-:W-:Y:S05]  /*dd40*/  WARPSYNC.COLLECTIVE R22, `(.L_x_751) ;  /* 0x0000000016087348 */ /* 0x000fea0003c00000 */
[----:B------:R-:W-:Y:S01]  /*dd50*/  VOTE.ANY P0, P0 ;  /* 0x0000000000ff7806 */ /* 0x000fe20000000100 */
[----:B------:R-:W-:-:S12]  /*dd60*/  ENDCOLLECTIVE ;  /* 0x000000000000791b */ /* 0x000fd80003800000 */
.L_x_751:
[----:B------:R-:W-:Y:S05]  /*dd70*/  BSYNC B0 ;  /* 0x0000000000007941 */ /* 0x000fea0003800000 */
.L_x_750:
[----:B------:R-:W-:Y:S05]  /*dd80*/  BRA `(.L_x_752) ;  /* 0xffffff6000b47947 */ /* 0x000fea000383ffff */
.L_x_561:
[----:B------:R-:W-:Y:S01]  /*dd90*/  BSSY B0, `(.L_x_753) ;  /* 0x0000006000007945 */ /* 0x000fe20003800000 */
[----:B------:R-:W-:Y:S01]  /*dda0*/  PLOP3.LUT P0, PT, P0, PT, PT, 0x8, 0x80 ;  /* 0x000000000080781c */ /* 0x000fe2000070e170 */
[----:B------:R-:W-:-:S12]  /*ddb0*/  IMAD.MOV.U32 R22, RZ, RZ, -0x1 ;  /* 0xffffffffff167424 */ /* 0x000fd800078e00ff */
[----:B------:R-:W-:Y:S05]  /*ddc0*/  WARPSYNC.COLLECTIVE R22, `(.L_x_754) ;  /* 0x0000000016087348 */ /* 0x000fea0003c00000 */
[----:B------:R-:W-:Y:S01]  /*ddd0*/  VOTE.ANY P0, P0 ;  /* 0x0000000000ff7806 */ /* 0x000fe20000000100 */
[----:B------:R-:W-:-:S12]  /*dde0*/  ENDCOLLECTIVE ;  /* 0x000000000000791b */ /* 0x000fd80003800000 */
.L_x_754:
[----:B------:R-:W-:Y:S05]  /*ddf0*/  BSYNC B0 ;  /* 0x0000000000007941 */ /* 0x000fea0003800000 */
.L_x_753:
[----:B------:R-:W-:Y:S05]  /*de00*/  BRA `(.L_x_755) ;  /* 0xffffff6400107947 */ /* 0x000fea000383ffff */
.L_x_563:
[----:B------:R-:W-:Y:S01]  /*de10*/  BSSY B0, `(.L_x_756) ;  /* 0x0000006000007945 */ /* 0x000fe20003800000 */
[----:B------:R-:W-:Y:S01]  /*de20*/  PLOP3.LUT P0, PT, P0, PT, PT, 0x8, 0x80 ;  /* 0x000000000080781c */ /* 0x000fe2000070e170 */
[----:B------:R-:W-:-:S12]  /*de30*/  IMAD.MOV.U32 R22, RZ, RZ, -0x1 ;  /* 0xffffffffff167424 */ /* 0x000fd800078e00ff */
[----:B------:R-:W-:Y:S05]  /*de40*/  WARPSYNC.COLLECTIVE R22, `(.L_x_757) ;  /* 0x0000000016087348 */ /* 0x000fea0003c00000 */
[----:B------:R-:W-:Y:S01]  /*de50*/  VOTE.ANY R22, PT, P0 ;  /* 0x0000000000167806 */ /* 0x000fe200000e0100 */
[----:B------:R-:W-:Y:S06]  /*de60*/  ENDCOLLECTIVE ;  /* 0x000000000000791b */ /* 0x000fec0003800000 */
.L_x_757:
[----:B------:R-:W-:Y:S05]  /*de70*/  BSYNC B0 ;  /* 0x0000000000007941 */ /* 0x000fea0003800000 */
.L_x_756:
[----:B------:R-:W-:Y:S01]  /*de80*/  LOP3.LUT R22, R22, 0x80000000, R29, 0xec, !PT ;  /* 0x8000000016167812 */ /* 0x000fe200078eec1d */
[----:B------:R-:W-:Y:S02]  /*de90*/  IMAD.MOV.U32 R48, RZ, RZ, R31 ;  /* 0x000000ffff307224 */ /* 0x000fe400078e001f */
        /* <DEDUP_REMOVED lines=9> */
.L_x_758:
        /* <DEDUP_REMOVED lines=8> */
.L_x_759:
        /* <DEDUP_REMOVED lines=8> */
.L_x_760:
        /* <DEDUP_REMOVED lines=8> */
.L_x_761:
        /* <DEDUP_REMOVED lines=8> */
.L_x_762:
[----:B------:R-:W-:Y:S01]  /*e130*/  ISETP.NE.AND P0, PT, R30, 0x65, PT ;  /* 0x000000651e00780c */ /* 0x000fe20003f05270 */
[----:B------:R-:W-:-:S05]  /*e140*/  VIADD R30, R21, 0x10 ;  /* 0x00000010151e7836 */ /* 0x000fca0000000000 */
[----:B------:R-:W-:-:S04]  /*e150*/  ISETP.GT.AND P1, PT, R30, R35, PT ;  /* 0x000000231e00720c */ /* 0x000fc80003f24270 */
[----:B------:R-:W-:-:S09]  /*e160*/  SEL R34, R34, RZ, !P1 ;  /* 0x000000ff22227207 */ /* 0x000fd20004800000 */
[----:B------:R-:W-:Y:S05]  /*e170*/  WARPSYNC.COLLECTIVE R22, `(.L_x_763) ;  /* 0x0000000016087348 */ /* 0x000fea0003c00000 */
[----:B------:R-:W-:Y:S01]  /*e180*/  VOTE.ALL P0, P0 ;  /* 0x0000000000ff7806 */ /* 0x000fe20000000000 */
[----:B------:R-:W-:-:S12]  /*e190*/  ENDCOLLECTIVE ;  /* 0x000000000000791b */ /* 0x000fd80003800000 */
.L_x_763:
[----:B------:R-:W-:Y:S01]  /*e1a0*/  IADD3 R38, PT, PT, R31, R34, R38 ;  /* 0x000000221f267210 */ /* 0x000fe20007ffe026 */
[----:B------:R-:W-:Y:S06]  /*e1b0*/  BRA `(.L_x_764) ;  /* 0xffffff6000b07947 */ /* 0x000fec000383ffff */
.L_x_669:
[----:B------:R-:W-:Y:S01]  /*e1c0*/  BSSY B1, `(.L_x_765) ;  /* 0x0000006000017945 */ /* 0x000fe20003800000 */
[----:B------:R-:W-:Y:S01]  /*e1d0*/  PLOP3.LUT P0, PT, P0, PT, PT, 0x8, 0x80 ;  /* 0x000000000080781c */ /* 0x000fe2000070e170 */
[----:B------:R-:W-:-:S12]  /*e1e0*/  IMAD.MOV.U32 R22, RZ, RZ, -0x1 ;  /* 0xffffffffff167424 */ /* 0x000fd800078e00ff */
[----:B------:R-:W-:Y:S05]  /*e1f0*/  WARPSYNC.COLLECTIVE R22, `(.L_x_766) ;  /* 0x0000000016087348 */ /* 0x000fea0003c00000 */
[----:B------:R-:W-:Y:S01]  /*e200*/  VOTE.ANY P0, P0 ;  /* 0x0000000000ff7806 */ /* 0x000fe20000000100 */
[----:B------:R-:W-:-:S12]  /*e210*/  ENDCOLLECTIVE ;  /* 0x000000000000791b */ /* 0x000fd80003800000 */
.L_x_766:
[----:B------:R-:W-:Y:S05]  /*e220*/  BSYNC B1 ;  /* 0x0000000000017941 */ /* 0x000fea0003800000 */
.L_x_765:
[----:B------:R-:W-:Y:S05]  /*e230*/  BRA `(.L_x_767) ;  /* 0xffffffc800087947 */ /* 0x000fea000383ffff */
.L_x_671:
[----:B------:R-:W-:Y:S01]  /*e240*/  BSSY B1, `(.L_x_768) ;  /* 0x0000006000017945 */ /* 0x000fe20003800000 */
[----:B------:R-:W-:Y:S01]  /*e250*/  PLOP3.LUT P0, PT, P0, PT, PT, 0x8, 0x80 ;  /* 0x000000000080781c */ /* 0x000fe2000070e170 */
[----:B------:R-:W-:-:S12]  /*e260*/  IMAD.MOV.U32 R22, RZ, RZ, -0x1 ;  /* 0xffffffffff167424 */ /* 0x000fd800078e00ff */
[----:B------:R-:W-:Y:S05]  /*e270*/  WARPSYNC.COLLECTIVE R22, `(.L_x_769) ;  /* 0x0000000016087348 */ /* 0x000fea0003c00000 */
[----:B------:R-:W-:Y:S01]  /*e280*/  VOTE.ANY P0, P0 ;  /* 0x0000000000ff7806 */ /* 0x000fe20000000100 */
[----:B------:R-:W-:-:S12]  /*e290*/  ENDCOLLECTIVE ;  /* 0x000000000000791b */ /* 0x000fd80003800000 */
.L_x_769:
[----:B------:R-:W-:Y:S05]  /*e2a0*/  BSYNC B1 ;  /* 0x0000000000017941 */ /* 0x000fea0003800000 */
.L_x_768:
[----:B------:R-:W-:Y:S05]  /*e2b0*/  BRA `(.L_x_770) ;  /* 0xffffffc800647947 */ /* 0x000fea000383ffff */
.L_x_673:
[----:B------:R-:W0:Y:S01]  /*e2c0*/  S2R R24, SR_GEMASK ;  /* 0x0000000000187919 */ /* 0x000e220000003c00 */
[----:B------:R-:W-:Y:S01]  /*e2d0*/  BSSY B1, `(.L_x_771) ;  /* 0x0000006000017945 */ /* 0x000fe20003800000 */
[----:B------:R-:W-:Y:S01]  /*e2e0*/  PLOP3.LUT P0, PT, P0, PT, PT, 0x8, 0x80 ;  /* 0x000000000080781c */ /* 0x000fe2000070e170 */
[----:B------:R-:W-:-:S12]  /*e2f0*/  IMAD.MOV.U32 R22, RZ, RZ, -0x1 ;  /* 0xffffffffff167424 */ /* 0x000fd800078e00ff */
[----:B0-----:R-:W-:Y:S05]  /*e300*/  WARPSYNC.COLLECTIVE R22, `(.L_x_772) ;  /* 0x0000000016087348 */ /* 0x001fea0003c00000 */
[----:B------:R-:W-:Y:S01]  /*e310*/  VOTE.ANY R22, PT, P0 ;  /* 0x0000000000167806 */ /* 0x000fe200000e0100 */
[----:B0-----:R-:W-:Y:S06]  /*e320*/  ENDCOLLECTIVE ;  /* 0x000000000000791b */ /* 0x001fec0003800000 */
.L_x_772:
[----:B------:R-:W-:Y:S05]  /*e330*/  BSYNC B1 ;  /* 0x0000000000017941 */ /* 0x000fea0003800000 */
.L_x_771:
[----:B------:R-:W-:Y:S02]  /*e340*/  IMAD.MOV.U32 R33, RZ, RZ, R22 ;  /* 0x000000ffff217224 */ /* 0x000fe400078e0016 */
[----:B------:R-:W-:Y:S02]  /*e350*/  IMAD.MOV.U32 R48, RZ, RZ, R31 ;  /* 0x000000ffff307224 */ /* 0x000fe400078e001f */
[----:B------:R-:W-:Y:S01]  /*e360*/  VIADD R36, R21, 0x4 ;  /* 0x0000000415247836 */ /* 0x000fe20000000000 */
        /* <DEDUP_REMOVED lines=11> */
.L_x_773:
        /* <DEDUP_REMOVED lines=8> */
.L_x_774:
        /* <DEDUP_REMOVED lines=8> */
.L_x_775:
        /* <DEDUP_REMOVED lines=9> */
.L_x_776:
        /* <DEDUP_REMOVED lines=10> */
.L_x_777:
[----:B------:R-:W-:Y:S01]  /*e650*/  ISETP.NE.AND P0, PT, R30, 0x65, PT ;  /* 0x000000651e00780c */ /* 0x000fe20003f05270 */
[----:B------:R-:W-:-:S05]  /*e660*/  VIADD R30, R21, 0x10 ;  /* 0x00000010151e7836 */ /* 0x000fca0000000000 */
[----:B------:R-:W-:-:S04]  /*e670*/  ISETP.GT.AND P1, PT, R30, R35, PT ;  /* 0x000000231e00720c */ /* 0x000fc80003f24270 */
[----:B------:R-:W-:-:S09]  /*e680*/  SEL R31, R34, RZ, !P1 ;  /* 0x000000ff221f7207 */ /* 0x000fd20004800000 */
[----:B------:R-:W-:Y:S05]  /*e690*/  WARPSYNC.COLLECTIVE R22, `(.L_x_778) ;  /* 0x0000000016087348 */ /* 0x000fea0003c00000 */
[----:B------:R-:W-:Y:S01]  /*e6a0*/  VOTE.ALL P0, P0 ;  /* 0x0000000000ff7806 */ /* 0x000fe20000000000 */
[----:B------:R-:W-:-:S12]  /*e6b0*/  ENDCOLLECTIVE ;  /* 0x000000000000791b */ /* 0x000fd80003800000 */
.L_x_778:
[----:B------:R-:W-:Y:S01]  /*e6c0*/  IMAD.IADD R38, R44, 0x1, R31 ;  /* 0x000000012c267824 */ /* 0x000fe200078e021f */
[----:B------:R-:W-:Y:S06]  /*e6d0*/  BRA `(.L_x_779) ;  /* 0xffffffc400f87947 */ /* 0x000fec000383ffff */
.L_x_675:
[----:B------:R-:W-:Y:S01]  /*e6e0*/  BSSY B1, `(.L_x_780) ;  /* 0x0000006000017945 */ /* 0x000fe20003800000 */
[----:B------:R-:W-:Y:S01]  /*e6f0*/  PLOP3.LUT P0, PT, P0, PT, PT, 0x8, 0x80 ;  /* 0x000000000080781c */ /* 0x000fe2000070e170 */
[----:B------:R-:W-:-:S12]  /*e700*/  IMAD.MOV.U32 R22, RZ, RZ, -0x1 ;  /* 0xffffffffff167424 */ /* 0x000fd800078e00ff */
[----:B------:R-:W-:Y:S05]  /*e710*/  WARPSYNC.COLLECTIVE R22, `(.L_x_781) ;  /* 0x0000000016087348 */ /* 0x000fea0003c00000 */
[----:B------:R-:W-:Y:S01]  /*e720*/  VOTE.ANY P0, P0 ;  /* 0x0000000000ff7806 */ /* 0x000fe20000000100 */
[----:B------:R-:W-:-:S12]  /*e730*/  ENDCOLLECTIVE ;  /* 0x000000000000791b */ /* 0x000fd80003800000 */
.L_x_781:
[----:B------:R-:W-:Y:S05]  /*e740*/  BSYNC B1 ;  /* 0x0000000000017941 */ /* 0x000fea0003800000 */
.L_x_780:
[----:B------:R-:W-:Y:S05]  /*e750*/  BRA `(.L_x_782) ;  /* 0xffffffc800007947 */ /* 0x000fea000383ffff */
.L_x_677:
[----:B------:R-:W-:Y:S01]  /*e760*/  BSSY B1, `(.L_x_783) ;  /* 0x0000006000017945 */ /* 0x000fe20003800000 */
[----:B------:R-:W-:Y:S01]  /*e770*/  PLOP3.LUT P0, PT, P0, PT, PT, 0x8, 0x80 ;  /* 0x000000000080781c */ /* 0x000fe2000070e170 */
[----:B------:R-:W-:-:S12]  /*e780*/  IMAD.MOV.U32 R22, RZ, RZ, -0x1 ;  /* 0xffffffffff167424 */ /* 0x000fd800078e00ff */
[----:B------:R-:W-:Y:S05]  /*e790*/  WARPSYNC.COLLECTIVE R22, `(.L_x_784) ;  /* 0x0000000016087348 */ /* 0x000fea0003c00000 */
[----:B------:R-:W-:Y:S01]  /*e7a0*/  VOTE.ANY P0, P0 ;  /* 0x0000000000ff7806 */ /* 0x000fe20000000100 */
[----:B------:R-:W-:-:S12]  /*e7b0*/  ENDCOLLECTIVE ;  /* 0x000000000000791b */ /* 0x000fd80003800000 */
.L_x_784:
[----:B------:R-:W-:Y:S05]  /*e7c0*/  BSYNC B1 ;  /* 0x0000000000017941 */ /* 0x000fea0003800000 */
.L_x_783:
[----:B------:R-:W-:Y:S05]  /*e7d0*/  BRA `(.L_x_785) ;  /* 0xffffffc8005c7947 */ /* 0x000fea000383ffff */
.L_x_679:
[----:B------:R-:W-:Y:S01]  /*e7e0*/  BSSY B1, `(.L_x_786) ;  /* 0x0000006000017945 */ /* 0x000fe20003800000 */
[----:B------:R-:W-:Y:S01]  /*e7f0*/  PLOP3.LUT P0, PT, P0, PT, PT, 0x8, 0x80 ;  /* 0x000000000080781c */ /* 0x000fe2000070e170 */
[----:B------:R-:W-:-:S12]  /*e800*/  IMAD.MOV.U32 R22, RZ, RZ, -0x1 ;  /* 0xffffffffff167424 */ /* 0x000fd800078e00ff */
[----:B------:R-:W-:Y:S05]  /*e810*/  WARPSYNC.COLLECTIVE R22, `(.L_x_787) ;  /* 0x0000000016087348 */ /* 0x000fea0003c00000 */
[----:B------:R-:W-:Y:S01]  /*e820*/  VOTE.ANY R22, PT, P0 ;  /* 0x0000000000167806 */ /* 0x000fe200000e0100 */
[----:B------:R-:W-:Y:S06]  /*e830*/  ENDCOLLECTIVE ;  /* 0x000000000000791b */ /* 0x000fec0003800000 */
.L_x_787:
[----:B------:R-:W-:Y:S05]  /*e840*/  BSYNC B1 ;  /* 0x0000000000017941 */ /* 0x000fea0003800000 */
.L_x_786:
[----:B------:R-:W-:Y:S02]  /*e850*/  IMAD.MOV.U32 R33, RZ, RZ, R22 ;  /* 0x000000ffff217224 */ /* 0x000fe400078e0016 */
[----:B------:R-:W-:Y:S02]  /*e860*/  IMAD.MOV.U32 R48, RZ, RZ, R31 ;  /* 0x000000ffff307224 */ /* 0x000fe400078e001f */
[----:B------:R-:W-:Y:S01]  /*e870*/  VIADD R23, R23, 0xffffffe0 ;  /* 0xffffffe017177836 */ /* 0x000fe20000000000 */
[----:B------:R-:W-:-:S05]  /*e880*/  LOP3.LUT R33, R33, 0x80000000, R24, 0xec, !PT ;  /* 0x8000000021217812 */ /* 0x000fca00078eec18 */
        /* <DEDUP_REMOVED lines=8> */
.L_x_788:
        /* <DEDUP_REMOVED lines=8> */
.L_x_789:
        /* <DEDUP_REMOVED lines=8> */
.L_x_790:
        /* <DEDUP_REMOVED lines=8> */
.L_x_791:
        /* <DEDUP_REMOVED lines=8> */
.L_x_792:
[----:B------:R-:W-:Y:S01]  /*eb10*/  ISETP.NE.AND P0, PT, R30, 0x65, PT ;  /* 0x000000651e00780c */ /* 0x000fe20003f05270 */
[----:B------:R-:W-:-:S05]  /*eb20*/  VIADD R30, R21, 0x10 ;  /* 0x00000010151e7836 */ /* 0x000fca0000000000 */
[----:B------:R-:W-:-:S04]  /*eb30*/  ISETP.GT.AND P1, PT, R30, R35, PT ;  /* 0x000000231e00720c */ /* 0x000fc80003f24270 */
[----:B------:R-:W-:-:S09]  /*eb40*/  SEL R34, R34, RZ, !P1 ;  /* 0x000000ff22227207 */ /* 0x000fd20004800000 */
[----:B------:R-:W-:Y:S05]  /*eb50*/  WARPSYNC.COLLECTIVE R22, `(.L_x_793) ;  /* 0x0000000016087348 */ /* 0x000fea0003c00000 */
[----:B------:R-:W-:Y:S01]  /*eb60*/  VOTE.ALL P0, P0 ;  /* 0x0000000000ff7806 */ /* 0x000fe20000000000 */
[----:B------:R-:W-:-:S12]  /*eb70*/  ENDCOLLECTIVE ;  /* 0x000000000000791b */ /* 0x000fd80003800000 */
.L_x_793:
[----:B------:R-:W-:Y:S01]  /*eb80*/  IADD3 R38, PT, PT, R31, R34, R38 ;  /* 0x000000221f267210 */ /* 0x000fe20007ffe026 */
[----:B------:R-:W-:Y:S06]  /*eb90*/  BRA `(.L_x_794) ;  /* 0xffffffc400f87947 */ /* 0x000fec000383ffff */
.L_x_795:
        /* <DEDUP_REMOVED lines=14> */
.L_x_1037:


//--------------------- .text._ZN3cub18CUB_300001_SM_10006detail6select23DeviceSelectSweepKernelINS2_10policy_hubIiNS0_8NullTypeEiLb1ELNS0_10SelectImplE2EE10Policy1000EN6thrust24THRUST_300001_SM_1000_NS6detail15normal_iteratorINSA_10device_ptrIiEEEEPS5_NS2_27partition_distinct_output_tISF_SF_EEPiNS0_13ScanTileStateIiLb1EEE7is_evenS5_iNS2_19streaming_context_tIiLb0EEELS6_2EEEvT0_T1_T2_T3_T4_T5_T6_T7_iT8_NS1_7vsmem_tE --------------------------
	.section	.text._ZN3cub18CUB_300001_SM_10006detail6select23DeviceSelectSweepKernelINS2_10policy_hubIiNS0_8NullTypeEiLb1ELNS0_10SelectImplE2EE10Policy1000EN6thrust24THRUST_300001_SM_1000_NS6detail15normal_iteratorINSA_10device_ptrIiEEEEPS5_NS2_27partition_distinct_output_tISF_SF_EEPiNS0_13ScanTileStateIiLb1EEE7is_evenS5_iNS2_19streaming_context_tIiLb0EEELS6_2EEEvT0_T1_T2_T3_T4_T5_T6_T7_iT8_NS1_7vsmem_tE,"ax",@progbits
	.align	128
        .global         _ZN3cub18CUB_300001_SM_10006detail6select23DeviceSelectSweepKernelINS2_10policy_hubIiNS0_8NullTypeEiLb1ELNS0_10SelectImplE2EE10Policy1000EN6thrust24THRUST_300001_SM_1000_NS6detail15normal_iteratorINSA_10device_ptrIiEEEEPS5_NS2_27partition_distinct_output_tISF_SF_EEPiNS0_13ScanTileStateIiLb1EEE7is_evenS5_iNS2_19streaming_context_tIiLb0EEELS6_2EEEvT0_T1_T2_T3_T4_T5_T6_T7_iT8_NS1_7vsmem_tE
        .type           _ZN3cub18CUB_300001_SM_10006detail6select23DeviceSelectSweepKernelINS2_10policy_hubIiNS0_8NullTypeEiLb1ELNS0_10SelectImplE2EE10Policy1000EN6thrust24THRUST_300001_SM_1000_NS6detail15normal_iteratorINSA_10device_ptrIiEEEEPS5_NS2_27partition_distinct_output_tISF_SF_EEPiNS0_13ScanTileStateIiLb1EEE7is_evenS5_iNS2_19streaming_context_tIiLb0EEELS6_2EEEvT0_T1_T2_T3_T4_T5_T6_T7_iT8_NS1_7vsmem_tE,@function
        .size           _ZN3cub18CUB_300001_SM_10006detail6select23DeviceSelectSweepKernelINS2_10policy_hubIiNS0_8NullTypeEiLb1ELNS0_10SelectImplE2EE10Policy1000EN6thrust24THRUST_300001_SM_1000_NS6detail15normal_iteratorINSA_10device_ptrIiEEEEPS5_NS2_27partition_distinct_output_tISF_SF_EEPiNS0_13ScanTileStateIiLb1EEE7is_evenS5_iNS2_19streaming_context_tIiLb0EEELS6_2EEEvT0_T1_T2_T3_T4_T5_T6_T7_iT8_NS1_7vsmem_tE,(.L_x_1038 - _ZN3cub18CUB_300001_SM_10006detail6select23DeviceSelectSweepKernelINS2_10policy_hubIiNS0_8NullTypeEiLb1ELNS0_10SelectImplE2EE10Policy1000EN6thrust24THRUST_300001_SM_1000_NS6detail15normal_iteratorINSA_10device_ptrIiEEEEPS5_NS2_27partition_distinct_output_tISF_SF_EEPiNS0_13ScanTileStateIiLb1EEE7is_evenS5_iNS2_19streaming_context_tIiLb0EEELS6_2EEEvT0_T1_T2_T3_T4_T5_T6_T7_iT8_NS1_7vsmem_tE)
        .other          _ZN3cub18CUB_300001_SM_10006detail6select23DeviceSelectSweepKernelINS2_10policy_hubIiNS0_8NullTypeEiLb1ELNS0_10SelectImplE2EE10Policy1000EN6thrust24THRUST_300001_SM_1000_NS6detail15normal_iteratorINSA_10device_ptrIiEEEEPS5_NS2_27partition_distinct_output_tISF_SF_EEPiNS0_13ScanTileStateIiLb1EEE7is_evenS5_iNS2_19streaming_context_tIiLb0EEELS6_2EEEvT0_T1_T2_T3_T4_T5_T6_T7_iT8_NS1_7vsmem_tE,@"STO_CUDA_ENTRY STV_DEFAULT"
_ZN3cub18CUB_300001_SM_10006detail6select23DeviceSelectSweepKernelINS2_10policy_hubIiNS0_8NullTypeEiLb1ELNS0_10SelectImplE2EE10Policy1000EN6thrust24THRUST_300001_SM_1000_NS6detail15normal_iteratorINSA_10device_ptrIiEEEEPS5_NS2_27partition_distinct_output_tISF_SF_EEPiNS0_13ScanTileStateIiLb1EEE7is_evenS5_iNS2_19streaming_context_tIiLb0EEELS6_2EEEvT0_T1_T2_T3_T4_T5_T6_T7_iT8_NS1_7vsmem_tE:
.text._ZN3cub18CUB_300001_SM_10006detail6select23DeviceSelectSweepKernelINS2_10policy_hubIiNS0_8NullTypeEiLb1ELNS0_10SelectImplE2EE10Policy1000EN6thrust24THRUST_300001_SM_1000_NS6detail15normal_iteratorINSA_10device_ptrIiEEEEPS5_NS2_27partition_distinct_output_tISF_SF_EEPiNS0_13ScanTileStateIiLb1EEE7is_evenS5_iNS2_19streaming_context_tIiLb0EEELS6_2EEEvT0_T1_T2_T3_T4_T5_T6_T7_iT8_NS1_7vsmem_tE:
        /* <DEDUP_REMOVED lines=14> */
[----:B------:R-:W1:Y:S01]  /*00e0*/  LDC.64 R2, c[0x0][0x380] ;  /* 0x0000e000ff027b82 */ /* 0x000e620000000a00 */
[C---:B0-----:R-:W-:Y:S02]  /*00f0*/  LOP3.LUT R4, R12.reuse, 0x1f, RZ, 0xc0, !PT ;  /* 0x0000001f0c047812 */ /* 0x041fe400078ec0ff */
[----:B------:R-:W-:-:S05]  /*0100*/  LOP3.LUT R5, R12, 0x3e0, RZ, 0xc0, !PT ;  /* 0x000003e00c057812 */ /* 0x000fca00078ec0ff */
[----:B------:R-:W-:-:S04]  /*0110*/  IMAD R5, R5, 0x13, R4 ;  /* 0x0000001305057824 */ /* 0x000fc800078e0204 */
[----:B------:R-:W-:-:S04]  /*0120*/  IMAD.IADD R5, R0, 0x1, R5 ;  /* 0x0000000100057824 */ /* 0x000fc800078e0205 */
[----:B-1----:R-:W-:-:S05]  /*0130*/  IMAD.WIDE.U32 R2, R5, 0x4, R2 ;  /* 0x0000000405027825 */ /* 0x002fca00078e0002 */
        /* <DEDUP_REMOVED lines=19> */
[----:B------:R-:W1:Y:S01]  /*0270*/  S2UR UR5, SR_CgaCtaId ;  /* 0x00000000000579c3 */ /* 0x000e620000008800 */
[----:B------:R-:W-:Y:S01]  /*0280*/  SHF.R.U32.HI R0, RZ, 0x5, R12 ;  /* 0x00000005ff007819 */ /* 0x000fe2000001160c */
[----:B------:R-:W-:Y:S01]  /*0290*/  UMOV UR4, 0x400 ;  /* 0x0000040000047882 */ /* 0x000fe20000000000 */
[----:B------:R-:W0:Y:S01]  /*02a0*/  S2R R13, SR_LANEID ;  /* 0x00000000000d7919 */ /* 0x000e220000000000 */
[----:B------:R-:W-:Y:S01]  /*02b0*/  BSSY.RECONVERGENT B0, `(.L_x_798) ;  /* 0x0000150000007945 */ /* 0x000fe20003800200 */
[----:B------:R-:W-:-:S02]  /*02c0*/  ISETP.NE.AND P2, PT, R0, 0x6, PT ;  /* 0x000000060000780c */ /* 0x000fc40003f45270 */
[C---:B------:R-:W-:Y:S02]  /*02d0*/  ISETP.NE.AND P3, PT, R0.reuse, 0x7, PT ;  /* 0x000000070000780c */ /* 0x040fe40003f65270 */
[C---:B------:R-:W-:Y:S01]  /*02e0*/  ISETP.NE.AND P5, PT, R0.reuse, 0x9, PT ;  /* 0x000000090000780c */ /* 0x040fe20003fa5270 */
[----:B-1----:R-:W-:Y:S01]  /*02f0*/  ULEA UR4, UR5, UR4, 0x18 ;  /* 0x0000000405047291 */ /* 0x002fe2000f8ec0ff */
[----:B0-----:R-:W-:Y:S01]  /*0300*/  IMAD R25, R0, 0x260, R13 ;  /* 0x0000026000197824 */ /* 0x001fe200078e020d */
[----:B------:R-:W-:-:S04]  /*0310*/  ISETP.NE.AND P1, PT, R13, 0x1f, PT ;  /* 0x0000001f0d00780c */ /* 0x000fc80003f25270 */
        /* <DEDUP_REMOVED lines=23> */
[----:B------:R-:W0:Y:S04]  /*0490*/  LDS R32, [R2] ;  /* 0x0000000002207984 */ /* 0x000e280000000800 */
[----:B------:R-:W1:Y:S04]  /*04a0*/  LDS R31, [R2+0x4] ;  /* 0x00000400021f7984 */ /* 0x000e680000000800 */
[----:B------:R-:W2:Y:S04]  /*04b0*/  LDS R30, [R2+0x8] ;  /* 0x00000800021e7984 */ /* 0x000ea80000000800 */
[----:B------:R-:W3:Y:S04]  /*04c0*/  LDS R29, [R2+0xc] ;  /* 0x00000c00021d7984 */ /* 0x000ee80000000800 */
[----:B------:R-:W4:Y:S04]  /*04d0*/  LDS R28, [R2+0x10] ;  /* 0x00001000021c7984 */ /* 0x000f280000000800 */
[----:B------:R-:W5:Y:S04]  /*04e0*/  LDS R27, [R2+0x14] ;  /* 0x00001400021b7984 */ /* 0x000f680000000800 */
[----:B------:R-:W5:Y:S04]  /*04f0*/  LDS R26, [R2+0x18] ;  /* 0x00001800021a7984 */ /* 0x000f680000000800 */
[----:B------:R-:W5:Y:S04]  /*0500*/  LDS R25, [R2+0x1c] ;  /* 0x00001c0002197984 */ /* 0x000f680000000800 */
[----:B------:R-:W5:Y:S04]  /*0510*/  LDS R24, [R2+0x20] ;  /* 0x0000200002187984 */ /* 0x000f680000000800 */
[----:B------:R-:W5:Y:S04]  /*0520*/  LDS R23, [R2+0x24] ;  /* 0x0000240002177984 */ /* 0x000f680000000800 */
[----:B------:R-:W5:Y:S01]  /*0530*/  LDS R22, [R2+0x28] ;  /* 0x0000280002167984 */ /* 0x000f620000000800 */
[----:B0-----:R-:W-:-:S03]  /*0540*/  LOP3.LUT R67, R32, 0x1, RZ, 0xc, !PT ;  /* 0x0000000120437812 */ /* 0x001fc600078e0cff */
[----:B------:R-:W0:Y:S01]  /*0550*/  LDS R21, [R2+0x2c] ;  /* 0x00002c0002157984 */ /* 0x000e220000000800 */
[----:B-1----:R-:W-:-:S03]  /*0560*/  LOP3.LUT R62, R31, 0x1, RZ, 0xc, !PT ;  /* 0x000000011f3e7812 */ /* 0x002fc600078e0cff */
[----:B------:R-:W1:Y:S01]  /*0570*/  LDS R20, [R2+0x30] ;  /* 0x0000300002147984 */ /* 0x000e620000000800 */
[----:B--2---:R-:W-:Y:S01]  /*0580*/  LOP3.LUT R61, R30, 0x1, RZ, 0xc, !PT ;  /* 0x000000011e3d7812 */ /* 0x004fe200078e0cff */
[----:B------:R-:W-:Y:S02]  /*0590*/  IMAD.IADD R66, R67, 0x1, R62 ;  /* 0x0000000143427824 */ /* 0x000fe400078e023e */
[----:B------:R-:W2:Y:S01]  /*05a0*/  LDS R19, [R2+0x34] ;  /* 0x0000340002137984 */ /* 0x000ea20000000800 */
[----:B---3--:R-:W-:Y:S01]  /*05b0*/  LOP3.LUT R60, R29, 0x1, RZ, 0xc, !PT ;  /* 0x000000011d3c7812 */ /* 0x008fe200078e0cff */
[----:B------:R-:W-:Y:S02]  /*05c0*/  IMAD.IADD R65, R61, 0x1, R66 ;  /* 0x000000013d417824 */ /* 0x000fe400078e0242 */
[----:B------:R-:W3:Y:S01]  /*05d0*/  LDS R18, [R2+0x38] ;  /* 0x0000380002127984 */ /* 0x000ee20000000800 */
[----:B----4-:R-:W-:Y:S01]  /*05e0*/  LOP3.LUT R57, R28, 0x1, RZ, 0xc, !PT ;  /* 0x000000011c397812 */ /* 0x010fe200078e0cff */
[----:B------:R-:W-:-:S02]  /*05f0*/  IMAD.IADD R64, R60, 0x1, R65 ;  /* 0x000000013c407824 */ /* 0x000fc400078e0241 */
[----:B------:R-:W4:Y:S01]  /*0600*/  LDS R17, [R2+0x3c] ;  /* 0x00003c0002117984 */ /* 0x000f220000000800 */
[----:B-----5:R-:W-:Y:S01]  /*0610*/  LOP3.LUT R54, R27, 0x1, RZ, 0xc, !PT ;  /* 0x000000011b367812 */ /* 0x020fe200078e0cff */
[----:B------:R-:W-:Y:S02]  /*0620*/  IMAD.IADD R63, R57, 0x1, R64 ;  /* 0x00000001393f7824 */ /* 0x000fe400078e0240 */
[----:B------:R-:W5:Y:S01]  /*0630*/  LDS R16, [R2+0x40] ;  /* 0x0000400002107984 */ /* 0x000f620000000800 */
[----:B------:R-:W-:Y:S01]  /*0640*/  LOP3.LUT R52, R26, 0x1, RZ, 0xc, !PT ;  /* 0x000000011a347812 */ /* 0x000fe200078e0cff */
[----:B------:R-:W-:Y:S02]  /*0650*/  IMAD.IADD R59, R54, 0x1, R63 ;  /* 0x00000001363b7824 */ /* 0x000fe400078e023f */
[----:B------:R-:W5:Y:S01]  /*0660*/  LDS R14, [R2+0x44] ;  /* 0x00004400020e7984 */ /* 0x000f620000000800 */
[----:B------:R-:W-:Y:S01]  /*0670*/  LOP3.LUT R49, R25, 0x1, RZ, 0xc, !PT ;  /* 0x0000000119317812 */ /* 0x000fe200078e0cff */
[----:B------:R-:W-:-:S02]  /*0680*/  IMAD.IADD R56, R52, 0x1, R59 ;  /* 0x0000000134387824 */ /* 0x000fc400078e023b */
[----:B------:R-:W5:Y:S01]  /*0690*/  LDS R15, [R2+0x48] ;  /* 0x00004800020f7984 */ /* 0x000f620000000800 */
[----:B------:R-:W-:Y:S01]  /*06a0*/  LOP3.LUT R51, R24, 0x1, RZ, 0xc, !PT ;  /* 0x0000000118337812 */ /* 0x000fe200078e0cff */
[----:B------:R-:W-:Y:S01]  /*06b0*/  IMAD.IADD R58, R49, 0x1, R56 ;  /* 0x00000001313a7824 */ /* 0x000fe200078e0238 */
[----:B------:R-:W-:-:S03]  /*06c0*/  LOP3.LUT R50, R23, 0x1, RZ, 0xc, !PT ;  /* 0x0000000117327812 */ /* 0x000fc600078e0cff */
[----:B------:R-:W-:Y:S01]  /*06d0*/  IMAD.IADD R53, R51, 0x1, R58 ;  /* 0x0000000133357824 */ /* 0x000fe200078e023a */
[----:B------:R-:W-:-:S03]  /*06e0*/  LOP3.LUT R46, R22, 0x1, RZ, 0xc, !PT ;  /* 0x00000001162e7812 */ /* 0x000fc600078e0cff */
[----:B------:R-:W-:Y:S01]  /*06f0*/  IMAD.IADD R55, R50, 0x1, R53 ;  /* 0x0000000132377824 */ /* 0x000fe200078e0235 */
[----:B0-----:R-:W-:-:S03]  /*0700*/  LOP3.LUT R45, R21, 0x1, RZ, 0xc, !PT ;  /* 0x00000001152d7812 */ /* 0x001fc600078e0cff */
[----:B------:R-:W-:Y:S01]  /*0710*/  IMAD.IADD R48, R46, 0x1, R55 ;  /* 0x000000012e307824 */ /* 0x000fe200078e0237 */
[----:B-1----:R-:W-:-:S03]  /*0720*/  LOP3.LUT R44, R20, 0x1, RZ, 0xc, !PT ;  /* 0x00000001142c7812 */ /* 0x002fc600078e0cff */
[----:B------:R-:W-:Y:S01]  /*0730*/  IMAD.IADD R47, R45, 0x1, R48 ;  /* 0x000000012d2f7824 */ /* 0x000fe200078e0230 */
[----:B--2---:R-:W-:-:S03]  /*0740*/  LOP3.LUT R36, R19, 0x1, RZ, 0xc, !PT ;  /* 0x0000000113247812 */ /* 0x004fc600078e0cff */
[----:B------:R-:W-:Y:S01]  /*0750*/  IMAD.IADD R43, R44, 0x1, R47 ;  /* 0x000000012c2b7824 */ /* 0x000fe200078e022f */
[----:B---3--:R-:W-:-:S03]  /*0760*/  LOP3.LUT R39, R18, 0x1, RZ, 0xc, !PT ;  /* 0x0000000112277812 */ /* 0x008fc600078e0cff */
[----:B------:R-:W-:Y:S01]  /*0770*/  IMAD.IADD R42, R36, 0x1, R43 ;  /* 0x00000001242a7824 */ /* 0x000fe200078e022b */
[----:B----4-:R-:W-:-:S03]  /*0780*/  LOP3.LUT R38, R17, 0x1, RZ, 0xc, !PT ;  /* 0x0000000111267812 */ /* 0x010fc600078e0cff */
[----:B------:R-:W-:Y:S01]  /*0790*/  IMAD.IADD R35, R39, 0x1, R42 ;  /* 0x0000000127237824 */ /* 0x000fe200078e022a */
[----:B-----5:R-:W-:-:S03]  /*07a0*/  LOP3.LUT R34, R16, 0x1, RZ, 0xc, !PT ;  /* 0x0000000110227812 */ /* 0x020fc600078e0cff */
[----:B------:R-:W-:Y:S01]  /*07b0*/  IMAD.IADD R37, R38, 0x1, R35 ;  /* 0x0000000126257824 */ /* 0x000fe200078e0223 */
[----:B------:R-:W-:-:S03]  /*07c0*/  LOP3.LUT R33, R14, 0x1, RZ, 0xc, !PT ;  /* 0x000000010e217812 */ /* 0x000fc600078e0cff */
[----:B------:R-:W-:Y:S01]  /*07d0*/  IMAD.IADD R40, R34, 0x1, R37 ;  /* 0x0000000122287824 */ /* 0x000fe200078e0225 */
[----:B------:R-:W-:-:S03]  /*07e0*/  LOP3.LUT R2, R15, 0x1, RZ, 0xc, !PT ;  /* 0x000000010f027812 */ /* 0x000fc600078e0cff */
[----:B------:R-:W-:-:S04]  /*07f0*/  IMAD.IADD R41, R33, 0x1, R40 ;  /* 0x0000000121297824 */ /* 0x000fc800078e0228 */
        /* <DEDUP_REMOVED lines=19> */
[----:B------:R-:W2:Y:S01]  /*0930*/  LDS.64 R2, [UR4+0x20] ;  /* 0x00002004ff027984 */ /* 0x000ea20008000a00 */
[----:B0-----:R-:W-:-:S04]  /*0940*/  IMAD.IADD R5, R4, 0x1, R5 ;  /* 0x0000000104057824 */ /* 0x001fc800078e0205 */
[----:B------:R-:W-:Y:S01]  /*0950*/  IMAD.IADD R6, R6, 0x1, R5 ;  /* 0x0000000106067824 */ /* 0x000fe200078e0205 */
[----:B------:R-:W-:Y:S02]  /*0960*/  SEL R4, R5, R4, !P0 ;  /* 0x0000000405047207 */ /* 0x000fe40004000000 */
[----:B------:R-:W-:Y:S01]  /*0970*/  ISETP.NE.AND P0, PT, R0, 0x3, PT ;  /* 0x000000030000780c */ /* 0x000fe20003f05270 */
[----:B------:R-:W-:Y:S01]  /*0980*/  IMAD.IADD R7, R7, 0x1, R6 ;  /* 0x0000000107077824 */ /* 0x000fe200078e0206 */
[----:B------:R-:W-:Y:S02]  /*0990*/  LOP3.LUT R5, R31, 0x1, RZ, 0xc0, !PT ;  /* 0x000000011f057812 */ /* 0x000fe400078ec0ff */
[----:B------:R-:W-:Y:S01]  /*09a0*/  SEL R4, R6, R4, !P0 ;  /* 0x0000000406047207 */ /* 0x000fe20004000000 */
[----:B-1----:R-:W-:Y:S01]  /*09b0*/  IMAD.IADD R8, R7, 0x1, R8 ;  /* 0x0000000107087824 */ /* 0x002fe200078e0208 */
[----:B------:R-:W-:Y:S02]  /*09c0*/  ISETP.NE.AND P0, PT, R0, 0x4, PT ;  /* 0x000000040000780c */ /* 0x000fe40003f05270 */
[----:B------:R-:W-:Y:S01]  /*09d0*/  LOP3.LUT R6, R30, 0x1, RZ, 0xc0, !PT ;  /* 0x000000011e067812 */ /* 0x000fe200078ec0ff */
[----:B------:R-:W-:Y:S01]  /*09e0*/  IMAD.IADD R9, R9, 0x1, R8 ;  /* 0x0000000109097824 */ /* 0x000fe200078e0208 */
[----:B------:R-:W-:-:S02]  /*09f0*/  SEL R4, R7, R4, !P0 ;  /* 0x0000000407047207 */ /* 0x000fc40004000000 */
[----:B------:R-:W-:Y:S01]  /*0a00*/  ISETP.NE.AND P0, PT, R13, RZ, PT ;  /* 0x000000ff0d00720c */ /* 0x000fe20003f05270 */
[----:B------:R-:W-:Y:S01]  /*0a10*/  IMAD.IADD R10, R10, 0x1, R9 ;  /* 0x000000010a0a7824 */ /* 0x000fe200078e0209 */
[----:B------:R-:W-:Y:S02]  /*0a20*/  SEL R4, R8, R4, !P1 ;  /* 0x0000000408047207 */ /* 0x000fe40004800000 */
[----:B------:R-:W-:Y:S01]  /*0a30*/  ISETP.NE.AND P1, PT, R0, 0x8, PT ;  /* 0x000000080000780c */ /* 0x000fe20003f25270 */
[----:B------:R-:W-:Y:S01]  /*0a40*/  IMAD.IADD R11, R11, 0x1, R10 ;  /* 0x000000010b0b7824 */ /* 0x000fe200078e020a */
[----:B------:R-:W-:Y:S02]  /*0a50*/  SEL R4, R9, R4, !P2 ;  /* 0x0000000409047207 */ /* 0x000fe40005000000 */
[----:B------:R-:W-:Y:S01]  /*0a60*/  LOP3.LUT R0, R32, 0x1, RZ, 0xc0, !PT ;  /* 0x0000000120007812 */ /* 0x000fe200078ec0ff */
[----:B--2---:R-:W-:Y:S01]  /*0a70*/  IMAD.IADD R2, R11, 0x1, R2 ;  /* 0x000000010b027824 */ /* 0x004fe200078e0202 */
[----:B------:R-:W-:-:S02]  /*0a80*/  SEL R4, R10, R4, !P3 ;  /* 0x000000040a047207 */ /* 0x000fc40005800000 */
[----:B------:R-:W-:Y:S01]  /*0a90*/  ISETP.NE.AND P2, PT, R0, RZ, PT ;  /* 0x000000ff0000720c */ /* 0x000fe20003f45270 */
[----:B------:R-:W-:Y:S01]  /*0aa0*/  IMAD.IADD R3, R3, 0x1, R2 ;  /* 0x0000000103037824 */ /* 0x000fe200078e0202 */
[----:B------:R-:W-:Y:S02]  /*0ab0*/  SEL R4, R11, R4, !P1 ;  /* 0x000000040b047207 */ /* 0x000fe40004800000 */
[----:B------:R-:W-:Y:S02]  /*0ac0*/  LOP3.LUT R0, R29, 0x1, RZ, 0xc0, !PT ;  /* 0x000000011d007812 */ /* 0x000fe400078ec0ff */
[----:B------:R-:W-:Y:S02]  /*0ad0*/  ISETP.GE.U32.AND P1, PT, R12, 0x20, PT ;  /* 0x000000200c00780c */ /* 0x000fe40003f26070 */
[----:B------:R-:W-:Y:S02]  /*0ae0*/  SEL R4, R2, R4, !P5 ;  /* 0x0000000402047207 */ /* 0x000fe40006800000 */
[----:B------:R-:W-:-:S02]  /*0af0*/  ISETP.NE.AND P3, PT, R5, RZ, PT ;  /* 0x000000ff0500720c */ /* 0x000fc40003f65270 */
[----:B------:R-:W-:Y:S02]  /*0b00*/  ISETP.NE.AND P5, PT, R0, RZ, PT ;  /* 0x000000ff0000720c */ /* 0x000fe40003fa5270 */
[----:B------:R-:W-:Y:S02]  /*0b10*/  SEL R5, R68, RZ, P0 ;  /* 0x000000ff44057207 */ /* 0x000fe40000000000 */
[----:B------:R-:W-:Y:S02]  /*0b20*/  SEL R0, R4, RZ, P1 ;  /* 0x000000ff04007207 */ /* 0x000fe40000800000 */
[----:B------:R-:W-:Y:S02]  /*0b30*/  LOP3.LUT R2, R26, 0x1, RZ, 0xc0, !PT ;  /* 0x000000011a027812 */ /* 0x000fe400078ec0ff */
[----:B------:R-:W-:Y:S01]  /*0b40*/  LOP3.LUT R4, R27, 0x1, RZ, 0xc0, !PT ;  /* 0x000000011b047812 */ /* 0x000fe200078ec0ff */
[----:B------:R-:W-:Y:S01]  /*0b50*/  IMAD.IADD R0, R0, 0x1, R5 ;  /* 0x0000000100007824 */ /* 0x000fe200078e0205 */
[----:B------:R-:W-:-:S02]  /*0b60*/  IADD3 R5, PT, PT, -R3, 0x17c0, RZ ;  /* 0x000017c003057810 */ /* 0x000fc40007ffe1ff */
[----:B------:R-:W-:Y:S01]  /*0b70*/  ISETP.NE.AND P4, PT, R6, RZ, PT ;  /* 0x000000ff0600720c */ /* 0x000fe20003f85270 */
[C-C-:B------:R-:W-:Y:S01]  /*0b80*/  IMAD.IADD R7, R67.reuse, 0x1, R0.reuse ;  /* 0x0000000143077824 */ /* 0x140fe200078e0200 */
[----:B------:R-:W-:Y:S01]  /*0b90*/  ISETP.NE.AND P1, PT, R2, RZ, PT ;  /* 0x000000ff0200720c */ /* 0x000fe20003f25270 */
[----:B------:R-:W-:Y:S01]  /*0ba0*/  IMAD.IADD R2, R0, 0x1, R5 ;  /* 0x0000000100027824 */ /* 0x000fe200078e0205 */
[----:B------:R-:W-:Y:S01]  /*0bb0*/  LOP3.LUT R6, R28, 0x1, RZ, 0xc0, !PT ;  /* 0x000000011c067812 */ /* 0x000fe200078ec0ff */
[----:B------:R-:W-:Y:S01]  /*0bc0*/  IMAD R7, R12, 0x13, -R7 ;  /* 0x000000130c077824 */ /* 0x000fe200078e0a07 */
[----:B------:R-:W-:Y:S01]  /*0bd0*/  ISETP.NE.AND P0, PT, R4, RZ, PT ;  /* 0x000000ff0400720c */ /* 0x000fe20003f05270 */
[----:B------:R-:W-:Y:S01]  /*0be0*/  IMAD R4, R12, 0x13, -R0 ;  /* 0x000000130c047824 */ /* 0x000fe200078e0a00 */
[----:B------:R-:W-:Y:S01]  /*0bf0*/  ISETP.NE.AND P6, PT, R6, RZ, PT ;  /* 0x000000ff0600720c */ /* 0x000fe20003fc5270 */
[----:B------:R-:W-:Y:S01]  /*0c00*/  IMAD.IADD R67, R67, 0x1, R2 ;  /* 0x0000000143437824 */ /* 0x000fe200078e0202 */
[----:B------:R-:W-:Y:S01]  /*0c10*/  LOP3.LUT R6, R25, 0x1, RZ, 0xc0, !PT ;  /* 0x0000000119067812 */ /* 0x000fe200078ec0ff */
[--C-:B------:R-:W-:Y:S01]  /*0c20*/  IMAD.IADD R9, R66, 0x1, R0.reuse ;  /* 0x0000000142097824 */ /* 0x100fe200078e0200 */
[----:B------:R-:W-:Y:S01]  /*0c30*/  SEL R4, R2, R4, !P2 ;  /* 0x0000000402047207 */ /* 0x000fe20005000000 */
[----:B------:R-:W-:Y:S01]  /*0c40*/  IMAD.IADD R62, R62, 0x1, R67 ;  /* 0x000000013e3e7824 */ /* 0x000fe200078e0243 */
[----:B------:R-:W-:Y:S01]  /*0c50*/  ISETP.NE.AND P2, PT, R6, RZ, PT ;  /* 0x000000ff0600720c */ /* 0x000fe20003f45270 */
[----:B------:R-:W-:Y:S01]  /*0c60*/  VIADD R6, R7, 0x1 ;  /* 0x0000000107067836 */ /* 0x000fe20000000000 */
[----:B------:R-:W-:Y:S01]  /*0c70*/  LOP3.LUT R2, R24, 0x1, RZ, 0xc0, !PT ;  /* 0x0000000118027812 */ /* 0x000fe200078ec0ff */
[----:B------:R-:W-:Y:S01]  /*0c80*/  IMAD R9, R12, 0x13, -R9 ;  /* 0x000000130c097824 */ /* 0x000fe200078e0a09 */
[----:B------:R-:W-:Y:S01]  /*0c90*/  LOP3.LUT R11, R20, 0x1, RZ, 0xc0, !PT ;  /* 0x00000001140b7812 */ /* 0x000fe200078ec0ff */
[----:B------:R-:W-:Y:S01]  /*0ca0*/  IMAD.IADD R65, R65, 0x1, R0 ;  /* 0x0000000141417824 */ /* 0x000fe200078e0200 */
[----:B------:R-:W-:Y:S01]  /*0cb0*/  SEL R6, R67, R6, !P3 ;  /* 0x0000000643067207 */ /* 0x000fe20005800000 */
[----:B------:R-:W-:Y:S01]  /*0cc0*/  IMAD.IADD R61, R61, 0x1, R62 ;  /* 0x000000013d3d7824 */ /* 0x000fe200078e023e */
[----:B------:R-:W-:Y:S01]  /*0cd0*/  ISETP.NE.AND P3, PT, R2, RZ, PT ;  /* 0x000000ff0200720c */ /* 0x000fe20003f65270 */
[----:B------:R-:W-:Y:S01]  /*0ce0*/  IMAD.IADD R63, R63, 0x1, R0 ;  /* 0x000000013f3f7824 */ /* 0x000fe200078e0200 */
[----:B------:R-:W-:Y:S01]  /*0cf0*/  LOP3.LUT R2, R23, 0x1, RZ, 0xc0, !PT ;  /* 0x0000000117027812 */ /* 0x000fe200078ec0ff */
[----:B------:R-:W-:Y:S01]  /*0d00*/  VIADD R7, R9, 0x2 ;  /* 0x0000000209077836 */ /* 0x000fe20000000000 */
[----:B------:R-:W-:Y:S01]  /*0d10*/  LEA R6, R6, UR4, 0x2 ;  /* 0x0000000406067c11 */ /* 0x000fe2000f8e10ff */
[----:B------:R-:W-:-:S02]  /*0d20*/  IMAD R65, R12, 0x13, -R65 ;  /* 0x000000130c417824 */ /* 0x000fc400078e0a41 */
[----:B------:R-:W-:Y:S01]  /*0d30*/  IMAD.IADD R60, R60, 0x1, R61 ;  /* 0x000000013c3c7824 */ /* 0x000fe200078e023d */
[----:B------:R-:W-:Y:S01]  /*0d40*/  SEL R7, R62, R7, !P4 ;  /* 0x000000073e077207 */ /* 0x000fe20006000000 */
[----:B------:R-:W-:Y:S01]  /*0d50*/  IMAD.IADD R9, R64, 0x1, R0 ;  /* 0x0000000140097824 */ /* 0x000fe200078e0200 */
[----:B------:R-:W-:Y:S01]  /*0d60*/  ISETP.NE.AND P4, PT, R2, RZ, PT ;  /* 0x000000ff0200720c */ /* 0x000fe20003f85270 */
[----:B------:R-:W-:Y:S01]  /*0d70*/  IMAD R63, R12, 0x13, -R63 ;  /* 0x000000130c3f7824 */ /* 0x000fe200078e0a3f */
[----:B------:R-:W-:Y:S01]  /*0d80*/  LOP3.LUT R2, R22, 0x1, RZ, 0xc0, !PT ;  /* 0x0000000116027812 */ /* 0x000fe200078ec0ff */
[----:B------:R-:W-:Y:S01]  /*0d90*/  VIADD R8, R65, 0x3 ;  /* 0x0000000341087836 */ /* 0x000fe20000000000 */
[----:B------:R-:W-:Y:S01]  /*0da0*/  LEA R7, R7, UR4, 0x2 ;  /* 0x0000000407077c11 */ /* 0x000fe2000f8e10ff */
[----:B------:R-:W-:Y:S02]  /*0db0*/  IMAD.IADD R57, R57, 0x1, R60 ;  /* 0x0000000139397824 */ /* 0x000fe400078e023c */
[--C-:B------:R-:W-:Y:S01]  /*0dc0*/  IMAD.IADD R13, R56, 0x1, R0.reuse ;  /* 0x00000001380d7824 */ /* 0x100fe200078e0200 */
[----:B------:R-:W-:Y:S01]  /*0dd0*/  SEL R8, R61, R8, !P5 ;  /* 0x000000083d087207 */ /* 0x000fe20006800000 */
[----:B------:R-:W-:Y:S01]  /*0de0*/  IMAD R9, R12, 0x13, -R9 ;  /* 0x000000130c097824 */ /* 0x000fe200078e0a09 */
[----:B------:R-:W-:Y:S01]  /*0df0*/  ISETP.NE.AND P5, PT, R2, RZ, PT ;  /* 0x000000ff0200720c */ /* 0x000fe20003fa5270 */
[----:B------:R-:W-:Y:S01]  /*0e00*/  IMAD.IADD R59, R59, 0x1, R0 ;  /* 0x000000013b3b7824 */ /* 0x000fe200078e0200 */
[----:B------:R-:W-:Y:S01]  /*0e10*/  LOP3.LUT R2, R21, 0x1, RZ, 0xc0, !PT ;  /* 0x0000000115027812 */ /* 0x000fe200078ec0ff */
[----:B------:R-:W-:Y:S01]  /*0e20*/  VIADD R10, R63, 0x5 ;  /* 0x000000053f0a7836 */ /* 0x000fe20000000000 */
[----:B------:R-:W-:Y:S01]  /*0e30*/  LEA R8, R8, UR4, 0x2 ;  /* 0x0000000408087c11 */ /* 0x000fe2000f8e10ff */
[----:B------:R-:W-:-:S02]  /*0e40*/  IMAD.IADD R54, R54, 0x1, R57 ;  /* 0x0000000136367824 */ /* 0x000fc400078e0239 */
[C---:B------:R-:W-:Y:S01]  /*0e50*/  IMAD R13, R12.reuse, 0x13, -R13 ;  /* 0x000000130c0d7824 */ /* 0x040fe200078e0a0d */
[----:B------:R-:W-:Y:S01]  /*0e60*/  SEL R10, R57, R10, !P0 ;  /* 0x0000000a390a7207 */ /* 0x000fe20004000000 */
[----:B------:R-:W-:Y:S01]  /*0e70*/  VIADD R9, R9, 0x4 ;  /* 0x0000000409097836 */ /* 0x000fe20000000000 */
[----:B------:R-:W-:Y:S01]  /*0e80*/  ISETP.NE.AND P0, PT, R11, RZ, PT ;  /* 0x000000ff0b00720c */ /* 0x000fe20003f05270 */
[----:B------:R-:W-:Y:S01]  /*0e90*/  IMAD R59, R12, 0x13, -R59 ;  /* 0x000000130c3b7824 */ /* 0x000fe200078e0a3b */
[----:B------:R-:W-:Y:S01]  /*0ea0*/  LEA R10, R10, UR4, 0x2 ;  /* 0x000000040a0a7c11 */ /* 0x000fe2000f8e10ff */
[----:B------:R-:W-:Y:S01]  /*0eb0*/  IMAD.IADD R57, R58, 0x1, R0 ;  /* 0x000000013a397824 */ /* 0x000fe200078e0200 */
[----:B------:R-:W-:Y:S01]  /*0ec0*/  SEL R9, R60, R9, !P6 ;  /* 0x000000093c097207 */ /* 0x000fe20007000000 */
[----:B------:R-:W-:Y:S01]  /*0ed0*/  IMAD.IADD R52, R52, 0x1, R54 ;  /* 0x0000000134347824 */ /* 0x000fe200078e0236 */
[----:B------:R-:W-:Y:S01]  /*0ee0*/  ISETP.NE.AND P6, PT, R2, RZ, PT ;  /* 0x000000ff0200720c */ /* 0x000fe20003fc5270 */
[----:B------:R-:W-:Y:S01]  /*0ef0*/  VIADD R13, R13, 0x7 ;  /* 0x000000070d0d7836 */ /* 0x000fe20000000000 */
[----:B------:R-:W-:Y:S01]  /*0f00*/  LOP3.LUT R2, R19, 0x1, RZ, 0xc0, !PT ;  /* 0x0000000113027812 */ /* 0x000fe200078ec0ff */
[----:B------:R-:W-:Y:S01]  /*0f10*/  VIADD R11, R59, 0x6 ;  /* 0x000000063b0b7836 */ /* 0x000fe20000000000 */
[----:B------:R-:W-:Y:S01]  /*0f20*/  LEA R9, R9, UR4, 0x2 ;  /* 0x0000000409097c11 */ /* 0x000fe2000f8e10ff */
[--C-:B------:R-:W-:Y:S01]  /*0f30*/  IMAD.IADD R53, R53, 0x1, R0.reuse ;  /* 0x0000000135357824 */ /* 0x100fe200078e0200 */
[----:B------:R-:W-:Y:S01]  /*0f40*/  SEL R13, R52, R13, !P2 ;  /* 0x0000000d340d7207 */ /* 0x000fe20005000000 */
[----:B------:R-:W-:Y:S01]  /*0f50*/  IMAD R57, R12, 0x13, -R57 ;  /* 0x000000130c397824 */ /* 0x000fe200078e0a39 */
[----:B------:R-:W-:Y:S01]  /*0f60*/  SEL R11, R54, R11, !P1 ;  /* 0x0000000b360b7207 */ /* 0x000fe20004800000 */
[----:B------:R-:W-:Y:S01]  /*0f70*/  IMAD.IADD R55, R55, 0x1, R0 ;  /* 0x0000000137377824 */ /* 0x000fe200078e0200 */
[----:B------:R-:W-:Y:S01]  /*0f80*/  ISETP.NE.AND P1, PT, R2, RZ, PT ;  /* 0x000000ff0200720c */ /* 0x000fe20003f25270 */
[----:B------:R-:W-:Y:S01]  /*0f90*/  IMAD.IADD R52, R49, 0x1, R52 ;  /* 0x0000000131347824 */ /* 0x000fe200078e0234 */
[----:B------:R-:W-:Y:S01]  /*0fa0*/  LOP3.LUT R2, R18, 0x1, RZ, 0xc0, !PT ;  /* 0x0000000112027812 */ /* 0x000fe200078ec0ff */
[----:B------:R-:W-:Y:S01]  /*0fb0*/  IMAD R53, R12, 0x13, -R53 ;  /* 0x000000130c357824 */ /* 0x000fe200078e0a35 */
[----:B------:R-:W-:Y:S01]  /*0fc0*/  LEA R11, R11, UR4, 0x2 ;  /* 0x000000040b0b7c11 */ /* 0x000fe2000f8e10ff */
[----:B------:R-:W-:Y:S01]  /*0fd0*/  VIADD R49, R57, 0x8 ;  /* 0x0000000839317836 */ /* 0x000fe20000000000 */
[----:B------:R-:W-:Y:S01]  /*0fe0*/  ISETP.NE.AND P2, PT, R2, RZ, PT ;  /* 0x000000ff0200720c */ /* 0x000fe20003f45270 */
[----:B------:R-:W-:-:S02]  /*0ff0*/  IMAD.IADD R57, R48, 0x1, R0 ;  /* 0x0000000130397824 */ /* 0x000fc400078e0200 */
[----:B------:R-:W-:Y:S01]  /*1000*/  IMAD R55, R12, 0x13, -R55 ;  /* 0x000000130c377824 */ /* 0x000fe200078e0a37 */
[----:B------:R-:W-:Y:S01]  /*1010*/  SEL R49, R52, R49, !P3 ;  /* 0x0000003134317207 */ /* 0x000fe20005800000 */
[----:B------:R-:W-:Y:S01]  /*1020*/  IMAD.IADD R51, R51, 0x1, R52 ;  /* 0x0000000133337824 */ /* 0x000fe200078e0234 */
[----:B------:R-:W-:Y:S01]  /*1030*/  LOP3.LUT R52, R17, 0x1, RZ, 0xc0, !PT ;  /* 0x0000000111347812 */ /* 0x000fe200078ec0ff */
[----:B------:R-:W-:Y:S01]  /*1040*/  VIADD R48, R53, 0x9 ;  /* 0x0000000935307836 */ /* 0x000fe20000000000 */
[----:B------:R-:W-:Y:S01]  /*1050*/  LEA R49, R49, UR4, 0x2 ;  /* 0x0000000431317c11 */ /* 0x000fe2000f8e10ff */
[----:B------:R-:W-:Y:S01]  /*1060*/  VIADD R55, R55, 0xa ;  /* 0x0000000a37377836 */ /* 0x000fe20000000000 */
[----:B------:R-:W-:Y:S01]  /*1070*/  ISETP.NE.AND P3, PT, R52, RZ, PT ;  /* 0x000000ff3400720c */ /* 0x000fe20003f65270 */
[----:B------:R-:W-:Y:S01]  /*1080*/  IMAD.IADD R2, R50, 0x1, R51 ;  /* 0x0000000132027824 */ /* 0x000fe200078e0233 */
[----:B------:R-:W-:Y:S01]  /*1090*/  SEL R48, R51, R48, !P4 ;  /* 0x0000003033307207 */ /* 0x000fe20006000000 */
[C---:B------:R-:W-:Y:S01]  /*10a0*/  IMAD R57, R12.reuse, 0x13, -R57 ;  /* 0x000000130c397824 */ /* 0x040fe200078e0a39 */
[----:B------:R-:W-:Y:S01]  /*10b0*/  ISETP.NE.AND P4, PT, R12, RZ, PT ;  /* 0x000000ff0c00720c */ /* 0x000fe20003f85270 */
[----:B------:R-:W-:Y:S01]  /*10c0*/  IMAD.IADD R47, R47, 0x1, R0 ;  /* 0x000000012f2f7824 */ /* 0x000fe200078e0200 */
[----:B------:R-:W-:Y:S01]  /*10d0*/  SEL R50, R2, R55, !P5 ;  /* 0x0000003702327207 */ /* 0x000fe20006800000 */
[----:B------:R-:W-:Y:S01]  /*10e0*/  IMAD.IADD R2, R46, 0x1, R2 ;  /* 0x000000012e027824 */ /* 0x000fe200078e0202 */
[----:B------:R-:W-:Y:S01]  /*10f0*/  LOP3.LUT R51, R16, 0x1, RZ, 0xc0, !PT ;  /* 0x0000000110337812 */ /* 0x000fe200078ec0ff */
[----:B------:R-:W-:Y:S01]  /*1100*/  VIADD R46, R57, 0xb ;  /* 0x0000000b392e7836 */ /* 0x000fe20000000000 */
[----:B------:R-:W-:Y:S01]  /*1110*/  LOP3.LUT R52, R14, 0x1, RZ, 0xc0, !PT ;  /* 0x000000010e347812 */ /* 0x000fe200078ec0ff */
[----:B------:R-:W-:Y:S01]  /*1120*/  IMAD R47, R12, 0x13, -R47 ;  /* 0x000000130c2f7824 */ /* 0x000fe200078e0a2f */
[----:B------:R-:W-:Y:S01]  /*1130*/  ISETP.NE.AND P5, PT, R51, RZ, PT ;  /* 0x000000ff3300720c */ /* 0x000fe20003fa5270 */
[----:B------:R-:W-:Y:S01]  /*1140*/  IMAD.IADD R51, R42, 0x1, R0 ;  /* 0x000000012a337824 */ /* 0x000fe200078e0200 */
[----:B------:R-:W-:Y:S01]  /*1150*/  SEL R46, R2, R46, !P6 ;  /* 0x0000002e022e7207 */ /* 0x000fe20007000000 */
[----:B------:R-:W-:Y:S01]  /*1160*/  IMAD.IADD R2, R45, 0x1, R2 ;  /* 0x000000012d027824 */ /* 0x000fe200078e0202 */
[----:B------:R-:W-:Y:S01]  /*1170*/  ISETP.NE.AND P6, PT, R52, RZ, PT ;  /* 0x000000ff3400720c */ /* 0x000fe20003fc5270 */
[----:B------:R-:W-:Y:S01]  /*1180*/  IMAD.IADD R45, R43, 0x1, R0 ;  /* 0x000000012b2d7824 */ /* 0x000fe200078e0200 */
[----:B------:R-:W-:Y:S01]  /*1190*/  LOP3.LUT R52, R15, 0x1, RZ, 0xc0, !PT ;  /* 0x000000010f347812 */ /* 0x000fe200078ec0ff */
[----:B------:R-:W0:Y:S01]  /*11a0*/  @!P4 LDC.64 R42, c[0x0][0x3a8] ;  /* 0x0000ea00ff2acb82 */ /* 0x000e220000000a00 */
[----:B------:R-:W-:Y:S01]  /*11b0*/  VIADD R47, R47, 0xc ;  /* 0x0000000c2f2f7836 */ /* 0x000fe20000000000 */
[----:B------:R-:W-:Y:S01]  /*11c0*/  LEA R48, R48, UR4, 0x2 ;  /* 0x0000000430307c11 */ /* 0x000fe2000f8e10ff */
[----:B------:R-:W-:Y:S01]  /*11d0*/  IMAD R45, R12, 0x13, -R45 ;  /* 0x000000130c2d7824 */ /* 0x000fe200078e0a2d */
[----:B------:R-:W-:Y:S01]  /*11e0*/  LEA R46, R46, UR4, 0x2 ;  /* 0x000000042e2e7c11 */ /* 0x000fe2000f8e10ff */
[----:B------:R-:W-:Y:S01]  /*11f0*/  IMAD R51, R12, 0x13, -R51 ;  /* 0x000000130c337824 */ /* 0x000fe200078e0a33 */
[----:B------:R-:W-:Y:S01]  /*1200*/  SEL R47, R2, R47, !P0 ;  /* 0x0000002f022f7207 */ /* 0x000fe20004000000 */
[----:B------:R-:W-:Y:S01]  /*1210*/  IMAD.IADD R2, R44, 0x1, R2 ;  /* 0x000000012c027824 */ /* 0x000fe200078e0202 */
[----:B------:R-:W-:Y:S01]  /*1220*/  ISETP.NE.AND P0, PT, R52, RZ, PT ;  /* 0x000000ff3400720c */ /* 0x000fe20003f05270 */
[----:B------:R-:W-:Y:S01]  /*1230*/  VIADD R45, R45, 0xd ;  /* 0x0000000d2d2d7836 */ /* 0x000fe20000000000 */
[----:B------:R-:W-:Y:S01]  /*1240*/  LEA R47, R47, UR4, 0x2 ;  /* 0x000000042f2f7c11 */ /* 0x000fe2000f8e10ff */
[----:B------:R-:W-:-:S02]  /*1250*/  IMAD.IADD R36, R36, 0x1, R2 ;  /* 0x0000000124247824 */ /* 0x000fc400078e0202 */
[----:B------:R-:W-:Y:S01]  /*1260*/  VIADD R51, R51, 0xe ;  /* 0x0000000e33337836 */ /* 0x000fe20000000000 */
[----:B------:R-:W-:Y:S01]  /*1270*/  SEL R45, R2, R45, !P1 ;  /* 0x0000002d022d7207 */ /* 0x000fe20004800000 */
[----:B------:R-:W-:Y:S02]  /*1280*/  @!P4 IMAD.MOV.U32 R2, RZ, RZ, 0x65 ;  /* 0x00000065ff02c424 */ /* 0x000fe400078e00ff */
[----:B------:R-:W-:Y:S01]  /*1290*/  IMAD.IADD R41, R41, 0x1, R0 ;  /* 0x0000000129297824 */ /* 0x000fe200078e0200 */
[----:B------:R-:W-:Y:S01]  /*12a0*/  SEL R51, R36, R51, !P2 ;  /* 0x0000003324337207 */ /* 0x000fe20005000000 */
[----:B------:R-:W-:Y:S02]  /*12b0*/  IMAD.IADD R36, R39, 0x1, R36 ;  /* 0x0000000127247824 */ /* 0x000fe400078e0224 */
[----:B------:R-:W-:Y:S01]  /*12c0*/  IMAD R41, R12, 0x13, -R41 ;  /* 0x000000130c297824 */ /* 0x000fe200078e0a29 */
[----:B------:R-:W-:Y:S01]  /*12d0*/  LEA R51, R51, UR4, 0x2 ;  /* 0x0000000433337c11 */ /* 0x000fe2000f8e10ff */
[----:B------:R-:W-:Y:S01]  /*12e0*/  IMAD.IADD R38, R38, 0x1, R36 ;  /* 0x0000000126267824 */ /* 0x000fe200078e0224 */
[----:B0-----:R0:W-:Y:S01]  /*12f0*/  @!P4 ST.E.64.STRONG.GPU desc[UR8][R42.64+0x100], R2 ;  /* 0x000100022a00c985 */ /* 0x0011e2000c10fb08 */
[----:B------:R-:W-:-:S02]  /*1300*/  IMAD.IADD R35, R35, 0x1, R0 ;  /* 0x0000000123237824 */ /* 0x000fc400078e0200 */
[----:B------:R-:W-:Y:S02]  /*1310*/  IMAD.IADD R34, R34, 0x1, R38 ;  /* 0x0000000122227824 */ /* 0x000fe400078e0226 */
[----:B------:R-:W-:Y:S02]  /*1320*/  VIADD R41, R41, 0x12 ;  /* 0x0000001229297836 */ /* 0x000fe40000000000 */
[----:B------:R-:W-:Y:S02]  /*1330*/  IMAD.IADD R37, R37, 0x1, R0 ;  /* 0x0000000125257824 */ /* 0x000fe400078e0200 */
[----:B------:R-:W-:Y:S01]  /*1340*/  @!P0 IMAD.IADD R41, R33, 0x1, R34 ;  /* 0x0000000121298824 */ /* 0x000fe200078e0222 */
[----:B------:R-:W-:Y:S01]  /*1350*/  LEA R33, R4, UR4, 0x2 ;  /* 0x0000000404217c11 */ /* 0x000fe2000f8e10ff */
[----:B------:R-:W-:Y:S01]  /*1360*/  BAR.SYNC.DEFER_BLOCKING 0x0 ;  /* 0x0000000000007b1d */ /* 0x000fe20000010000 */
[----:B------:R-:W-:Y:S01]  /*1370*/  IMAD.IADD R53, R40, 0x1, R0 ;  /* 0x0000000128357824 */ /* 0x000fe200078e0200 */
[----:B------:R-:W-:Y:S01]  /*1380*/  LEA R0, R13, UR4, 0x2 ;  /* 0x000000040d007c11 */ /* 0x000fe2000f8e10ff */
[----:B------:R-:W-:Y:S01]  /*1390*/  IMAD R35, R12, 0x13, -R35 ;  /* 0x000000130c237824 */ /* 0x000fe200078e0a23 */
[----:B0-----:R-:W-:Y:S01]  /*13a0*/  LEA R3, R50, UR4, 0x2 ;  /* 0x0000000432037c11 */ /* 0x001fe2000f8e10ff */
[C---:B------:R-:W-:Y:S01]  /*13b0*/  IMAD R37, R12.reuse, 0x13, -R37 ;  /* 0x000000130c257824 */ /* 0x040fe200078e0a25 */
[----:B------:R-:W-:Y:S01]  /*13c0*/  LEA R2, R45, UR4, 0x2 ;  /* 0x000000042d027c11 */ /* 0x000fe2000f8e10ff */
[C---:B------:R-:W-:Y:S01]  /*13d0*/  IMAD R53, R12.reuse, 0x13, -R53 ;  /* 0x000000130c357824 */ /* 0x040fe200078e0a35 */
[----:B------:R-:W-:Y:S01]  /*13e0*/  ISETP.GE.AND P0, PT, R12, R5, PT ;  /* 0x000000050c00720c */ /* 0x000fe20003f06270 */
[----:B------:R-:W-:-:S02]  /*13f0*/  VIADD R35, R35, 0xf ;  /* 0x0000000f23237836 */ /* 0x000fc40000000000 */
[----:B------:R-:W-:Y:S02]  /*1400*/  VIADD R37, R37, 0x10 ;  /* 0x0000001025257836 */ /* 0x000fe40000000000 */
[----:B------:R-:W-:Y:S01]  /*1410*/  VIADD R53, R53, 0x11 ;  /* 0x0000001135357836 */ /* 0x000fe20000000000 */
[----:B------:R-:W-:Y:S02]  /*1420*/  SEL R35, R36, R35, !P3 ;  /* 0x0000002324237207 */ /* 0x000fe40005800000 */
[----:B------:R-:W-:Y:S02]  /*1430*/  SEL R37, R38, R37, !P5 ;  /* 0x0000002526257207 */ /* 0x000fe40006800000 */
[----:B------:R-:W-:Y:S02]  /*1440*/  SEL R53, R34, R53, !P6 ;  /* 0x0000003522357207 */ /* 0x000fe40007000000 */
[----:B------:R-:W-:Y:S02]  /*1450*/  LEA R4, R35, UR4, 0x2 ;  /* 0x0000000423047c11 */ /* 0x000fe4000f8e10ff */
[----:B------:R-:W-:Y:S01]  /*1460*/  LEA R37, R37, UR4, 0x2 ;  /* 0x0000000425257c11 */ /* 0x000fe2000f8e10ff */
[----:B------:R-:W-:Y:S01]  /*1470*/  STS [R33], R32 ;  /* 0x0000002021007388 */ /* 0x000fe20000000800 */
[----:B------:R-:W-:-:S03]  /*1480*/  LEA R53, R53, UR4, 0x2 ;  /* 0x0000000435357c11 */ /* 0x000fc6000f8e10ff */
        /* <DEDUP_REMOVED lines=8> */
[----:B--2---:R-:W-:-:S03]  /*1510*/  SEL R9, R5, RZ, P0 ;  /* 0x000000ff05097207 */ /* 0x004fc60000000000 */
[----:B------:R1:W-:Y:S02]  /*1520*/  STS [R0], R25 ;  /* 0x0000001900007388 */ /* 0x0003e40000000800 */
[C---:B------:R-:W-:Y:S02]  /*1530*/  IMAD.IADD R9, R12.reuse, 0x1, -R9 ;  /* 0x000000010c097824 */ /* 0x040fe400078e0a09 */
[----:B------:R-:W-:Y:S04]  /*1540*/  STS [R49], R24 ;  /* 0x0000001831007388 */ /* 0x000fe80000000800 */
[----:B------:R-:W-:Y:S01]  /*1550*/  STS [R48], R23 ;  /* 0x0000001730007388 */ /* 0x000fe20000000800 */
[----:B-1----:R-:W-:-:S03]  /*1560*/  LEA R0, R12, UR4, 0x2 ;  /* 0x000000040c007c11 */ /* 0x002fc6000f8e10ff */
[----:B------:R-:W-:Y:S01]  /*1570*/  STS [R3], R22 ;  /* 0x0000001603007388 */ /* 0x000fe20000000800 */
[----:B0-----:R-:W-:-:S03]  /*1580*/  @!P0 IMAD.WIDE R6, R9, 0x4, R6 ;  /* 0x0000000409068825 */ /* 0x001fc600078e0206 */
[----:B------:R-:W-:Y:S04]  /*1590*/  STS [R46], R21 ;  /* 0x000000152e007388 */ /* 0x000fe80000000800 */
[----:B------:R-:W-:Y:S04]  /*15a0*/  STS [R47], R20 ;  /* 0x000000142f007388 */ /* 0x000fe80000000800 */
[----:B------:R0:W-:Y:S04]  /*15b0*/  STS [R2], R19 ;  /* 0x0000001302007388 */ /* 0x0001e80000000800 */
[----:B------:R-:W-:Y:S04]  /*15c0*/  STS [R51], R18 ;  /* 0x0000001233007388 */ /* 0x000fe80000000800 */
[----:B------:R1:W-:Y:S01]  /*15d0*/  STS [R4], R17 ;  /* 0x0000001104007388 */ /* 0x0003e20000000800 */
[----:B0-----:R-:W0:Y:S03]  /*15e0*/  @P0 LDC.64 R2, c[0x0][0x390] ;  /* 0x0000e400ff020b82 */ /* 0x001e260000000a00 */
[----:B------:R-:W-:Y:S04]  /*15f0*/  STS [R37], R16 ;  /* 0x0000001025007388 */ /* 0x000fe80000000800 */
[----:B------:R-:W-:Y:S01]  /*1600*/  STS [R53], R14 ;  /* 0x0000000e35007388 */ /* 0x000fe20000000800 */
[----:B-1----:R-:W-:-:S03]  /*1610*/  VIADD R4, R12, 0x140 ;  /* 0x000001400c047836 */ /* 0x002fc60000000000 */
[----:B------:R-:W-:Y:S01]  /*1620*/  STS [R8], R15 ;  /* 0x0000000f08007388 */ /* 0x000fe20000000800 */
[----:B------:R-:W-:Y:S01]  /*1630*/  BAR.SYNC.DEFER_BLOCKING 0x0 ;  /* 0x0000000000007b1d */ /* 0x000fe20000010000 */
[----:B0-----:R-:W-:-:S05]  /*1640*/  @P0 IMAD.WIDE R2, R9, 0x4, R2 ;  /* 0x0000000409020825 */ /* 0x001fca00078e0202 */
[----:B------:R-:W0:Y:S04]  /*1650*/  LDS R11, [R0] ;  /* 0x00000000000b7984 */ /* 0x000e280000000800 */
[----:B------:R1:W2:Y:S04]  /*1660*/  LDS R13, [R0+0x500] ;  /* 0x00050000000d7984 */ /* 0x0002a80000000800 */
[----:B0-----:R1:W-:Y:S04]  /*1670*/  @P0 STG.E desc[UR8][R2.64], R11 ;  /* 0x0000000b02000986 */ /* 0x0013e8000c101908 */
[----:B------:R1:W-:Y:S01]  /*1680*/  @!P0 STG.E desc[UR8][R6.64], R11 ;  /* 0x0000000b06008986 */ /* 0x0003e2000c101908 */
[----:B------:R-:W-:-:S04]  /*1690*/  ISETP.GE.AND P0, PT, R4, R5, PT ;  /* 0x000000050400720c */ /* 0x000fc80003f06270 */
[----:B------:R-:W-:-:S09]  /*16a0*/  SEL R9, R5, RZ, P0 ;  /* 0x000000ff05097207 */ /* 0x000fd20000000000 */
[----:B-12---:R-:W-:Y:S05]  /*16b0*/  @!P0 BRA `(.L_x_799) ;  /* 0x0000000000208947 */ /* 0x006fea0003800000 */
        /* <DEDUP_REMOVED lines=8> */
.L_x_799:
[----:B------:R-:W0:Y:S01]  /*1740*/  LDCU.64 UR4, c[0x0][0x398] ;  /* 0x00007300ff0477ac */ /* 0x000e220008000a00 */
[----:B------:R-:W-:Y:S02]  /*1750*/  SHF.R.S32.HI R2, RZ, 0x1f, R9 ;  /* 0x0000001fff027819 */ /* 0x000fe40000011409 */
[----:B------:R-:W-:-:S05]  /*1760*/  IADD3 R9, P0, PT, -R9, R12, RZ ;  /* 0x0000000c09097210 */ /* 0x000fca0007f1e1ff */
[----:B------:R-:W-:Y:S01]  /*1770*/  IMAD.X R4, RZ, RZ, ~R2, P0 ;  /* 0x000000ffff047224 */ /* 0x000fe200000e0e02 */
[----:B0-----:R-:W-:-:S04]  /*1780*/  LEA R2, P0, R9, UR4, 0x2 ;  /* 0x0000000409027c11 */ /* 0x001fc8000f8010ff */
[----:B------:R-:W-:-:S05]  /*1790*/  LEA.HI.X R3, R9, UR5, R4, 0x2, P0 ;  /* 0x0000000509037c11 */ /* 0x000fca00080f1404 */
[----:B------:R1:W-:Y:S04]  /*17a0*/  STG.E desc[UR8][R2.64+0x500], R13 ;  /* 0x0005000d02007986 */ /* 0x0003e8000c101908 */
.L_x_800:
[----:B------:R-:W-:Y:S05]  /*17b0*/  BSYNC.RECONVERGENT B0 ;  /* 0x0000000000007941 */ /* 0x000fea0003800200 */
.L_x_798:
        /* <DEDUP_REMOVED lines=14> */
.L_x_802:
[----:B------:R-:W0:Y:S01]  /*18a0*/  LDCU.64 UR4, c[0x0][0x398] ;  /* 0x00007300ff0477ac */ /* 0x000e220008000a00 */
[----:B------:R-:W-:Y:S02]  /*18b0*/  SHF.R.S32.HI R2, RZ, 0x1f, R3 ;  /* 0x0000001fff027819 */ /* 0x000fe40000011403 */
[----:B------:R-:W-:-:S05]  /*18c0*/  IADD3 R3, P0, PT, -R3, R12, RZ ;  /* 0x0000000c03037210 */ /* 0x000fca0007f1e1ff */
[----:B------:R-:W-:Y:S01]  /*18d0*/  IMAD.X R4, RZ, RZ, ~R2, P0 ;  /* 0x000000ffff047224 */ /* 0x000fe200000e0e02 */
[----:B0-----:R-:W-:-:S04]  /*18e0*/  LEA R2, P0, R3, UR4, 0x2 ;  /* 0x0000000403027c11 */ /* 0x001fc8000f8010ff */
[----:B------:R-:W-:-:S05]  /*18f0*/  LEA.HI.X R3, R3, UR5, R4, 0x2, P0 ;  /* 0x0000000503037c11 */ /* 0x000fca00080f1404 */
[----:B---3--:R0:W-:Y:S04]  /*1900*/  STG.E desc[UR8][R2.64+0xa00], R7 ;  /* 0x000a000702007986 */ /* 0x0081e8000c101908 */
.L_x_803:
[----:B------:R-:W-:Y:S05]  /*1910*/  BSYNC.RECONVERGENT B0 ;  /* 0x0000000000007941 */ /* 0x000fea0003800200 */
.L_x_801:
        /* <DEDUP_REMOVED lines=14> */
.L_x_805:
[----:B------:R-:W0:Y:S01]  /*1a00*/  LDCU.64 UR4, c[0x0][0x398] ;  /* 0x00007300ff0477ac */ /* 0x000e220008000a00 */
[----:B------:R-:W-:Y:S02]  /*1a10*/  SHF.R.S32.HI R2, RZ, 0x1f, R3 ;  /* 0x0000001fff027819 */ /* 0x000fe40000011403 */
[----:B------:R-:W-:-:S05]  /*1a20*/  IADD3 R3, P0, PT, -R3, R12, RZ ;  /* 0x0000000c03037210 */ /* 0x000fca0007f1e1ff */
[----:B------:R-:W-:Y:S01]  /*1a30*/  IMAD.X R4, RZ, RZ, ~R2, P0 ;  /* 0x000000ffff047224 */ /* 0x000fe200000e0e02 */
[----:B0-----:R-:W-:-:S04]  /*1a40*/  LEA R2, P0, R3, UR4, 0x2 ;  /* 0x0000000403027c11 */ /* 0x001fc8000f8010ff */
[----:B------:R-:W-:-:S05]  /*1a50*/  LEA.HI.X R3, R3, UR5, R4, 0x2, P0 ;  /* 0x0000000503037c11 */ /* 0x000fca00080f1404 */
[----:B-1----:R1:W-:Y:S04]  /*1a60*/  STG.E desc[UR8][R2.64+0xf00], R7 ;  /* 0x000f000702007986 */ /* 0x0023e8000c101908 */
.L_x_806:
[----:B------:R-:W-:Y:S05]  /*1a70*/  BSYNC.RECONVERGENT B0 ;  /* 0x0000000000007941 */ /* 0x000fea0003800200 */
.L_x_804:
        /* <DEDUP_REMOVED lines=14> */
.L_x_808:
[----:B------:R-:W0:Y:S01]  /*1b60*/  LDCU.64 UR4, c[0x0][0x398] ;  /* 0x00007300ff0477ac */ /* 0x000e220008000a00 */
[----:B------:R-:W-:Y:S02]  /*1b70*/  SHF.R.S32.HI R2, RZ, 0x1f, R3 ;  /* 0x0000001fff027819 */ /* 0x000fe40000011403 */
[----:B------:R-:W-:-:S05]  /*1b80*/  IADD3 R3, P0, PT, -R3, R12, RZ ;  /* 0x0000000c03037210 */ /* 0x000fca0007f1e1ff */
[----:B------:R-:W-:Y:S01]  /*1b90*/  IMAD.X R4, RZ, RZ, ~R2, P0 ;  /* 0x000000ffff047224 */ /* 0x000fe200000e0e02 */
[----:B0-----:R-:W-:-:S04]  /*1ba0*/  LEA R2, P0, R3, UR4, 0x2 ;  /* 0x0000000403027c11 */ /* 0x001fc8000f8010ff */
[----:B------:R-:W-:-:S05]  /*1bb0*/  LEA.HI.X R3, R3, UR5, R4, 0x2, P0 ;  /* 0x0000000503037c11 */ /* 0x000fca00080f1404 */
[----:B-1----:R0:W-:Y:S04]  /*1bc0*/  STG.E desc[UR8][R2.64+0x1400], R7 ;  /* 0x0014000702007986 */ /* 0x0021e8000c101908 */
.L_x_809:
[----:B------:R-:W-:Y:S05]  /*1bd0*/  BSYNC.RECONVERGENT B0 ;  /* 0x0000000000007941 */ /* 0x000fea0003800200 */
.L_x_807:
        /* <DEDUP_REMOVED lines=14> */
.L_x_811:
[----:B------:R-:W0:Y:S01]  /*1cc0*/  LDCU.64 UR4, c[0x0][0x398] ;  /* 0x00007300ff0477ac */ /* 0x000e220008000a00 */
[----:B------:R-:W-:Y:S02]  /*1cd0*/  SHF.R.S32.HI R2, RZ, 0x1f, R3 ;  /* 0x0000001fff027819 */ /* 0x000fe40000011403 */
[----:B------:R-:W-:-:S05]  /*1ce0*/  IADD3 R3, P0, PT, -R3, R12, RZ ;  /* 0x0000000c03037210 */ /* 0x000fca0007f1e1ff */
[----:B------:R-:W-:Y:S01]  /*1cf0*/  IMAD.X R4, RZ, RZ, ~R2, P0 ;  /* 0x000000ffff047224 */ /* 0x000fe200000e0e02 */
[----:B0-----:R-:W-:-:S04]  /*1d00*/  LEA R2, P0, R3, UR4, 0x2 ;  /* 0x0000000403027c11 */ /* 0x001fc8000f8010ff */
[----:B------:R-:W-:-:S05]  /*1d10*/  LEA.HI.X R3, R3, UR5, R4, 0x2, P0 ;  /* 0x0000000503037c11 */ /* 0x000fca00080f1404 */
[----:B-1----:R1:W-:Y:S04]  /*1d20*/  STG.E desc[UR8][R2.64+0x1900], R7 ;  /* 0x0019000702007986 */ /* 0x0023e8000c101908 */
.L_x_812:
[----:B------:R-:W-:Y:S05]  /*1d30*/  BSYNC.RECONVERGENT B0 ;  /* 0x0000000000007941 */ /* 0x000fea0003800200 */
.L_x_810:
        /* <DEDUP_REMOVED lines=14> */
.L_x_814:
[----:B------:R-:W0:Y:S01]  /*1e20*/  LDCU.64 UR4, c[0x0][0x398] ;  /* 0x00007300ff0477ac */ /* 0x000e220008000a00 */
[----:B------:R-:W-:Y:S02]  /*1e30*/  SHF.R.S32.HI R2, RZ, 0x1f, R3 ;  /* 0x0000001fff027819 */ /* 0x000fe40000011403 */
[----:B------:R-:W-:-:S05]  /*1e40*/  IADD3 R3, P0, PT, -R3, R12, RZ ;  /* 0x0000000c03037210 */ /* 0x000fca0007f1e1ff */
[----:B------:R-:W-:Y:S01]  /*1e50*/  IMAD.X R4, RZ, RZ, ~R2, P0 ;  /* 0x000000ffff047224 */ /* 0x000fe200000e0e02 */
[----:B0-----:R-:W-:-:S04]  /*1e60*/  LEA R2, P0, R3, UR4, 0x2 ;  /* 0x0000000403027c11 */ /* 0x001fc8000f8010ff */
[----:B------:R-:W-:-:S05]  /*1e70*/  LEA.HI.X R3, R3, UR5, R4, 0x2, P0 ;  /* 0x0000000503037c11 */ /* 0x000fca00080f1404 */
[----:B-1----:R0:W-:Y:S04]  /*1e80*/  STG.E desc[UR8][R2.64+0x1e00], R7 ;  /* 0x001e000702007986 */ /* 0x0021e8000c101908 */
.L_x_815:
[----:B------:R-:W-:Y:S05]  /*1e90*/  BSYNC.RECONVERGENT B0 ;  /* 0x0000000000007941 */ /* 0x000fea0003800200 */
.L_x_813:
        /* <DEDUP_REMOVED lines=14> */
.L_x_817:
[----:B------:R-:W0:Y:S01]  /*1f80*/  LDCU.64 UR4, c[0x0][0x398] ;  /* 0x00007300ff0477ac */ /* 0x000e220008000a00 */
[----:B------:R-:W-:Y:S02]  /*1f90*/  SHF.R.S32.HI R2, RZ, 0x1f, R3 ;  /* 0x0000001fff027819 */ /* 0x000fe40000011403 */
[----:B------:R-:W-:-:S05]  /*1fa0*/  IADD3 R3, P0, PT, -R3, R12, RZ ;  /* 0x0000000c03037210 */ /* 0x000fca0007f1e1ff */
[----:B------:R-:W-:Y:S01]  /*1fb0*/  IMAD.X R4, RZ, RZ, ~R2, P0 ;  /* 0x000000ffff047224 */ /* 0x000fe200000e0e02 */
[----:B0-----:R-:W-:-:S04]  /*1fc0*/  LEA R2, P0, R3, UR4, 0x2 ;  /* 0x0000000403027c11 */ /* 0x001fc8000f8010ff */
[----:B------:R-:W-:-:S05]  /*1fd0*/  LEA.HI.X R3, R3, UR5, R4, 0x2, P0 ;  /* 0x0000000503037c11 */ /* 0x000fca00080f1404 */
[----:B-1----:R1:W-:Y:S04]  /*1fe0*/  STG.E desc[UR8][R2.64+0x2300], R7 ;  /* 0x0023000702007986 */ /* 0x0023e8000c101908 */
.L_x_818:
[----:B------:R-:W-:Y:S05]  /*1ff0*/  BSYNC.RECONVERGENT B0 ;  /* 0x0000000000007941 */ /* 0x000fea0003800200 */
.L_x_816:
        /* <DEDUP_REMOVED lines=14> */
.L_x_820:
[----:B------:R-:W0:Y:S01]  /*20e0*/  LDCU.64 UR4, c[0x0][0x398] ;  /* 0x00007300ff0477ac */ /* 0x000e220008000a00 */
[----:B------:R-:W-:Y:S02]  /*20f0*/  SHF.R.S32.HI R2, RZ, 0x1f, R3 ;  /* 0x0000001fff027819 */ /* 0x000fe40000011403 */
[----:B------:R-:W-:-:S05]  /*2100*/  IADD3 R3, P0, PT, -R3, R12, RZ ;  /* 0x0000000c03037210 */ /* 0x000fca0007f1e1ff */
[----:B------:R-:W-:Y:S01]  /*2110*/  IMAD.X R4, RZ, RZ, ~R2, P0 ;  /* 0x000000ffff047224 */ /* 0x000fe200000e0e02 */
[----:B0-----:R-:W-:-:S04]  /*2120*/  LEA R2, P0, R3, UR4, 0x2 ;  /* 0x0000000403027c11 */ /* 0x001fc8000f8010ff */
[----:B------:R-:W-:-:S05]  /*2130*/  LEA.HI.X R3, R3, UR5, R4, 0x2, P0 ;  /* 0x0000000503037c11 */ /* 0x000fca00080f1404 */
[----:B-1----:R0:W-:Y:S04]  /*2140*/  STG.E desc[UR8][R2.64+0x2800], R7 ;  /* 0x0028000702007986 */ /* 0x0021e8000c101908 */
.L_x_821:
[----:B------:R-:W-:Y:S05]  /*2150*/  BSYNC.RECONVERGENT B0 ;  /* 0x0000000000007941 */ /* 0x000fea0003800200 */
.L_x_819:
        /* <DEDUP_REMOVED lines=14> */
.L_x_823:
[----:B------:R-:W0:Y:S01]  /*2240*/  LDCU.64 UR4, c[0x0][0x398] ;  /* 0x00007300ff0477ac */ /* 0x000e220008000a00 */
[----:B------:R-:W-:Y:S02]  /*2250*/  SHF.R.S32.HI R2, RZ, 0x1f, R3 ;  /* 0x0000001fff027819 */ /* 0x000fe40000011403 */
[----:B------:R-:W-:-:S05]  /*2260*/  IADD3 R3, P0, PT, -R3, R12, RZ ;  /* 0x0000000c03037210 */ /* 0x000fca0007f1e1ff */
[----:B------:R-:W-:Y:S01]  /*2270*/  IMAD.X R4, RZ, RZ, ~R2, P0 ;  /* 0x000000ffff047224 */ /* 0x000fe200000e0e02 */
[----:B0-----:R-:W-:-:S04]  /*2280*/  LEA R2, P0, R3, UR4, 0x2 ;  /* 0x0000000403027c11 */ /* 0x001fc8000f8010ff */
[----:B------:R-:W-:-:S05]  /*2290*/  LEA.HI.X R3, R3, UR5, R4, 0x2, P0 ;  /* 0x0000000503037c11 */ /* 0x000fca00080f1404 */
[----:B-1----:R1:W-:Y:S04]  /*22a0*/  STG.E desc[UR8][R2.64+0x2d00], R7 ;  /* 0x002d000702007986 */ /* 0x0023e8000c101908 */
.L_x_824:
[----:B------:R-:W-:Y:S05]  /*22b0*/  BSYNC.RECONVERGENT B0 ;  /* 0x0000000000007941 */ /* 0x000fea0003800200 */
.L_x_822:
        /* <DEDUP_REMOVED lines=14> */
.L_x_826:
[----:B------:R-:W0:Y:S01]  /*23a0*/  LDCU.64 UR4, c[0x0][0x398] ;  /* 0x00007300ff0477ac */ /* 0x000e220008000a00 */
[----:B------:R-:W-:Y:S02]  /*23b0*/  SHF.R.S32.HI R2, RZ, 0x1f, R3 ;  /* 0x0000001fff027819 */ /* 0x000fe40000011403 */
[----:B------:R-:W-:-:S05]  /*23c0*/  IADD3 R3, P0, PT, -R3, R12, RZ ;  /* 0x0000000c03037210 */ /* 0x000fca0007f1e1ff */
[----:B------:R-:W-:Y:S01]  /*23d0*/  IMAD.X R4, RZ, RZ, ~R2, P0 ;  /* 0x000000ffff047224 */ /* 0x000fe200000e0e02 */
[----:B0-----:R-:W-:-:S04]  /*23e0*/  LEA R2, P0, R3, UR4, 0x2 ;  /* 0x0000000403027c11 */ /* 0x001fc8000f8010ff */
[----:B------:R-:W-:-:S05]  /*23f0*/  LEA.HI.X R3, R3, UR5, R4, 0x2, P0 ;  /* 0x0000000503037c11 */ /* 0x000fca00080f1404 */
[----:B-1----:R0:W-:Y:S04]  /*2400*/  STG.E desc[UR8][R2.64+0x3200], R7 ;  /* 0x0032000702007986 */ /* 0x0021e8000c101908 */
.L_x_827:
[----:B------:R-:W-:Y:S05]  /*2410*/  BSYNC.RECONVERGENT B0 ;  /* 0x0000000000007941 */ /* 0x000fea0003800200 */
.L_x_825:
        /* <DEDUP_REMOVED lines=14> */
.L_x_829:
[----:B------:R-:W0:Y:S01]  /*2500*/  LDCU.64 UR4, c[0x0][0x398] ;  /* 0x00007300ff0477ac */ /* 0x000e220008000a00 */
[----:B------:R-:W-:Y:S02]  /*2510*/  SHF.R.S32.HI R2, RZ, 0x1f, R3 ;  /* 0x0000001fff027819 */ /* 0x000fe40000011403 */
[----:B------:R-:W-:-:S05]  /*2520*/  IADD3 R3, P0, PT, -R3, R12, RZ ;  /* 0x0000000c03037210 */ /* 0x000fca0007f1e1ff */
[----:B------:R-:W-:Y:S01]  /*2530*/  IMAD.X R4, RZ, RZ, ~R2, P0 ;  /* 0x000000ffff047224 */ /* 0x000fe200000e0e02 */
[----:B0-----:R-:W-:-:S04]  /*2540*/  LEA R2, P0, R3, UR4, 0x2 ;  /* 0x0000000403027c11 */ /* 0x001fc8000f8010ff */
[----:B------:R-:W-:-:S05]  /*2550*/  LEA.HI.X R3, R3, UR5, R4, 0x2, P0 ;  /* 0x0000000503037c11 */ /* 0x000fca00080f1404 */
[----:B-1----:R1:W-:Y:S04]  /*2560*/  STG.E desc[UR8][R2.64+0x3700], R7 ;  /* 0x0037000702007986 */ /* 0x0023e8000c101908 */
.L_x_830:
[----:B------:R-:W-:Y:S05]  /*2570*/  BSYNC.RECONVERGENT B0 ;  /* 0x0000000000007941 */ /* 0x000fea0003800200 */
.L_x_828:
        /* <DEDUP_REMOVED lines=14> */
.L_x_832:
[----:B------:R-:W0:Y:S01]  /*2660*/  LDCU.64 UR4, c[0x0][0x398] ;  /* 0x00007300ff0477ac */ /* 0x000e220008000a00 */
[----:B------:R-:W-:Y:S02]  /*2670*/  SHF.R.S32.HI R2, RZ, 0x1f, R3 ;  /* 0x0000001fff027819 */ /* 0x000fe40000011403 */
[----:B------:R-:W-:-:S05]  /*2680*/  IADD3 R3, P0, PT, -R3, R12, RZ ;  /* 0x0000000c03037210 */ /* 0x000fca0007f1e1ff */
[----:B------:R-:W-:Y:S01]  /*2690*/  IMAD.X R4, RZ, RZ, ~R2, P0 ;  /* 0x000000ffff047224 */ /* 0x000fe200000e0e02 */
[----:B0-----:R-:W-:-:S04]  /*26a0*/  LEA R2, P0, R3, UR4, 0x2 ;  /* 0x0000000403027c11 */ /* 0x001fc8000f8010ff */
[----:B------:R-:W-:-:S05]  /*26b0*/  LEA.HI.X R3, R3, UR5, R4, 0x2, P0 ;  /* 0x0000000503037c11 */ /* 0x000fca00080f1404 */
[----:B-1----:R0:W-:Y:S04]  /*26c0*/  STG.E desc[UR8][R2.64+0x3c00], R7 ;  /* 0x003c000702007986 */ /* 0x0021e8000c101908 */
.L_x_833:
[----:B------:R-:W-:Y:S05]  /*26d0*/  BSYNC.RECONVERGENT B0 ;  /* 0x0000000000007941 */ /* 0x000fea0003800200 */
.L_x_831:
        /* <DEDUP_REMOVED lines=14> */
.L_x_835:
[----:B------:R-:W0:Y:S01]  /*27c0*/  LDCU.64 UR4, c[0x0][0x398] ;  /* 0x00007300ff0477ac */ /* 0x000e220008000a00 */
[----:B------:R-:W-:Y:S02]  /*27d0*/  SHF.R.S32.HI R2, RZ, 0x1f, R3 ;  /* 0x0000001fff027819 */ /* 0x000fe40000011403 */
[----:B------:R-:W-:-:S05]  /*27e0*/  IADD3 R3, P0, PT, -R3, R12, RZ ;  /* 0x0000000c03037210 */ /* 0x000fca0007f1e1ff */
[----:B------:R-:W-:Y:S01]  /*27f0*/  IMAD.X R4, RZ, RZ, ~R2, P0 ;  /* 0x000000ffff047224 */ /* 0x000fe200000e0e02 */
[----:B0-----:R-:W-:-:S04]  /*2800*/  LEA R2, P0, R3, UR4, 0x2 ;  /* 0x0000000403027c11 */ /* 0x001fc8000f8010ff */
[----:B------:R-:W-:-:S05]  /*2810*/  LEA.HI.X R3, R3, UR5, R4, 0x2, P0 ;  /* 0x0000000503037c11 */ /* 0x000fca00080f1404 */
[----:B-1----:R1:W-:Y:S04]  /*2820*/  STG.E desc[UR8][R2.64+0x4100], R7 ;  /* 0x0041000702007986 */ /* 0x0023e8000c101908 */
.L_x_836:
[----:B------:R-:W-:Y:S05]  /*2830*/  BSYNC.RECONVERGENT B0 ;  /* 0x0000000000007941 */ /* 0x000fea0003800200 */
.L_x_834:
        /* <DEDUP_REMOVED lines=14> */
.L_x_838:
[----:B------:R-:W0:Y:S01]  /*2920*/  LDCU.64 UR4, c[0x0][0x398] ;  /* 0x00007300ff0477ac */ /* 0x000e220008000a00 */
[----:B------:R-:W-:Y:S02]  /*2930*/  SHF.R.S32.HI R2, RZ, 0x1f, R3 ;  /* 0x0000001fff027819 */ /* 0x000fe40000011403 */
[----:B------:R-:W-:-:S05]  /*2940*/  IADD3 R3, P0, PT, -R3, R12, RZ ;  /* 0x0000000c03037210 */ /* 0x000fca0007f1e1ff */
[----:B------:R-:W-:Y:S01]  /*2950*/  IMAD.X R4, RZ, RZ, ~R2, P0 ;  /* 0x000000ffff047224 */ /* 0x000fe200000e0e02 */
[----:B0-----:R-:W-:-:S04]  /*2960*/  LEA R2, P0, R3, UR4, 0x2 ;  /* 0x0000000403027c11 */ /* 0x001fc8000f8010ff */
[----:B------:R-:W-:-:S05]  /*2970*/  LEA.HI.X R3, R3, UR5, R4, 0x2, P0 ;  /* 0x0000000503037c11 */ /* 0x000fca00080f1404 */
[----:B-1----:R0:W-:Y:S04]  /*2980*/  STG.E desc[UR8][R2.64+0x4600], R7 ;  /* 0x0046000702007986 */ /* 0x0021e8000c101908 */
.L_x_839:
[----:B------:R-:W-:Y:S05]  /*2990*/  BSYNC.RECONVERGENT B0 ;  /* 0x0000000000007941 */ /* 0x000fea0003800200 */
.L_x_837:
        /* <DEDUP_REMOVED lines=14> */
.L_x_841:
[----:B------:R-:W0:Y:S01]  /*2a80*/  LDCU.64 UR4, c[0x0][0x398] ;  /* 0x00007300ff0477ac */ /* 0x000e220008000a00 */
[----:B------:R-:W-:Y:S02]  /*2a90*/  SHF.R.S32.HI R2, RZ, 0x1f, R3 ;  /* 0x0000001fff027819 */ /* 0x000fe40000011403 */
[----:B------:R-:W-:-:S05]  /*2aa0*/  IADD3 R3, P0, PT, -R3, R12, RZ ;  /* 0x0000000c03037210 */ /* 0x000fca0007f1e1ff */
[----:B------:R-:W-:Y:S01]  /*2ab0*/  IMAD.X R4, RZ, RZ, ~R2, P0 ;  /* 0x000000ffff047224 */ /* 0x000fe200000e0e02 */
[----:B0-----:R-:W-:-:S04]  /*2ac0*/  LEA R2, P0, R3, UR4, 0x2 ;  /* 0x0000000403027c11 */ /* 0x001fc8000f8010ff */
[----:B------:R-:W-:-:S05]  /*2ad0*/  LEA.HI.X R3, R3, UR5, R4, 0x2, P0 ;  /* 0x0000000503037c11 */ /* 0x000fca00080f1404 */
[----:B-1----:R1:W-:Y:S04]  /*2ae0*/  STG.E desc[UR8][R2.64+0x4b00], R7 ;  /* 0x004b000702007986 */ /* 0x0023e8000c101908 */
.L_x_842:
[----:B------:R-:W-:Y:S05]  /*2af0*/  BSYNC.RECONVERGENT B0 ;  /* 0x0000000000007941 */ /* 0x000fea0003800200 */
.L_x_840:
        /* <DEDUP_REMOVED lines=14> */
.L_x_844:
[----:B------:R-:W0:Y:S01]  /*2be0*/  LDCU.64 UR4, c[0x0][0x398] ;  /* 0x00007300ff0477ac */ /* 0x000e220008000a00 */
[----:B------:R-:W-:Y:S02]  /*2bf0*/  SHF.R.S32.HI R2, RZ, 0x1f, R3 ;  /* 0x0000001fff027819 */ /* 0x000fe40000011403 */
[----:B------:R-:W-:-:S05]  /*2c00*/  IADD3 R3, P0, PT, -R3, R12, RZ ;  /* 0x0000000c03037210 */ /* 0x000fca0007f1e1ff */
[----:B------:R-:W-:Y:S01]  /*2c10*/  IMAD.X R4, RZ, RZ, ~R2, P0 ;  /* 0x000000ffff047224 */ /* 0x000fe200000e0e02 */
[----:B0-----:R-:W-:-:S04]  /*2c20*/  LEA R2, P0, R3, UR4, 0x2 ;  /* 0x0000000403027c11 */ /* 0x001fc8000f8010ff */
[----:B------:R-:W-:-:S05]  /*2c30*/  LEA.HI.X R3, R3, UR5, R4, 0x2, P0 ;  /* 0x0000000503037c11 */ /* 0x000fca00080f1404 */
[----:B-1----:R0:W-:Y:S04]  /*2c40*/  STG.E desc[UR8][R2.64+0x5000], R7 ;  /* 0x0050000702007986 */ /* 0x0021e8000c101908 */
.L_x_845:
[----:B------:R-:W-:Y:S05]  /*2c50*/  BSYNC.RECONVERGENT B0 ;  /* 0x0000000000007941 */ /* 0x000fea0003800200 */
.L_x_843:
        /* <DEDUP_REMOVED lines=14> */
.L_x_847:
[----:B------:R-:W0:Y:S01]  /*2d40*/  LDCU.64 UR4, c[0x0][0x398] ;  /* 0x00007300ff0477ac */ /* 0x000e220008000a00 */
[----:B------:R-:W-:Y:S02]  /*2d50*/  SHF.R.S32.HI R2, RZ, 0x1f, R3 ;  /* 0x0000001fff027819 */ /* 0x000fe40000011403 */
[----:B------:R-:W-:-:S05]  /*2d60*/  IADD3 R3, P0, PT, -R3, R12, RZ ;  /* 0x0000000c03037210 */ /* 0x000fca0007f1e1ff */
[----:B------:R-:W-:Y:S01]  /*2d70*/  IMAD.X R4, RZ, RZ, ~R2, P0 ;  /* 0x000000ffff047224 */ /* 0x000fe200000e0e02 */
[----:B0-----:R-:W-:-:S04]  /*2d80*/  LEA R2, P0, R3, UR4, 0x2 ;  /* 0x0000000403027c11 */ /* 0x001fc8000f8010ff */
[----:B------:R-:W-:-:S05]  /*2d90*/  LEA.HI.X R3, R3, UR5, R4, 0x2, P0 ;  /* 0x0000000503037c11 */ /* 0x000fca00080f1404 */
[----:B-1----:R1:W-:Y:S04]  /*2da0*/  STG.E desc[UR8][R2.64+0x5500], R7 ;  /* 0x0055000702007986 */ /* 0x0023e8000c101908 */
.L_x_848:
[----:B------:R-:W-:Y:S05]  /*2db0*/  BSYNC.RECONVERGENT B0 ;  /* 0x0000000000007941 */ /* 0x000fea0003800200 */
.L_x_846:
        /* <DEDUP_REMOVED lines=13> */
.L_x_849:
        /* <DEDUP_REMOVED lines=8> */
.L_x_797:
[----:B------:R-:W0:Y:S01]  /*2f10*/  S2R R63, SR_TID.X ;  /* 0x00000000003f7919 */ /* 0x000e220000002100 */
[----:B------:R-:W1:Y:S01]  /*2f20*/  LDCU.64 UR4, c[0x0][0x380] ;  /* 0x00007000ff0477ac */ /* 0x000e620008000a00 */
[C---:B0-----:R-:W-:Y:S02]  /*2f30*/  LOP3.LUT R2, R63.reuse, 0x1f, RZ, 0xc0, !PT ;  /* 0x0000001f3f027812 */ /* 0x041fe400078ec0ff */
[----:B------:R-:W-:-:S05]  /*2f40*/  LOP3.LUT R3, R63, 0x3e0, RZ, 0xc0, !PT ;  /* 0x000003e03f037812 */ /* 0x000fca00078ec0ff */
[----:B------:R-:W-:-:S05]  /*2f50*/  IMAD R3, R3, 0x13, R2 ;  /* 0x0000001303037824 */ /* 0x000fca00078e0202 */
[----:B------:R-:W-:-:S04]  /*2f60*/  IADD3 R3, P0, PT, R0, R3, RZ ;  /* 0x0000000300037210 */ /* 0x000fc80007f1e0ff */
[----:B------:R-:W-:Y:S02]  /*2f70*/  LEA.HI.X.SX32 R4, R0, RZ, 0x1, P0 ;  /* 0x000000ff00047211 */ /* 0x000fe400000f0eff */
[----:B-1----:R-:W-:-:S04]  /*2f80*/  LEA R2, P0, R3, UR4, 0x2 ;  /* 0x0000000403027c11 */ /* 0x002fc8000f8010ff */
        /* <DEDUP_REMOVED lines=24> */
[----:B-1----:R-:W-:-:S02]  /*3110*/  ULEA UR4, UR5, UR4, 0x18 ;  /* 0x0000000405047291 */ /* 0x002fc4000f8ec0ff */
[----:B0-----:R-:W-:Y:S01]  /*3120*/  IMAD R23, R65, 0x260, R64 ;  /* 0x0000026041177824 */ /* 0x001fe200078e0240 */
        /* <DEDUP_REMOVED lines=40> */
[C---:B--2---:R-:W-:Y:S01]  /*33b0*/  LOP3.LUT R46, R60.reuse, 0x1, RZ, 0xc, !PT ;  /* 0x000000013c2e7812 */ /* 0x044fe200078e0cff */
[----:B------:R-:W-:Y:S01]  /*33c0*/  IMAD.IADD R45, R49, 0x1, R48 ;  /* 0x00000001312d7824 */ /* 0x000fe200078e0230 */
[----:B------:R-:W-:Y:S01]  /*33d0*/  LOP3.LUT R82, R60, 0x1, RZ, 0xc0, !PT ;  /* 0x000000013c527812 */ /* 0x000fe200078ec0ff */
[----:B------:R-:W2:Y:S01]  /*33e0*/  LDS R47, [R2+0x34] ;  /* 0x00003400022f7984 */ /* 0x000ea20000000800 */
[----:B---3--:R-:W-:Y:S01]  /*33f0*/  LOP3.LUT R43, R59, 0x1, RZ, 0xc, !PT ;  /* 0x000000013b2b7812 */ /* 0x008fe200078e0cff */
[----:B------:R-:W-:Y:S02]  /*3400*/  IMAD.IADD R41, R46, 0x1, R45 ;  /* 0x000000012e297824 */ /* 0x000fe400078e022d */
[----:B------:R-:W3:Y:S01]  /*3410*/  LDS R44, [R2+0x38] ;  /* 0x00003800022c7984 */ /* 0x000ee20000000800 */
[----:B----4-:R-:W-:-:S03]  /*3420*/  LOP3.LUT R42, R58, 0x1, RZ, 0xc, !PT ;  /* 0x000000013a2a7812 */ /* 0x010fc600078e0cff */
[----:B------:R-:W4:Y:S01]  /*3430*/  LDS R40, [R2+0x3c] ;  /* 0x00003c0002287984 */ /* 0x000f220000000800 */
[----:B-----5:R-:W-:Y:S02]  /*3440*/  LOP3.LUT R39, R57, 0x1, RZ, 0xc, !PT ;  /* 0x0000000139277812 */ /* 0x020fe400078e0cff */
[----:B------:R-:W-:Y:S01]  /*3450*/  IADD3 R38, PT, PT, R42, R43, R41 ;  /* 0x0000002b2a267210 */ /* 0x000fe20007ffe029 */
[----:B------:R-:W5:Y:S01]  /*3460*/  LDS R37, [R2+0x40] ;  /* 0x0000400002257984 */ /* 0x000f620000000800 */
[----:B------:R-:W-:-:S03]  /*3470*/  LOP3.LUT R36, R56, 0x1, RZ, 0xc, !PT ;  /* 0x0000000138247812 */ /* 0x000fc600078e0cff */
[----:B------:R-:W-:Y:S01]  /*3480*/  IMAD.IADD R35, R39, 0x1, R38 ;  /* 0x0000000127237824 */ /* 0x000fe200078e0226 */
[----:B------:R-:W5:Y:S01]  /*3490*/  LDS R34, [R2+0x44] ;  /* 0x0000440002227984 */ /* 0x000f620000000800 */
[----:B------:R-:W-:Y:S02]  /*34a0*/  LOP3.LUT R33, R55, 0x1, RZ, 0xc, !PT ;  /* 0x0000000137217812 */ /* 0x000fe400078e0cff */
[----:B------:R-:W-:Y:S01]  /*34b0*/  IMAD.IADD R32, R36, 0x1, R35 ;  /* 0x0000000124207824 */ /* 0x000fe200078e0223 */
[----:B------:R5:W5:Y:S01]  /*34c0*/  LDS R31, [R2+0x48] ;  /* 0x00004800021f7984 */ /* 0x000b620000000800 */
[----:B------:R-:W-:Y:S02]  /*34d0*/  LOP3.LUT R30, R54, 0x1, RZ, 0xc, !PT ;  /* 0x00000001361e7812 */ /* 0x000fe400078e0cff */
[----:B------:R-:W-:Y:S01]  /*34e0*/  IMAD.IADD R19, R33, 0x1, R32 ;  /* 0x0000000121137824 */ /* 0x000fe200078e0220 */
[----:B------:R-:W-:Y:S02]  /*34f0*/  LOP3.LUT R18, R53, 0x1, RZ, 0xc, !PT ;  /* 0x0000000135127812 */ /* 0x000fe400078e0cff */
[----:B------:R-:W-:Y:S01]  /*3500*/  LOP3.LUT R69, R55, 0x1, RZ, 0xc0, !PT ;  /* 0x0000000137457812 */ /* 0x000fe200078ec0ff */
[----:B------:R-:W-:Y:S01]  /*3510*/  IMAD.IADD R17, R30, 0x1, R19 ;  /* 0x000000011e117824 */ /* 0x000fe200078e0213 */
[----:B------:R-:W-:-:S02]  /*3520*/  LOP3.LUT R16, R52, 0x1, RZ, 0xc, !PT ;  /* 0x0000000134107812 */ /* 0x000fc400078e0cff */
[----:B------:R-:W-:Y:S01]  /*3530*/  LOP3.LUT R71, R54, 0x1, RZ, 0xc0, !PT ;  /* 0x0000000136477812 */ /* 0x000fe200078ec0ff */
[----:B------:R-:W-:Y:S01]  /*3540*/  IMAD.IADD R15, R18, 0x1, R17 ;  /* 0x00000001120f7824 */ /* 0x000fe200078e0211 */
[----:B0-----:R-:W-:Y:S02]  /*3550*/  LOP3.LUT R14, R51, 0x1, RZ, 0xc, !PT ;  /* 0x00000001330e7812 */ /* 0x001fe400078e0cff */
[----:B------:R-:W-:Y:S01]  /*3560*/  LOP3.LUT R72, R53, 0x1, RZ, 0xc0, !PT ;  /* 0x0000000135487812 */ /* 0x000fe200078ec0ff */
[----:B------:R-:W-:Y:S01]  /*3570*/  IMAD.IADD R13, R16, 0x1, R15 ;  /* 0x00000001100d7824 */ /* 0x000fe200078e020f */
[----:B-1----:R-:W-:Y:S02]  /*3580*/  LOP3.LUT R12, R50, 0x1, RZ, 0xc, !PT ;  /* 0x00000001320c7812 */ /* 0x002fe400078e0cff */
[----:B------:R-:W-:Y:S01]  /*3590*/  LOP3.LUT R73, R52, 0x1, RZ, 0xc0, !PT ;  /* 0x0000000134497812 */ /* 0x000fe200078ec0ff */
[----:B------:R-:W-:Y:S01]  /*35a0*/  IMAD.IADD R11, R14, 0x1, R13 ;  /* 0x000000010e0b7824 */ /* 0x000fe200078e020d */
[----:B--2---:R-:W-:-:S02]  /*35b0*/  LOP3.LUT R10, R47, 0x1, RZ, 0xc, !PT ;  /* 0x000000012f0a7812 */ /* 0x004fc400078e0cff */
[----:B------:R-:W-:Y:S01]  /*35c0*/  LOP3.LUT R74, R51, 0x1, RZ, 0xc0, !PT ;  /* 0x00000001334a7812 */ /* 0x000fe200078ec0ff */
[----:B------:R-:W-:Y:S01]  /*35d0*/  IMAD.IADD R9, R12, 0x1, R11 ;  /* 0x000000010c097824 */ /* 0x000fe200078e020b */
[----:B---3--:R-:W-:Y:S02]  /*35e0*/  LOP3.LUT R8, R44, 0x1, RZ, 0xc, !PT ;  /* 0x000000012c087812 */ /* 0x008fe400078e0cff */
[----:B------:R-:W-:Y:S01]  /*35f0*/  LOP3.LUT R75, R50, 0x1, RZ, 0xc0, !PT ;  /* 0x00000001324b7812 */ /* 0x000fe200078ec0ff */
[----:B------:R-:W-:Y:S01]  /*3600*/  IMAD.IADD R7, R10, 0x1, R9 ;  /* 0x000000010a077824 */ /* 0x000fe200078e0209 */
[----:B----4-:R-:W-:Y:S02]  /*3610*/  LOP3.LUT R5, R40, 0x1, RZ, 0xc, !PT ;  /* 0x0000000128057812 */ /* 0x010fe400078e0cff */
[----:B------:R-:W-:Y:S01]  /*3620*/  LOP3.LUT R76, R47, 0x1, RZ, 0xc0, !PT ;  /* 0x000000012f4c7812 */ /* 0x000fe200078ec0ff */
[----:B------:R-:W-:Y:S01]  /*3630*/  IMAD.IADD R6, R8, 0x1, R7 ;  /* 0x0000000108067824 */ /* 0x000fe200078e0207 */
[----:B-----5:R-:W-:-:S02]  /*3640*/  LOP3.LUT R2, R37, 0x1, RZ, 0xc, !PT ;  /* 0x0000000125027812 */ /* 0x020fc400078e0cff */
[----:B------:R-:W-:Y:S01]  /*3650*/  LOP3.LUT R77, R44, 0x1, RZ, 0xc0, !PT ;  /* 0x000000012c4d7812 */ /* 0x000fe200078ec0ff */
[----:B------:R-:W-:Y:S01]  /*3660*/  IMAD.IADD R5, R5, 0x1, R6 ;  /* 0x0000000105057824 */ /* 0x000fe200078e0206 */
[----:B------:R-:W-:Y:S02]  /*3670*/  LOP3.LUT R4, R34, 0x1, RZ, 0xc, !PT ;  /* 0x0000000122047812 */ /* 0x000fe400078e0cff */
[----:B------:R-:W-:Y:S01]  /*3680*/  LOP3.LUT R78, R40, 0x1, RZ, 0xc0, !PT ;  /* 0x00000001284e7812 */ /* 0x000fe200078ec0ff */
[----:B------:R-:W-:Y:S01]  /*3690*/  IMAD.IADD R3, R2, 0x1, R5 ;  /* 0x0000000102037824 */ /* 0x000fe200078e0205 */
[----:B------:R-:W-:Y:S02]  /*36a0*/  LOP3.LUT R21, R31, 0x1, RZ, 0xc, !PT ;  /* 0x000000011f157812 */ /* 0x000fe400078e0cff */
[----:B------:R-:W-:Y:S01]  /*36b0*/  LOP3.LUT R79, R37, 0x1, RZ, 0xc0, !PT ;  /* 0x00000001254f7812 */ /* 0x000fe200078ec0ff */
[----:B------:R-:W-:Y:S01]  /*36c0*/  IMAD.IADD R2, R4, 0x1, R3 ;  /* 0x0000000104027824 */ /* 0x000fe200078e0203 */
[----:B------:R-:W-:-:S03]  /*36d0*/  LOP3.LUT R80, R31, 0x1, RZ, 0xc0, !PT ;  /* 0x000000011f507812 */ /* 0x000fc600078ec0ff */
        /* <DEDUP_REMOVED lines=17> */
[----:B------:R-:W-:Y:S02]  /*37f0*/  LOP3.LUT R66, R58, 0x1, RZ, 0xc0, !PT ;  /* 0x000000013a427812 */ /* 0x000fe400078ec0ff */
[----:B0-----:R-:W-:Y:S02]  /*3800*/  LOP3.LUT R67, R57, 0x1, RZ, 0xc0, !PT ;  /* 0x0000000139437812 */ /* 0x001fe400078ec0ff */
[----:B------:R-:W-:Y:S01]  /*3810*/  LOP3.LUT R68, R56, 0x1, RZ, 0xc0, !PT ;  /* 0x0000000138447812 */ /* 0x000fe200078ec0ff */
[----:B------:R-:W0:Y:S04]  /*3820*/  LDS.128 R20, [UR4] ;  /* 0x00000004ff147984 */ /* 0x000e280008000c00 */
[----:B------:R-:W1:Y:S04]  /*3830*/  LDS.128 R24, [UR4+0x10] ;  /* 0x00001004ff187984 */ /* 0x000e680008000c00 */
[----:B------:R-:W2:Y:S01]  /*3840*/  LDS.64 R28, [UR4+0x20] ;  /* 0x00002004ff1c7984 */ /* 0x000ea20008000a00 */
        /* <DEDUP_REMOVED lines=11> */
[----:B------:R-:W-:Y:S01]  /*3900*/  IMAD.IADD R26, R26, 0x1, R25 ;  /* 0x000000011a1a7824 */ /* 0x000fe200078e0219 */
[----:B------:R-:W-:Y:S02]  /*3910*/  SEL R23, R81, RZ, P2 ;  /* 0x000000ff51177207 */ /* 0x000fe40001000000 */
[----:B------:R-:W-:Y:S01]  /*3920*/  SEL R20, R24, R20, !P0 ;  /* 0x0000001418147207 */ /* 0x000fe20004000000 */
[----:B------:R-:W-:Y:S01]  /*3930*/  IMAD.IADD R27, R27, 0x1, R26 ;  /* 0x000000011b1b7824 */ /* 0x000fe200078e021a */
[----:B------:R-:W-:-:S03]  /*3940*/  ISETP.NE.AND P0, PT, R65, 0x6, PT ;  /* 0x000000064100780c */ /* 0x000fc60003f05270 */
[----:B--2---:R-:W-:Y:S01]  /*3950*/  IMAD.IADD R28, R27, 0x1, R28 ;  /* 0x000000011b1c7824 */ /* 0x004fe200078e021c */
[----:B------:R-:W-:Y:S02]  /*3960*/  SEL R20, R25, R20, !P0 ;  /* 0x0000001419147207 */ /* 0x000fe40004000000 */
[----:B------:R-:W-:Y:S01]  /*3970*/  ISETP.NE.AND P0, PT, R65, 0x7, PT ;  /* 0x000000074100780c */ /* 0x000fe20003f05270 */
[----:B------:R-:W-:-:S03]  /*3980*/  IMAD.IADD R21, R29, 0x1, R28 ;  /* 0x000000011d157824 */ /* 0x000fc600078e021c */
[----:B------:R-:W-:Y:S02]  /*3990*/  SEL R20, R26, R20, !P0 ;  /* 0x000000141a147207 */ /* 0x000fe40004000000 */
[----:B------:R-:W-:Y:S02]  /*39a0*/  ISETP.NE.AND P0, PT, R65, 0x8, PT ;  /* 0x000000084100780c */ /* 0x000fe40003f05270 */
[----:B------:R-:W-:Y:S02]  /*39b0*/  LOP3.LUT R65, R59, 0x1, RZ, 0xc0, !PT ;  /* 0x000000013b417812 */ /* 0x000fe400078ec0ff */
[----:B------:R-:W-:Y:S02]  /*39c0*/  SEL R20, R27, R20, !P0 ;  /* 0x000000141b147207 */ /* 0x000fe40004000000 */
[----:B------:R-:W-:Y:S02]  /*39d0*/  ISETP.GT.U32.AND P0, PT, R63, 0x1f, PT ;  /* 0x0000001f3f00780c */ /* 0x000fe40003f04070 */
[----:B------:R-:W-:-:S02]  /*39e0*/  SEL R20, R28, R20, !P1 ;  /* 0x000000141c147207 */ /* 0x000fc40004800000 */
[----:B------:R-:W-:-:S03]  /*39f0*/  ISETP.GE.U32.AND P1, PT, R63, 0x20, PT ;  /* 0x000000203f00780c */ /* 0x000fc60003f26070 */
[----:B------:R-:W-:-:S05]  /*3a00*/  IMAD.IADD R24, R20, 0x1, R23 ;  /* 0x0000000114187824 */ /* 0x000fca00078e0217 */
[----:B------:R-:W-:Y:S01]  /*3a10*/  SEL R81, R81, R24, !P1 ;  /* 0x0000001851517207 */ /* 0x000fe20004800000 */
[----:B------:R-:W-:Y:S06]  /*3a20*/  @P0 BRA `(.L_x_850) ;  /* 0x0000000800b80947 */ /* 0x000fec0003800000 */
[----:B------:R-:W0:Y:S01]  /*3a30*/  LDC.64 R22, c[0x0][0x3a8] ;  /* 0x0000ea00ff167b82 */ /* 0x000e220000000a00 */
[----:B------:R-:W-:Y:S02]  /*3a40*/  ISETP.NE.AND P1, PT, R63, RZ, PT ;  /* 0x000000ff3f00720c */ /* 0x000fe40003f25270 */
        /* <DEDUP_REMOVED lines=13> */
.L_x_971:
[----:B------:R-:W-:Y:S05]  /*3b20*/  @!P0 BRA `(.L_x_852) ;  /* 0x00000000007c8947 */ /* 0x000fea0003800000 */
[----:B------:R-:W-:-:S07]  /*3b30*/  IMAD.MOV.U32 R27, RZ, RZ, 0x166 ;  /* 0x00000166ff1b7424 */ /* 0x000fce00078e00ff */
.L_x_854:
        /* <DEDUP_REMOVED lines=29> */
.L_x_974:
[----:B------:R-:W-:Y:S05]  /*3d10*/  @P0 BRA `(.L_x_854) ;  /* 0xfffffffc00880947 */ /* 0x000fea000383ffff */
.L_x_852:
        /* <DEDUP_REMOVED lines=24> */
[----:B0-----:R-:W-:Y:S02]  /*3ea0*/  SEL R22, R29, RZ, !P0 ;  /* 0x000000ff1d167207 */ /* 0x001fe40004000000 */
[----:B------:R-:W-:-:S03]  /*3eb0*/  ISETP.GT.AND P0, PT, R85, R28, PT ;  /* 0x0000001c5500720c */ /* 0x000fc60003f04270 */
[----:B------:R-:W-:Y:S02]  /*3ec0*/  IMAD.IADD R86, R93, 0x1, R22 ;  /* 0x000000015d567824 */ /* 0x000fe400078e0216 */
[----:B------:R-:W0:Y:S03]  /*3ed0*/  LDC.64 R22, c[0x0][0x3a8] ;  /* 0x0000ea00ff167b82 */ /* 0x000e260000000a00 */
[----:B------:R-:W1:Y:S01]  /*3ee0*/  SHFL.DOWN PT, R29, R86, 0x8, R28 ;  /* 0x09000000561d7989 */ /* 0x000e6200000e001c */
[----:B0-----:R-:W-:Y:S02]  /*3ef0*/  IADD3 R22, P3, PT, R22, 0x100, RZ ;  /* 0x0000010016167810 */ /* 0x001fe40007f7e0ff */
[----:B-1----:R-:W-:Y:S02]  /*3f00*/  SEL R29, R29, RZ, !P0 ;  /* 0x000000ff1d1d7207 */ /* 0x002fe40004000000 */
[----:B------:R-:W-:Y:S01]  /*3f10*/  ISETP.NE.AND P0, PT, R24, 0x65, PT ;  /* 0x000000651800780c */ /* 0x000fe20003f05270 */
[----:B------:R-:W-:-:S02]  /*3f20*/  IMAD.X R23, RZ, RZ, R23, P3 ;  /* 0x000000ffff177224 */ /* 0x000fc400018e0617 */
[----:B------:R-:W-:-:S05]  /*3f30*/  IMAD.IADD R89, R86, 0x1, R29 ;  /* 0x0000000156597824 */ /* 0x000fca00078e021d */
[----:B------:R-:W0:Y:S05]  /*3f40*/  SHFL.DOWN PT, R29, R89, 0x10, R28 ;  /* 0x0a000000591d7989 */ /* 0x000e2a00000e001c */
[----:B------:R-:W-:Y:S02]  /*3f50*/  VOTE.ALL P0, P0 ;  /* 0x0000000000ff7806 */ /* 0x000fe40000000000 */
[----:B0-----:R-:W-:-:S05]  /*3f60*/  SEL R86, R29, RZ, !P2 ;  /* 0x000000ff1d567207 */ /* 0x001fca0005000000 */
[----:B------:R-:W-:-:S07]  /*3f70*/  IMAD.IADD R86, R89, 0x1, R86 ;  /* 0x0000000159567824 */ /* 0x000fce00078e0256 */
.L_x_983:
[----:B------:R-:W-:Y:S05]  /*3f80*/  @!P0 BRA `(.L_x_856) ;  /* 0x0000000400248947 */ /* 0x000fea0003800000 */
[----:B------:R-:W-:-:S07]  /*3f90*/  IMAD.MOV.U32 R89, RZ, RZ, 0x166 ;  /* 0x00000166ff597424 */ /* 0x000fce00078e00ff */
.L_x_862:
        /* <DEDUP_REMOVED lines=8> */
.L_x_986:
[----:B------:R-:W-:Y:S05]  /*4020*/  @!P0 BRA `(.L_x_858) ;  /* 0x00000000007c8947 */ /* 0x000fea0003800000 */
[----:B------:R-:W-:-:S07]  /*4030*/  IMAD.MOV.U32 R27, RZ, RZ, R89 ;  /* 0x000000ffff1b7224 */ /* 0x000fce00078e0059 */
.L_x_860:
        /* <DEDUP_REMOVED lines=29> */
.L_x_989:
[----:B------:R-:W-:Y:S05]  /*4210*/  @P0 BRA `(.L_x_860) ;  /* 0xfffffffc00880947 */ /* 0x000fea000383ffff */
.L_x_858:
        /* <DEDUP_REMOVED lines=31> */
.L_x_998:
[----:B------:R-:W-:Y:S05]  /*4410*/  @P0 BRA `(.L_x_862) ;  /* 0xfffffff800e00947 */ /* 0x000fea000383ffff */
.L_x_856:
[----:B------:R-:W-:Y:S01]  /*4420*/  ISETP.NE.AND P0, PT, R64, RZ, PT ;  /* 0x000000ff4000720c */ /* 0x000fe20003f05270 */
[----:B------:R-:W0:Y:S01]  /*4430*/  @!P1 S2R R23, SR_CgaCtaId ;  /* 0x0000000000179919 */ /* 0x000e220000008800 */
[----:B------:R-:W-:Y:S01]  /*4440*/  @!P1 MOV R22, 0x400 ;  /* 0x0000040000169802 */ /* 0x000fe20000000f00 */
[----:B------:R-:W-:Y:S02]  /*4450*/  @!P1 IMAD.IADD R21, R21, 0x1, R86 ;  /* 0x0000000115159824 */ /* 0x000fe400078e0256 */
[----:B------:R-:W-:-:S05]  /*4460*/  @!P1 IMAD.MOV.U32 R20, RZ, RZ, 0x65 ;  /* 0x00000065ff149424 */ /* 0x000fca00078e00ff */
[----:B------:R1:W-:Y:S03]  /*4470*/  @!P1 ST.E.64.STRONG.GPU desc[UR8][R90.64+0x100], R20 ;  /* 0x000100145a009985 */ /* 0x0003e6000c10fb08 */
[----:B------:R-:W-:Y:S01]  /*4480*/  @!P0 MOV R24, 0x400 ;  /* 0x0000040000188802 */ /* 0x000fe20000000f00 */
[----:B------:R-:W2:Y:S01]  /*4490*/  @!P0 S2R R25, SR_CgaCtaId ;  /* 0x0000000000198919 */ /* 0x000ea20000008800 */
[----:B0-----:R-:W-:-:S05]  /*44a0*/  @!P1 LEA R22, R23, R22, 0x18 ;  /* 0x0000001617169211 */ /* 0x001fca00078ec0ff */
[----:B------:R1:W-:Y:S04]  /*44b0*/  @!P1 STS [R22+0x48], R21 ;  /* 0x0000481516009388 */ /* 0x0003e80000000800 */
[----:B------:R1:W-:Y:S01]  /*44c0*/  @!P1 STS [R22+0x44], R86 ;  /* 0x0000445616009388 */ /* 0x0003e20000000800 */
[----:B--2---:R-:W-:Y:S01]  /*44d0*/  @!P0 LEA R25, R25, R24, 0x18 ;  /* 0x0000001819198211 */ /* 0x004fe200078ec0ff */
[----:B------:R-:W-:Y:S02]  /*44e0*/  IMAD.MOV.U32 R24, RZ, RZ, R81 ;  /* 0x000000ffff187224 */ /* 0x000fe400078e0051 */
[----:B------:R-:W-:Y:S02]  /*44f0*/  @!P0 IMAD.MOV.U32 R24, RZ, RZ, R86 ;  /* 0x000000ffff188224 */ /* 0x000fe400078e0056 */
[----:B------:R1:W-:Y:S05]  /*4500*/  @!P0 STS [R25+0x34], R86 ;  /* 0x0000345619008388 */ /* 0x0003ea0000000800 */
.L_x_850:
[----:B------:R-:W-:Y:S05]  /*4510*/  WARPSYNC.ALL ;  /* 0x0000000000007948 */ /* 0x000fea0003800000 */
[----:B------:R-:W0:Y:S08]  /*4520*/  S2UR UR6, SR_CgaCtaId ;  /* 0x00000000000679c3 */ /* 0x000e300000008800 */
[----:B------:R-:W-:Y:S01]  /*4530*/  BAR.SYNC.DEFER_BLOCKING 0x0 ;  /* 0x0000000000007b1d */ /* 0x000fe20000010000 */
[----:B------:R-:W-:-:S02]  /*4540*/  ISETP.NE.AND P0, PT, R63, RZ, PT ;  /* 0x000000ff3f00720c */ /* 0x000fc40003f05270 */
[----:B-1----:R-:W-:Y:S02]  /*4550*/  LOP3.LUT R25, R62, 0x1, RZ, 0xc0, !PT ;  /* 0x000000013e197812 */ /* 0x002fe400078ec0ff */
[----:B------:R-:W-:Y:S01]  /*4560*/  LOP3.LUT R26, R61, 0x1, RZ, 0xc0, !PT ;  /* 0x000000013d1a7812 */ /* 0x000fe200078ec0ff */
[----:B------:R-:W-:Y:S01]  /*4570*/  UMOV UR5, 0x400 ;  /* 0x0000040000057882 */ /* 0x000fe20000000000 */
[----:B------:R-:W-:Y:S02]  /*4580*/  ISETP.NE.U32.AND P1, PT, R25, 0x1, PT ;  /* 0x000000011900780c */ /* 0x000fe40003f25070 */
[----:B------:R-:W-:Y:S02]  /*4590*/  ISETP.NE.U32.AND P2, PT, R26, 0x1, PT ;  /* 0x000000011a00780c */ /* 0x000fe40003f45070 */
[----:B------:R-:W-:Y:S02]  /*45a0*/  ISETP.NE.AND P3, PT, R82, RZ, PT ;  /* 0x000000ff5200720c */ /* 0x000fe40003f65270 */
[----:B------:R-:W-:-:S02]  /*45b0*/  ISETP.NE.AND P4, PT, R65, RZ, PT ;  /* 0x000000ff4100720c */ /* 0x000fc40003f85270 */
[----:B------:R-:W-:Y:S02]  /*45c0*/  ISETP.NE.AND P6, PT, R67, RZ, PT ;  /* 0x000000ff4300720c */ /* 0x000fe40003fc5270 */
[----:B------:R-:W-:Y:S01]  /*45d0*/  ISETP.NE.AND P5, PT, R66, RZ, PT ;  /* 0x000000ff4200720c */ /* 0x000fe20003fa5270 */
[----:B0-----:R-:W-:Y:S01]  /*45e0*/  ULEA UR5, UR6, UR5, 0x18 ;  /* 0x0000000506057291 */ /* 0x001fe2000f8ec0ff */
[----:B------:R-:W0:Y:S08]  /*45f0*/  LDCU.64 UR6, c[0x0][0x398] ;  /* 0x00007300ff0677ac */ /* 0x000e300008000a00 */
[----:B------:R-:W1:Y:S04]  /*4600*/  LDS R21, [UR5+0x34] ;  /* 0x00003405ff157984 */ /* 0x000e680008000800 */
[----:B------:R-:W2:Y:S04]  /*4610*/  LDS R20, [UR5+0x4c] ;  /* 0x00004c05ff147984 */ /* 0x000ea80008000800 */
[----:B------:R-:W3:Y:S01]  /*4620*/  LDS R22, [UR5+0x44] ;  /* 0x00004405ff167984 */ /* 0x000ee20008000800 */
[----:B-1----:R-:W-:Y:S01]  /*4630*/  SEL R21, R21, RZ, P0 ;  /* 0x000000ff15157207 */ /* 0x002fe20000000000 */
[----:B------:R-:W-:Y:S01]  /*4640*/  BAR.SYNC.DEFER_BLOCKING 0x0 ;  /* 0x0000000000007b1d */ /* 0x000fe20000010000 */
[----:B------:R-:W-:-:S03]  /*4650*/  ISETP.NE.AND P0, PT, R68, RZ, PT ;  /* 0x000000ff4400720c */ /* 0x000fc60003f05270 */
[----:B------:R-:W-:Y:S01]  /*4660*/  IMAD.IADD R21, R21, 0x1, R24 ;  /* 0x0000000115157824 */ /* 0x000fe200078e0218 */
[----:B--2---:R-:W-:Y:S01]  /*4670*/  IADD3 R24, PT, PT, -R20, 0x17c0, RZ ;  /* 0x000017c014187810 */ /* 0x004fe20007ffe1ff */
[--C-:B---3--:R-:W-:Y:S01]  /*4680*/  IMAD.IADD R0, R0, 0x1, -R22.reuse ;  /* 0x0000000100007824 */ /* 0x108fe200078e0a16 */
[--C-:B------:R-:W-:Y:S01]  /*4690*/  IADD3 R20, PT, PT, R63, R20, R22.reuse ;  /* 0x000000143f147210 */ /* 0x100fe20007ffe016 */
[----:B------:R-:W-:Y:S01]  /*46a0*/  IMAD.IADD R23, R21, 0x1, -R22 ;  /* 0x0000000115177824 */ /* 0x000fe200078e0a16 */
[C---:B------:R-:W-:Y:S01]  /*46b0*/  IADD3 R28, PT, PT, R22.reuse, -R21, -R49 ;  /* 0x80000015161c7210 */ /* 0x040fe20007ffe831 */
[--C-:B------:R-:W-:Y:S01]  /*46c0*/  IMAD.IADD R41, R41, 0x1, R21.reuse ;  /* 0x0000000129297824 */ /* 0x100fe200078e0215 */
[C---:B------:R-:W-:Y:S01]  /*46d0*/  IADD3 R64, PT, PT, R22.reuse, -R45, -R21 ;  /* 0x8000002d16407210 */ /* 0x040fe20007ffe815 */
[C---:B------:R-:W-:Y:S01]  /*46e0*/  IMAD R25, R63.reuse, 0x13, -R23 ;  /* 0x000000133f197824 */ /* 0x040fe200078e0a17 */
[----:B------:R-:W-:Y:S01]  /*46f0*/  IADD3 R38, PT, PT, R22, -R38, -R21 ;  /* 0x8000002616267210 */ /* 0x000fe20007ffe815 */
[----:B------:R-:W-:Y:S01]  /*4700*/  IMAD.IADD R26, R24, 0x1, R23 ;  /* 0x00000001181a7824 */ /* 0x000fe200078e0217 */
[C-C-:B------:R-:W-:Y:S01]  /*4710*/  IADD3 R32, PT, PT, R22.reuse, -R32, -R21.reuse ;  /* 0x8000002016207210 */ /* 0x140fe20007ffe815 */
[C---:B------:R-:W-:Y:S01]  /*4720*/  IMAD R28, R63.reuse, 0x13, R28 ;  /* 0x000000133f1c7824 */ /* 0x040fe200078e021c */
[----:B------:R-:W-:Y:S01]  /*4730*/  IADD3 R70, PT, PT, R22, -R2, -R21 ;  /* 0x8000000216467210 */ /* 0x000fe20007ffe815 */
[----:B------:R-:W-:Y:S01]  /*4740*/  IMAD R64, R63, 0x13, R64 ;  /* 0x000000133f407824 */ /* 0x000fe200078e0240 */
[----:B------:R-:W-:Y:S01]  /*4750*/  SEL R23, R25, R26, !P1 ;  /* 0x0000001a19177207 */ /* 0x000fe20004800000 */
[----:B------:R-:W-:Y:S01]  /*4760*/  IMAD.IADD R26, R49, 0x1, R26 ;  /* 0x00000001311a7824 */ /* 0x000fe200078e021a */
[----:B------:R-:W-:Y:S01]  /*4770*/  ISETP.NE.AND P1, PT, R69, RZ, PT ;  /* 0x000000ff4500720c */ /* 0x000fe20003f25270 */
[----:B------:R-:W-:Y:S01]  /*4780*/  VIADD R25, R28, 0x1 ;  /* 0x000000011c197836 */ /* 0x000fe20000000000 */
[----:B------:R-:W-:Y:S01]  /*4790*/  LEA R23, R23, UR5, 0x2 ;  /* 0x0000000517177c11 */ /* 0x000fe2000f8e10ff */
[----:B------:R-:W-:Y:S01]  /*47a0*/  IMAD.IADD R27, R48, 0x1, R26 ;  /* 0x00000001301b7824 */ /* 0x000fe200078e021a */
[C---:B------:R-:W-:Y:S01]  /*47b0*/  IADD3 R48, PT, PT, R22.reuse, -R41, -R43 ;  /* 0x8000002916307210 */ /* 0x040fe20007ffe82b */
[----:B------:R-:W-:Y:S01]  /*47c0*/  IMAD.IADD R28, R22, 0x1, -R41 ;  /* 0x00000001161c7824 */ /* 0x000fe200078e0a29 */
[----:B------:R-:W-:Y:S01]  /*47d0*/  SEL R25, R25, R26, !P2 ;  /* 0x0000001a19197207 */ /* 0x000fe20005000000 */
[----:B------:R-:W-:Y:S01]  /*47e0*/  VIADD R26, R64, 0x2 ;  /* 0x00000002401a7836 */ /* 0x000fe20000000000 */
[----:B------:R-:W-:Y:S01]  /*47f0*/  ISETP.NE.AND P2, PT, R71, RZ, PT ;  /* 0x000000ff4700720c */ /* 0x000fe20003f45270 */
[----:B------:R-:W-:Y:S01]  /*4800*/  IMAD.IADD R46, R46, 0x1, R27 ;  /* 0x000000012e2e7824 */ /* 0x000fe200078e021b */
[--C-:B------:R-:W-:Y:S01]  /*4810*/  IADD3 R68, PT, PT, R22, -R3, -R21.reuse ;  /* 0x8000000316447210 */ /* 0x100fe20007ffe815 */
[----:B------:R-:W-:Y:S01]  /*4820*/  IMAD R28, R63, 0x13, R28 ;  /* 0x000000133f1c7824 */ /* 0x000fe200078e021c */
[----:B------:R-:W-:Y:S01]  /*4830*/  SEL R26, R27, R26, !P3 ;  /* 0x0000001a1b1a7207 */ /* 0x000fe20005800000 */
[----:B------:R-:W-:Y:S01]  /*4840*/  IMAD.IADD R43, R43, 0x1, R46 ;  /* 0x000000012b2b7824 */ /* 0x000fe200078e022e */
[----:B------:R-:W-:Y:S01]  /*4850*/  ISETP.NE.AND P3, PT, R72, RZ, PT ;  /* 0x000000ff4800720c */ /* 0x000fe20003f65270 */
[----:B------:R-:W-:Y:S01]  /*4860*/  VIADD R27, R28, 0x3 ;  /* 0x000000031c1b7836 */ /* 0x000fe20000000000 */
[----:B------:R-:W-:Y:S01]  /*4870*/  LEA R2, R25, UR5, 0x2 ;  /* 0x0000000519027c11 */ /* 0x000fe2000f8e10ff */
[----:B------:R-:W-:Y:S01]  /*4880*/  IMAD R38, R63, 0x13, R38 ;  /* 0x000000133f267824 */ /* 0x000fe200078e0226 */
[----:B------:R-:W-:Y:S01]  /*4890*/  IADD3 R64, PT, PT, R22, -R6, -R21 ;  /* 0x8000000616407210 */ /* 0x000fe20007ffe815 */
[----:B------:R-:W-:Y:S01]  /*48a0*/  IMAD.IADD R42, R42, 0x1, R43 ;  /* 0x000000012a2a7824 */ /* 0x000fe200078e022b */
[----:B------:R-:W-:Y:S01]  /*48b0*/  SEL R27, R46, R27, !P4 ;  /* 0x0000001b2e1b7207 */ /* 0x000fe20006000000 */
[----:B------:R-:W-:Y:S01]  /*48c0*/  VIADD R29, R38, 0x5 ;  /* 0x00000005261d7836 */ /* 0x000fe20000000000 */
[C-C-:B------:R-:W-:Y:S01]  /*48d0*/  IADD3 R38, PT, PT, R22.reuse, -R19, -R21.reuse ;  /* 0x8000001316267210 */ /* 0x140fe20007ffe815 */
[----:B------:R-:W-:Y:S01]  /*48e0*/  IMAD.IADD R39, R39, 0x1, R42 ;  /* 0x0000000127277824 */ /* 0x000fe200078e022a */
[----:B------:R-:W-:Y:S01]  /*48f0*/  IADD3 R46, PT, PT, R22, -R35, -R21 ;  /* 0x80000023162e7210 */ /* 0x000fe20007ffe815 */
[C---:B------:R-:W-:Y:S01]  /*4900*/  IMAD R48, R63.reuse, 0x13, R48 ;  /* 0x000000133f307824 */ /* 0x040fe200078e0230 */
[----:B------:R-:W-:Y:S01]  /*4910*/  SEL R29, R42, R29, !P6 ;  /* 0x0000001d2a1d7207 */ /* 0x000fe20007000000 */
[----:B------:R-:W-:Y:S01]  /*4920*/  IMAD.IADD R36, R36, 0x1, R39 ;  /* 0x0000000124247824 */ /* 0x000fe200078e0227 */
[--C-:B------:R-:W-:Y:S01]  /*4930*/  IADD3 R42, PT, PT, R22, -R17, -R21.reuse ;  /* 0x80000011162a7210 */ /* 0x100fe20007ffe815 */
[----:B------:R-:W-:Y:S01]  /*4940*/  IMAD R38, R63, 0x13, R38 ;  /* 0x000000133f267824 */ /* 0x000fe200078e0226 */
[----:B------:R-:W-:Y:S01]  /*4950*/  ISETP.NE.AND P6, PT, R75, RZ, PT ;  /* 0x000000ff4b00720c */ /* 0x000fe20003fc5270 */
[----:B------:R-:W-:Y:S01]  /*4960*/  IMAD R46, R63, 0x13, R46 ;  /* 0x000000133f2e7824 */ /* 0x000fe200078e022e */
[----:B------:R-:W-:Y:S01]  /*4970*/  ISETP.NE.AND P4, PT, R73, RZ, PT ;  /* 0x000000ff4900720c */ /* 0x000fe20003f85270 */
[----:B------:R-:W-:Y:S01]  /*4980*/  IMAD.IADD R33, R33, 0x1, R36 ;  /* 0x0000000121217824 */ /* 0x000fe200078e0224 */
[----:B------:R-:W-:Y:S01]  /*4990*/  LEA R3, R26, UR5, 0x2 ;  /* 0x000000051a037c11 */ /* 0x000fe2000f8e10ff */
[----:B------:R-:W-:Y:S01]  /*49a0*/  VIADD R38, R38, 0x8 ;  /* 0x0000000826267836 */ /* 0x000fe20000000000 */
[----:B------:R-:W-:Y:S01]  /*49b0*/  IADD3 R66, PT, PT, R22, -R5, -R21 ;  /* 0x8000000516427210 */ /* 0x000fe20007ffe815 */
[----:B------:R-:W-:Y:S01]  /*49c0*/  VIADD R46, R46, 0x6 ;  /* 0x000000062e2e7836 */ /* 0x000fe20000000000 */
[----:B------:R-:W-:Y:S01]  /*49d0*/  LEA R6, R27, UR5, 0x2 ;  /* 0x000000051b067c11 */ /* 0x000fe2000f8e10ff */
[----:B------:R-:W-:Y:S01]  /*49e0*/  IMAD R42, R63, 0x13, R42 ;  /* 0x000000133f2a7824 */ /* 0x000fe200078e022a */
[----:B------:R-:W-:Y:S01]  /*49f0*/  SEL R38, R33, R38, !P2 ;  /* 0x0000002621267207 */ /* 0x000fe20005000000 */
[----:B------:R-:W-:Y:S01]  /*4a00*/  IMAD.IADD R33, R30, 0x1, R33 ;  /* 0x000000011e217824 */ /* 0x000fe200078e0221 */
[----:B------:R-:W-:Y:S01]  /*4a10*/  SEL R19, R39, R46, !P0 ;  /* 0x0000002e27137207 */ /* 0x000fe20004000000 */
[----:B------:R-:W-:Y:S01]  /*4a20*/  VIADD R42, R42, 0x9 ;  /* 0x000000092a2a7836 */ /* 0x000fe20000000000 */
[C-C-:B------:R-:W-:Y:S01]  /*4a30*/  IADD3 R46, PT, PT, R22.reuse, -R13, -R21.reuse ;  /* 0x8000000d162e7210 */ /* 0x140fe20007ffe815 */
[----:B------:R-:W-:Y:S01]  /*4a40*/  IMAD R32, R63, 0x13, R32 ;  /* 0x000000133f207824 */ /* 0x000fe200078e0220 */
[--C-:B------:R-:W-:Y:S01]  /*4a50*/  IADD3 R30, PT, PT, R22, -R9, -R21.reuse ;  /* 0x80000009161e7210 */ /* 0x100fe20007ffe815 */
[----:B------:R-:W-:Y:S01]  /*4a60*/  VIADD R28, R48, 0x4 ;  /* 0x00000004301c7836 */ /* 0x000fe20000000000 */
[----:B------:R-:W-:Y:S01]  /*4a70*/  SEL R42, R33, R42, !P3 ;  /* 0x0000002a212a7207 */ /* 0x000fe20005800000 */
[----:B------:R-:W-:Y:S01]  /*4a80*/  IMAD R46, R63, 0x13, R46 ;  /* 0x000000133f2e7824 */ /* 0x000fe200078e022e */
[----:B------:R-:W-:Y:S01]  /*4a90*/  IADD3 R48, PT, PT, R22, -R7, -R21 ;  /* 0x8000000716307210 */ /* 0x000fe20007ffe815 */
[----:B------:R-:W-:Y:S01]  /*4aa0*/  IMAD.IADD R33, R18, 0x1, R33 ;  /* 0x0000000112217824 */ /* 0x000fe200078e0221 */
[----:B------:R-:W-:Y:S01]  /*4ab0*/  IADD3 R18, PT, PT, R22, -R11, -R21 ;  /* 0x8000000b16127210 */ /* 0x000fe20007ffe815 */
[----:B------:R-:W-:Y:S01]  /*4ac0*/  VIADD R32, R32, 0x7 ;  /* 0x0000000720207836 */ /* 0x000fe20000000000 */
[----:B------:R-:W-:Y:S01]  /*4ad0*/  SEL R28, R43, R28, !P5 ;  /* 0x0000001c2b1c7207 */ /* 0x000fe20006800000 */
[----:B------:R-:W-:Y:S01]  /*4ae0*/  VIADD R46, R46, 0xb ;  /* 0x0000000b2e2e7836 */ /* 0x000fe20000000000 */
[----:B------:R-:W-:Y:S01]  /*4af0*/  ISETP.NE.AND P5, PT, R74, RZ, PT ;  /* 0x000000ff4a00720c */ /* 0x000fe20003fa5270 */
[----:B------:R-:W-:Y:S01]  /*4b00*/  IMAD.IADD R13, R16, 0x1, R33 ;  /* 0x00000001100d7824 */ /* 0x000fe200078e0221 */
[----:B------:R-:W-:Y:S01]  /*4b10*/  SEL R32, R36, R32, !P1 ;  /* 0x0000002024207207 */ /* 0x000fe20004800000 */
        /* <DEDUP_REMOVED lines=8> */
[----:B------:R-:W-:Y:S01]  /*4ba0*/  IMAD R36, R63, 0x13, R36 ;  /* 0x000000133f247824 */ /* 0x000fe200078e0224 */
[----:B------:R-:W-:Y:S01]  /*4bb0*/  STS [R23], R62 ;  /* 0x0000003e17007388 */ /* 0x000fe20000000800 */
[----:B------:R-:W-:Y:S01]  /*4bc0*/  VIADD R30, R30, 0xd ;  /* 0x0000000d1e1e7836 */ /* 0x000fe20000000000 */
[----:B------:R-:W-:Y:S01]  /*4bd0*/  SEL R18, R13, R18, !P6 ;  /* 0x000000120d127207 */ /* 0x000fe20007000000 */
[----:B------:R-:W-:Y:S01]  /*4be0*/  IMAD.IADD R13, R12, 0x1, R13 ;  /* 0x000000010c0d7824 */ /* 0x000fe200078e020d */
[----:B------:R-:W-:Y:S01]  /*4bf0*/  LEA R16, R29, UR5, 0x2 ;  /* 0x000000051d107c11 */ /* 0x000fe2000f8e10ff */
[----:B------:R-:W-:Y:S01]  /*4c00*/  VIADD R36, R36, 0xa ;  /* 0x0000000a24247836 */ /* 0x000fe20000000000 */
[----:B------:R-:W-:Y:S01]  /*4c10*/  STS [R2], R61 ;  /* 0x0000003d02007388 */ /* 0x000fe20000000800 */
[----:B------:R-:W-:Y:S01]  /*4c20*/  IMAD R48, R63, 0x13, R48 ;  /* 0x000000133f307824 */ /* 0x000fe200078e0230 */
[----:B------:R-:W-:Y:S01]  /*4c30*/  SEL R30, R13, R30, !P0 ;  /* 0x0000001e0d1e7207 */ /* 0x000fe20004000000 */
[----:B------:R-:W-:Y:S01]  /*4c40*/  IMAD.IADD R13, R10, 0x1, R13 ;  /* 0x000000010a0d7824 */ /* 0x000fe200078e020d */
[----:B------:R-:W-:Y:S01]  /*4c50*/  SEL R36, R33, R36, !P4 ;  /* 0x0000002421247207 */ /* 0x000fe20006000000 */
[----:B------:R-:W-:Y:S01]  /*4c60*/  VIADD R48, R48, 0xe ;  /* 0x0000000e30307836 */ /* 0x000fe20000000000 */
[----:B------:R-:W-:Y:S01]  /*4c70*/  LEA R19, R19, UR5, 0x2 ;  /* 0x0000000513137c11 */ /* 0x000fe2000f8e10ff */
[----:B------:R1:W-:Y:S01]  /*4c80*/  STS [R3], R60 ;  /* 0x0000003c03007388 */ /* 0x0003e20000000800 */
[----:B------:R-:W-:Y:S01]  /*4c90*/  ISETP.NE.AND P1, PT, R77, RZ, PT ;  /* 0x000000ff4d00720c */ /* 0x000fe20003f25270 */
[C---:B------:R-:W-:Y:S01]  /*4ca0*/  IMAD R64, R63.reuse, 0x13, R64 ;  /* 0x000000133f407824 */ /* 0x040fe200078e0240 */
[----:B------:R-:W-:Y:S01]  /*4cb0*/  LEA R32, R32, UR5, 0x2 ;  /* 0x0000000520207c11 */ /* 0x000fe2000f8e10ff */
[----:B------:R2:W-:Y:S01]  /*4cc0*/  STS [R6], R59 ;  /* 0x0000003b06007388 */ /* 0x0005e20000000800 */
[----:B------:R-:W-:Y:S01]  /*4cd0*/  LEA R7, R38, UR5, 0x2 ;  /* 0x0000000526077c11 */ /* 0x000fe2000f8e10ff */
[----:B------:R-:W-:Y:S01]  /*4ce0*/  IMAD R66, R63, 0x13, R66 ;  /* 0x000000133f427824 */ /* 0x000fe200078e0242 */
[----:B------:R-:W-:Y:S01]  /*4cf0*/  LEA R42, R42, UR5, 0x2 ;  /* 0x000000052a2a7c11 */ /* 0x000fe2000f8e10ff */
[----:B------:R3:W-:Y:S01]  /*4d00*/  STS [R5], R58 ;  /* 0x0000003a05007388 */ /* 0x0007e20000000800 */
[----:B------:R-:W-:Y:S01]  /*4d10*/  SEL R48, R13, R48, !P1 ;  /* 0x000000300d307207 */ /* 0x000fe20004800000 */
[----:B------:R-:W-:Y:S01]  /*4d20*/  IMAD.IADD R13, R8, 0x1, R13 ;  /* 0x00000001080d7824 */ /* 0x000fe200078e020d */
[----:B-1----:R-:W-:Y:S01]  /*4d30*/  LEA R3, R36, UR5, 0x2 ;  /* 0x0000000524037c11 */ /* 0x002fe2000f8e10ff */
[----:B------:R-:W-:Y:S01]  /*4d40*/  STS [R16], R57 ;  /* 0x0000003910007388 */ /* 0x000fe20000000800 */
[----:B------:R-:W-:Y:S01]  /*4d50*/  LOP3.LUT R2, R40, 0x1, RZ, 0xc, !PT ;  /* 0x0000000128027812 */ /* 0x000fe200078e0cff */
[----:B------:R-:W-:Y:S01]  /*4d60*/  IMAD R68, R63, 0x13, R68 ;  /* 0x000000133f447824 */ /* 0x000fe200078e0244 */
[----:B------:R-:W-:Y:S01]  /*4d70*/  ISETP.NE.AND P4, PT, R80, RZ, PT ;  /* 0x000000ff5000720c */ /* 0x000fe20003f85270 */
[----:B------:R-:W-:Y:S01]  /*4d80*/  STS [R19], R56 ;  /* 0x0000003813007388 */ /* 0x000fe20000000800 */
[----:B--2---:R-:W-:Y:S01]  /*4d90*/  LOP3.LUT R6, R37, 0x1, RZ, 0xc, !PT ;  /* 0x0000000125067812 */ /* 0x004fe200078e0cff */
[----:B------:R-:W-:Y:S01]  /*4da0*/  VIADD R64, R64, 0xf ;  /* 0x0000000f40407836 */ /* 0x000fe20000000000 */
[----:B------:R-:W-:Y:S01]  /*4db0*/  LOP3.LUT R15, R34, 0x1, RZ, 0xc0, !PT ;  /* 0x00000001220f7812 */ /* 0x000fe200078ec0ff */
[----:B------:R-:W-:Y:S01]  /*4dc0*/  STS [R32], R55 ;  /* 0x0000003720007388 */ /* 0x000fe20000000800 */
[----:B------:R-:W-:Y:S01]  /*4dd0*/  ISETP.NE.AND P2, PT, R78, RZ, PT ;  /* 0x000000ff4e00720c */ /* 0x000fe20003f45270 */
[----:B------:R-:W-:Y:S01]  /*4de0*/  VIADD R66, R66, 0x10 ;  /* 0x0000001042427836 */ /* 0x000fe20000000000 */
[----:B------:R-:W-:Y:S01]  /*4df0*/  ISETP.NE.AND P3, PT, R79, RZ, PT ;  /* 0x000000ff4f00720c */ /* 0x000fe20003f65270 */
[----:B------:R-:W-:Y:S01]  /*4e00*/  STS [R7], R54 ;  /* 0x0000003607007388 */ /* 0x000fe20000000800 */
[----:B------:R-:W-:Y:S01]  /*4e10*/  LEA R46, R46, UR5, 0x2 ;  /* 0x000000052e2e7c11 */ /* 0x000fe2000f8e10ff */
[----:B------:R-:W-:Y:S01]  /*4e20*/  IMAD R70, R63, 0x13, R70 ;  /* 0x000000133f467824 */ /* 0x000fe200078e0246 */
[----:B------:R-:W-:Y:S01]  /*4e30*/  ISETP.NE.U32.AND P5, PT, R15, 0x1, PT ;  /* 0x000000010f00780c */ /* 0x000fe20003fa5070 */
[----:B------:R-:W-:Y:S01]  /*4e40*/  STS [R42], R53 ;  /* 0x000000352a007388 */ /* 0x000fe20000000800 */
[----:B------:R-:W-:Y:S01]  /*4e50*/  VIADD R68, R68, 0x11 ;  /* 0x0000001144447836 */ /* 0x000fe20000000000 */
[----:B---3--:R-:W-:Y:S01]  /*4e60*/  LEA R5, R18, UR5, 0x2 ;  /* 0x0000000512057c11 */ /* 0x008fe2000f8e10ff */
[----:B------:R-:W-:Y:S01]  /*4e70*/  VIADD R70, R70, 0x12 ;  /* 0x0000001246467836 */ /* 0x000fe20000000000 */
[----:B------:R1:W-:Y:S01]  /*4e80*/  STS [R3], R52 ;  /* 0x0000003403007388 */ /* 0x0003e20000000800 */
[----:B------:R-:W-:Y:S01]  /*4e90*/  SEL R64, R13, R64, !P2 ;  /* 0x000000400d407207 */ /* 0x000fe20005000000 */
[C---:B------:R-:W-:Y:S01]  /*4ea0*/  VIADD R21, R63.reuse, 0x3c0 ;  /* 0x000003c03f157836 */ /* 0x040fe20000000000 */
[----:B------:R-:W-:Y:S01]  /*4eb0*/  LEA R30, R30, UR5, 0x2 ;  /* 0x000000051e1e7c11 */ /* 0x000fe2000f8e10ff */
[----:B------:R-:W-:Y:S01]  /*4ec0*/  STS [R46], R51 ;  /* 0x000000332e007388 */ /* 0x000fe20000000800 */
[C---:B------:R-:W-:Y:S01]  /*4ed0*/  LEA R10, R63.reuse, UR5, 0x2 ;  /* 0x000000053f0a7c11 */ /* 0x040fe2000f8e10ff */
[C---:B------:R-:W-:Y:S01]  /*4ee0*/  VIADD R23, R63.reuse, 0x500 ;  /* 0x000005003f177836 */ /* 0x040fe20000000000 */
[C---:B------:R-:W-:Y:S01]  /*4ef0*/  ISETP.GE.AND P0, PT, R63.reuse, R24, PT ;  /* 0x000000183f00720c */ /* 0x040fe20003f06270 */
[----:B------:R2:W-:Y:S01]  /*4f00*/  STS [R5], R50 ;  /* 0x0000003205007388 */ /* 0x0005e20000000800 */
[----:B------:R-:W-:-:S02]  /*4f10*/  VIADD R25, R63, 0x640 ;  /* 0x000006403f197836 */ /* 0x000fc40000000000 */
[----:B-1----:R-:W-:Y:S01]  /*4f20*/  IMAD.IADD R3, R2, 0x1, R13 ;  /* 0x0000000102037824 */ /* 0x002fe200078e020d */
[----:B------:R-:W-:Y:S01]  /*4f30*/  STS [R30], R47 ;  /* 0x0000002f1e007388 */ /* 0x000fe20000000800 */
[----:B------:R-:W-:Y:S01]  /*4f40*/  VIADD R13, R63, 0x280 ;  /* 0x000002803f0d7836 */ /* 0x000fe20000000000 */
[----:B------:R-:W-:Y:S01]  /*4f50*/  ISETP.GE.AND P6, PT, R25, R24, PT ;  /* 0x000000181900720c */ /* 0x000fe20003fc6270 */
[----:B------:R-:W-:Y:S01]  /*4f60*/  IMAD.IADD R7, R6, 0x1, R3 ;  /* 0x0000000106077824 */ /* 0x000fe200078e0203 */
[----:B------:R-:W-:Y:S01]  /*4f70*/  SEL R66, R3, R66, !P3 ;  /* 0x0000004203427207 */ /* 0x000fe20005800000 */
[C---:B------:R-:W-:Y:S01]  /*4f80*/  VIADD R29, R63.reuse, 0xa00 ;  /* 0x00000a003f1d7836 */ /* 0x040fe20000000000 */
[----:B------:R-:W-:Y:S01]  /*4f90*/  LEA R3, R48, UR5, 0x2 ;  /* 0x0000000530037c11 */ /* 0x000fe2000f8e10ff */
[----:B------:R-:W-:Y:S01]  /*4fa0*/  @!P4 IMAD.IADD R70, R4, 0x1, R7 ;  /* 0x000000010446c824 */ /* 0x000fe200078e0207 */
[----:B------:R-:W-:Y:S01]  /*4fb0*/  SEL R68, R68, R7, !P5 ;  /* 0x0000000744447207 */ /* 0x000fe20006800000 */
[C---:B------:R-:W-:Y:S01]  /*4fc0*/  VIADD R25, R63.reuse, 0x780 ;  /* 0x000007803f197836 */ /* 0x040fe20000000000 */
[----:B--2---:R-:W-:Y:S01]  /*4fd0*/  LEA R5, R64, UR5, 0x2 ;  /* 0x0000000540057c11 */ /* 0x004fe2000f8e10ff */
[----:B------:R1:W-:Y:S01]  /*4fe0*/  STS [R3], R44 ;  /* 0x0000002c03007388 */ /* 0x0003e20000000800 */
[----:B------:R-:W-:Y:S01]  /*4ff0*/  LEA R66, R66, UR5, 0x2 ;  /* 0x0000000542427c11 */ /* 0x000fe2000f8e10ff */
[----:B------:R-:W2:Y:S01]  /*5000*/  @!P0 LDC.64 R6, c[0x0][0x398] ;  /* 0x0000e600ff068b82 */ /* 0x000ea20000000a00 */
[----:B------:R-:W-:Y:S01]  /*5010*/  LEA R9, R68, UR5, 0x2 ;  /* 0x0000000544097c11 */ /* 0x000fe2000f8e10ff */
[----:B------:R3:W-:Y:S01]  /*5020*/  STS [R5], R40 ;  /* 0x0000002805007388 */ /* 0x0007e20000000800 */
[----:B------:R-:W-:Y:S01]  /*5030*/  LEA R70, R70, UR5, 0x2 ;  /* 0x0000000546467c11 */ /* 0x000fe2000f8e10ff */
[----:B------:R-:W-:Y:S01]  /*5040*/  VIADD R27, R63, 0x8c0 ;  /* 0x000008c03f1b7836 */ /* 0x000fe20000000000 */
[-C--:B------:R-:W-:Y:S01]  /*5050*/  ISETP.GE.AND P4, PT, R21, R24.reuse, PT ;  /* 0x000000181500720c */ /* 0x080fe20003f86270 */
[----:B------:R-:W-:Y:S01]  /*5060*/  STS [R66], R37 ;  /* 0x0000002542007388 */ /* 0x000fe20000000800 */
[-C--:B------:R-:W-:Y:S01]  /*5070*/  ISETP.GE.AND P3, PT, R13, R24.reuse, PT ;  /* 0x000000180d00720c */ /* 0x080fe20003f66270 */
[C---:B------:R-:W-:Y:S01]  /*5080*/  @!P0 IMAD.IADD R13, R0.reuse, 0x1, R63 ;  /* 0x00000001000d8824 */ /* 0x040fe200078e023f */
[C---:B-1----:R-:W-:Y:S01]  /*5090*/  IADD3 R3, P1, PT, R0.reuse, R63, RZ ;  /* 0x0000003f00037210 */ /* 0x042fe20007f3e0ff */
[----:B------:R1:W-:Y:S01]  /*50a0*/  STS [R9], R34 ;  /* 0x0000002209007388 */ /* 0x0003e20000000800 */
[----:B------:R-:W-:Y:S01]  /*50b0*/  ISETP.GE.AND P5, PT, R23, R24, PT ;  /* 0x000000181700720c */ /* 0x000fe20003fa6270 */
[----:B---3--:R-:W3:Y:S01]  /*50c0*/  LDC.64 R4, c[0x0][0x390] ;  /* 0x0000e400ff047b82 */ /* 0x008ee20000000a00 */
[----:B------:R-:W-:Y:S01]  /*50d0*/  LEA.HI.X.SX32 R8, R0, RZ, 0x1, P1 ;  /* 0x000000ff00087211 */ /* 0x000fe200008f0eff */
[----:B------:R-:W-:Y:S06]  /*50e0*/  STS [R70], R31 ;  /* 0x0000001f46007388 */ /* 0x000fec0000000800 */
[----:B------:R-:W-:Y:S01]  /*50f0*/  BAR.SYNC.DEFER_BLOCKING 0x0 ;  /* 0x0000000000007b1d */ /* 0x000fe20000010000 */
[----:B0-----:R-:W-:Y:S01]  /*5100*/  LEA R2, P1, R3, UR6, 0x2 ;  /* 0x0000000603027c11 */ /* 0x001fe2000f8210ff */
[----:B-1----:R-:W-:-:S02]  /*5110*/  VIADD R9, R63, 0x140 ;  /* 0x000001403f097836 */ /* 0x002fc40000000000 */
[----:B------:R-:W-:Y:S01]  /*5120*/  VIADD R35, R63, 0xdc0 ;  /* 0x00000dc03f237836 */ /* 0x000fe20000000000 */
[----:B------:R-:W-:Y:S01]  /*5130*/  LEA.HI.X R3, R3, UR7, R8, 0x2, P1 ;  /* 0x0000000703037c11 */ /* 0x000fe200088f1408 */
[----:B--2---:R-:W-:Y:S01]  /*5140*/  @!P0 IMAD.WIDE R6, R13, 0x4, R6 ;  /* 0x000000040d068825 */ /* 0x004fe200078e0206 */
[-C--:B------:R-:W-:Y:S02]  /*5150*/  ISETP.GE.AND P2, PT, R9, R24.reuse, PT ;  /* 0x000000180900720c */ /* 0x080fe40003f46270 */
[-C--:B------:R-:W-:Y:S01]  /*5160*/  ISETP.GE.AND P1, PT, R27, R24.reuse, PT ;  /* 0x000000181b00720c */ /* 0x080fe20003f26270 */
[----:B------:R-:W-:Y:S02]  /*5170*/  VIADD R9, R20, 0xffffe840 ;  /* 0xffffe84014097836 */ /* 0x000fe40000000000 */
[----:B------:R-:W-:Y:S02]  /*5180*/  VIADD R37, R63, 0xf00 ;  /* 0x00000f003f257836 */ /* 0x000fe40000000000 */
[----:B---3--:R-:W-:Y:S01]  /*5190*/  IMAD.WIDE R4, R9, 0x4, R4 ;  /* 0x0000000409047825 */ /* 0x008fe200078e0204 */
        /* <DEDUP_REMOVED lines=8> */
[----:B------:R-:W-:Y:S04]  /*5220*/  LDS R27, [R10+0x2d00] ;  /* 0x002d00000a1b7984 */ /* 0x000fe80000000800 */
[----:B------:R-:W-:Y:S04]  /*5230*/  LDS R31, [R10+0x4600] ;  /* 0x004600000a1f7984 */ /* 0x000fe80000000800 */
[----:B0-----:R-:W-:Y:S04]  /*5240*/  @P0 STG.E desc[UR8][R4.64], R11 ;  /* 0x0000000b04000986 */ /* 0x001fe8000c101908 */
[----:B------:R-:W-:Y:S01]  /*5250*/  @!P0 STG.E desc[UR8][R6.64], R11 ;  /* 0x0000000b06008986 */ /* 0x000fe2000c101908 */
[----:B------:R-:W-:-:S03]  /*5260*/  ISETP.GE.AND P0, PT, R25, R24, PT ;  /* 0x000000181900720c */ /* 0x000fc60003f06270 */
[----:B-1----:R-:W-:Y:S04]  /*5270*/  @P2 STG.E desc[UR8][R4.64+0x500], R15 ;  /* 0x0005000f04002986 */ /* 0x002fe8000c101908 */
[----:B------:R-:W-:Y:S01]  /*5280*/  @!P2 STG.E desc[UR8][R2.64+0x500], R15 ;  /* 0x0005000f0200a986 */ /* 0x000fe2000c101908 */
[-C--:B------:R-:W-:Y:S01]  /*5290*/  ISETP.GE.AND P2, PT, R29, R24.reuse, PT ;  /* 0x000000181d00720c */ /* 0x080fe20003f46270 */
[----:B------:R-:W-:Y:S02]  /*52a0*/  VIADD R29, R63, 0xb40 ;  /* 0x00000b403f1d7836 */ /* 0x000fe40000000000 */
[----:B------:R-:W0:Y:S04]  /*52b0*/  LDS R25, [R10+0x2800] ;  /* 0x002800000a197984 */ /* 0x000e280000000800 */
[----:B--2---:R-:W-:Y:S04]  /*52c0*/  @P3 STG.E desc[UR8][R4.64+0xa00], R17 ;  /* 0x000a001104003986 */ /* 0x004fe8000c101908 */
[----:B------:R-:W-:Y:S01]  /*52d0*/  @!P3 STG.E desc[UR8][R2.64+0xa00], R17 ;  /* 0x000a00110200b986 */ /* 0x000fe2000c101908 */
[----:B------:R-:W-:Y:S01]  /*52e0*/  ISETP.GE.AND P3, PT, R29, R24, PT ;  /* 0x000000181d00720c */ /* 0x000fe20003f66270 */
[----:B------:R-:W-:-:S02]  /*52f0*/  VIADD R29, R63, 0xc80 ;  /* 0x00000c803f1d7836 */ /* 0x000fc40000000000 */
[----:B------:R-:W1:Y:S04]  /*5300*/  LDS R7, [R10+0x3200] ;  /* 0x003200000a077984 */ /* 0x000e680000000800 */
[----:B------:R-:W2:Y:S04]  /*5310*/  LDS R11, [R10+0x3700] ;  /* 0x003700000a0b7984 */ /* 0x000ea80000000800 */
[----:B---3--:R-:W-:Y:S04]  /*5320*/  @P4 STG.E desc[UR8][R4.64+0xf00], R19 ;  /* 0x000f001304004986 */ /* 0x008fe8000c101908 */
[----:B------:R-:W-:Y:S01]  /*5330*/  @!P4 STG.E desc[UR8][R2.64+0xf00], R19 ;  /* 0x000f00130200c986 */ /* 0x000fe2000c101908 */
[----:B------:R-:W-:-:S03]  /*5340*/  ISETP.GE.AND P4, PT, R29, R24, PT ;  /* 0x000000181d00720c */ /* 0x000fc60003f86270 */
[----:B------:R-:W3:Y:S04]  /*5350*/  LDS R15, [R10+0x3c00] ;  /* 0x003c00000a0f7984 */ /* 0x000ee80000000800 */
[----:B------:R-:W3:Y:S04]  /*5360*/  LDS R29, [R10+0x4100] ;  /* 0x004100000a1d7984 */ /* 0x000ee80000000800 */
[----:B------:R-:W3:Y:S04]  /*5370*/  LDS R17, [R10+0x4b00] ;  /* 0x004b00000a117984 */ /* 0x000ee80000000800 */
[----:B------:R-:W3:Y:S04]  /*5380*/  LDS R33, [R10+0x5000] ;  /* 0x005000000a217984 */ /* 0x000ee80000000800 */
[----:B----4-:R-:W-:Y:S04]  /*5390*/  @P5 STG.E desc[UR8][R4.64+0x1400], R21 ;  /* 0x0014001504005986 */ /* 0x010fe8000c101908 */
[----:B------:R4:W-:Y:S01]  /*53a0*/  @!P5 STG.E desc[UR8][R2.64+0x1400], R21 ;  /* 0x001400150200d986 */ /* 0x0009e2000c101908 */
[----:B------:R-:W-:-:S03]  /*53b0*/  ISETP.GE.AND P5, PT, R35, R24, PT ;  /* 0x000000182300720c */ /* 0x000fc60003fa6270 */
[----:B------:R-:W3:Y:S04]  /*53c0*/  LDS R19, [R10+0x5500] ;  /* 0x005500000a137984 */ /* 0x000ee80000000800 */
[----:B------:R-:W3:Y:S04]  /*53d0*/  LDS R35, [R10+0x5a00] ;  /* 0x005a00000a237984 */ /* 0x000ee80000000800 */
[----:B-----5:R-:W-:Y:S01]  /*53e0*/  @P6 STG.E desc[UR8][R4.64+0x1900], R23 ;  /* 0x0019001704006986 */ /* 0x020fe2000c101908 */
[----:B----4-:R-:W-:-:S03]  /*53f0*/  VIADD R21, R63, 0x1180 ;  /* 0x000011803f157836 */ /* 0x010fc60000000000 */
[----:B------:R4:W-:Y:S01]  /*5400*/  @!P6 STG.E desc[UR8][R2.64+0x1900], R23 ;  /* 0x001900170200e986 */ /* 0x0009e2000c101908 */
[-C--:B------:R-:W-:Y:S01]  /*5410*/  ISETP.GE.AND P6, PT, R37, R24.reuse, PT ;  /* 0x000000182500720c */ /* 0x080fe20003fc6270 */
[----:B------:R-:W-:Y:S02]  /*5420*/  VIADD R37, R63, 0x1040 ;  /* 0x000010403f257836 */ /* 0x000fe40000000000 */
[----:B------:R-:W-:Y:S04]  /*5430*/  @P0 STG.E desc[UR8][R4.64+0x1e00], R9 ;  /* 0x001e000904000986 */ /* 0x000fe8000c101908 */
[----:B------:R5:W-:Y:S01]  /*5440*/  @!P0 STG.E desc[UR8][R2.64+0x1e00], R9 ;  /* 0x001e000902008986 */ /* 0x000be2000c101908 */
[----:B------:R-:W-:-:S03]  /*5450*/  ISETP.GE.AND P0, PT, R37, R24, PT ;  /* 0x000000182500720c */ /* 0x000fc60003f06270 */
[----:B------:R1:W-:Y:S01]  /*5460*/  @P1 STG.E desc[UR8][R4.64+0x2300], R13 ;  /* 0x0023000d04001986 */ /* 0x0003e2000c101908 */
[----:B----4-:R-:W-:-:S03]  /*5470*/  LOP3.LUT R23, R63, 0x1400, RZ, 0xfc, !PT ;  /* 0x000014003f177812 */ /* 0x010fc600078efcff */
[----:B------:R4:W-:Y:S01]  /*5480*/  @!P1 STG.E desc[UR8][R2.64+0x2300], R13 ;  /* 0x0023000d02009986 */ /* 0x0009e2000c101908 */
[-C--:B------:R-:W-:Y:S01]  /*5490*/  ISETP.GE.AND P1, PT, R21, R24.reuse, PT ;  /* 0x000000181500720c */ /* 0x080fe20003f26270 */
[C---:B------:R-:W-:Y:S02]  /*54a0*/  VIADD R21, R63.reuse, 0x12c0 ;  /* 0x000012c03f157836 */ /* 0x040fe40000000000 */
[----:B0-----:R4:W-:Y:S01]  /*54b0*/  @P2 STG.E desc[UR8][R4.64+0x2800], R25 ;  /* 0x0028001904002986 */ /* 0x0019e2000c101908 */
[C---:B-----5:R-:W-:Y:S02]  /*54c0*/  VIADD R9, R63.reuse, 0x1540 ;  /* 0x000015403f097836 */ /* 0x060fe40000000000 */
[----:B------:R-:W-:Y:S01]  /*54d0*/  VIADD R63, R63, 0x1680 ;  /* 0x000016803f3f7836 */ /* 0x000fe20000000000 */
[----:B------:R4:W-:Y:S01]  /*54e0*/  @!P2 STG.E desc[UR8][R2.64+0x2800], R25 ;  /* 0x002800190200a986 */ /* 0x0009e2000c101908 */
[----:B------:R-:W-:-:S03]  /*54f0*/  ISETP.GE.AND P2, PT, R21, R24, PT ;  /* 0x000000181500720c */ /* 0x000fc60003f46270 */
[----:B------:R4:W-:Y:S04]  /*5500*/  @P3 STG.E desc[UR8][R4.64+0x2d00], R27 ;  /* 0x002d001b04003986 */ /* 0x0009e8000c101908 */
[----:B------:R4:W-:Y:S01]  /*5510*/  @!P3 STG.E desc[UR8][R2.64+0x2d00], R27 ;  /* 0x002d001b0200b986 */ /* 0x0009e2000c101908 */
[----:B------:R-:W-:-:S03]  /*5520*/  ISETP.GE.AND P3, PT, R23, R24, PT ;  /* 0x000000181700720c */ /* 0x000fc60003f66270 */
[----:B-1----:R4:W-:Y:S04]  /*5530*/  @P4 STG.E desc[UR8][R4.64+0x3200], R7 ;  /* 0x0032000704004986 */ /* 0x0029e8000c101908 */
[----:B------:R4:W-:Y:S01]  /*5540*/  @!P4 STG.E desc[UR8][R2.64+0x3200], R7 ;  /* 0x003200070200c986 */ /* 0x0009e2000c101908 */
[----:B------:R-:W-:-:S03]  /*5550*/  ISETP.GE.AND P4, PT, R9, R24, PT ;  /* 0x000000180900720c */ /* 0x000fc60003f86270 */
[----:B--2---:R4:W-:Y:S04]  /*5560*/  @P5 STG.E desc[UR8][R4.64+0x3700], R11 ;  /* 0x0037000b04005986 */ /* 0x0049e8000c101908 */
[----:B------:R4:W-:Y:S01]  /*5570*/  @!P5 STG.E desc[UR8][R2.64+0x3700], R11 ;  /* 0x0037000b0200d986 */ /* 0x0009e2000c101908 */
[----:B------:R-:W-:-:S03]  /*5580*/  ISETP.GE.AND P5, PT, R63, R24, PT ;  /* 0x000000183f00720c */ /* 0x000fc60003fa6270 */
[----:B---3--:R4:W-:Y:S04]  /*5590*/  @P6 STG.E desc[UR8][R4.64+0x3c00], R15 ;  /* 0x003c000f04006986 */ /* 0x0089e8000c101908 */
[----:B------:R4:W-:Y:S04]  /*55a0*/  @!P6 STG.E desc[UR8][R2.64+0x3c00], R15 ;  /* 0x003c000f0200e986 */ /* 0x0009e8000c101908 */
[----:B------:R4:W-:Y:S04]  /*55b0*/  @P0 STG.E desc[UR8][R4.64+0x4100], R29 ;  /* 0x0041001d04000986 */ /* 0x0009e8000c101908 */
        /* <DEDUP_REMOVED lines=9> */
[----:B------:R4:W-:Y:S01]  /*5650*/  @P5 STG.E desc[UR8][R4.64+0x5a00], R35 ;  /* 0x005a002304005986 */ /* 0x0009e2000c101908 */
[----:B------:R-:W-:Y:S05]  /*5660*/  @P5 EXIT ;  /* 0x000000000000594d */ /* 0x000fea0003800000 */
[----:B------:R-:W-:Y:S01]  /*5670*/  STG.E desc[UR8][R2.64+0x5a00], R35 ;  /* 0x005a002302007986 */ /* 0x000fe2000c101908 */
[----:B------:R-:W-:Y:S05]  /*5680*/  EXIT ;  /* 0x000000000000794d */ /* 0x000fea0003800000 */
.L_x_796:
[----:B------:R-:W0:Y:S01]  /*5690*/  LDCU UR4, c[0x0][0x3b4] ;  /* 0x00007680ff0477ac */ /* 0x000e220008000800 */
[----:B------:R-:W-:Y:S01]  /*56a0*/  ISETP.NE.AND P0, PT, R70, RZ, PT ;  /* 0x000000ff4600720c */ /* 0x000fe20003f05270 */
[----:B------:R-:W-:Y:S01]  /*56b0*/  BSSY.RECONVERGENT B0, `(.L_x_863) ;  /* 0x0000637000007945 */ /* 0x000fe20003800200 */
[----:B0-----:R-:W-:-:S11]  /*56c0*/  IADD3 R2, PT, PT, -R0, UR4, RZ ;  /* 0x0000000400027c10 */ /* 0x001fd6000fffe1ff */
[----:B------:R-:W-:Y:S05]  /*56d0*/  @P0 BRA `(.L_x_864) ;  /* 0x0000003000c00947 */ /* 0x000fea0003800000 */
[----:B------:R-:W0:Y:S01]  /*56e0*/  S2R R3, SR_TID.X ;  /* 0x0000000000037919 */ /* 0x000e220000002100 */
[----:B------:R-:W1:Y:S01]  /*56f0*/  LDC.64 R4, c[0x0][0x380] ;  /* 0x0000e000ff047b82 */ /* 0x000e620000000a00 */
[C---:B0-----:R-:W-:Y:S02]  /*5700*/  LOP3.LUT R7, R3.reuse, 0x1f, RZ, 0xc0, !PT ;  /* 0x0000001f03077812 */ /* 0x041fe400078ec0ff */
[----:B------:R-:W-:-:S05]  /*5710*/  LOP3.LUT R26, R3, 0x3e0, RZ, 0xc0, !PT ;  /* 0x000003e0031a7812 */ /* 0x000fca00078ec0ff */
[----:B------:R-:W-:-:S04]  /*5720*/  IMAD R27, R26, 0x13, R7 ;  /* 0x000000131a1b7824 */ /* 0x000fc800078e0207 */
[C---:B------:R-:W-:Y:S01]  /*5730*/  VIADD R7, R27.reuse, 0x20 ;  /* 0x000000201b077836 */ /* 0x040fe20000000000 */
[CC--:B------:R-:W-:Y:S01]  /*5740*/  ISETP.GE.AND P1, PT, R27.reuse, R2.reuse, PT ;  /* 0x000000021b00720c */ /* 0x0c0fe20003f26270 */
[----:B------:R-:W-:Y:S02]  /*5750*/  VIADD R9, R27, 0x40 ;  /* 0x000000401b097836 */ /* 0x000fe40000000000 */
[----:B------:R-:W-:Y:S01]  /*5760*/  IMAD.IADD R29, R0, 0x1, R27 ;  /* 0x00000001001d7824 */ /* 0x000fe200078e021b */
[-C--:B------:R-:W-:Y:S01]  /*5770*/  ISETP.GE.AND P2, PT, R7, R2.reuse, PT ;  /* 0x000000020700720c */ /* 0x080fe20003f46270 */
[----:B------:R-:W-:Y:S01]  /*5780*/  VIADD R7, R27, 0x60 ;  /* 0x000000601b077836 */ /* 0x000fe20000000000 */
[-C--:B------:R-:W-:Y:S01]  /*5790*/  ISETP.GE.AND P3, PT, R9, R2.reuse, PT ;  /* 0x000000020900720c */ /* 0x080fe20003f66270 */
[----:B------:R-:W-:Y:S02]  /*57a0*/  VIADD R9, R27, 0x80 ;  /* 0x000000801b097836 */ /* 0x000fe40000000000 */
[----:B-1----:R-:W-:Y:S01]  /*57b0*/  IMAD.WIDE.U32 R4, R29, 0x4, R4 ;  /* 0x000000041d047825 */ /* 0x002fe200078e0004 */
[----:B------:R-:W-:-:S02]  /*57c0*/  ISETP.GE.AND P4, PT, R7, R2, PT ;  /* 0x000000020700720c */ /* 0x000fc40003f86270 */
[----:B------:R-:W-:Y:S01]  /*57d0*/  ISETP.GE.AND P5, PT, R9, R2, PT ;  /* 0x000000020900720c */ /* 0x000fe20003fa6270 */
[C---:B------:R-:W-:Y:S01]  /*57e0*/  VIADD R7, R27.reuse, 0xa0 ;  /* 0x000000a01b077836 */ /* 0x040fe20000000000 */
[----:B------:R-:W2:Y:S01]  /*57f0*/  @!P1 LDG.E R0, desc[UR8][R4.64] ;  /* 0x0000000804009981 */ /* 0x000ea2000c1e1900 */
[----:B------:R-:W-:-:S03]  /*5800*/  VIADD R9, R27, 0xc0 ;  /* 0x000000c01b097836 */ /* 0x000fc60000000000 */
[-C--:B------:R-:W-:Y:S01]  /*5810*/  ISETP.GE.AND P6, PT, R7, R2.reuse, PT ;  /* 0x000000020700720c */ /* 0x080fe20003fc6270 */
[----:B------:R-:W-:Y:S01]  /*5820*/  VIADD R7, R27, 0xe0 ;  /* 0x000000e01b077836 */ /* 0x000fe20000000000 */
[-C--:B------:R-:W-:Y:S01]  /*5830*/  ISETP.GE.AND P0, PT, R9, R2.reuse, PT ;  /* 0x000000020900720c */ /* 0x080fe20003f06270 */
[----:B------:R-:W-:Y:S01]  /*5840*/  VIADD R9, R27, 0x100 ;  /* 0x000001001b097836 */ /* 0x000fe20000000000 */
[----:B------:R-:W3:Y:S02]  /*5850*/  @!P2 LDG.E R6, desc[UR8][R4.64+0x80] ;  /* 0x000080080406a981 */ /* 0x000ee4000c1e1900 */
[-C--:B------:R-:W-:Y:S01]  /*5860*/  ISETP.GE.AND P1, PT, R7, R2.reuse, PT ;  /* 0x000000020700720c */ /* 0x080fe20003f26270 */
[----:B------:R-:W-:Y:S01]  /*5870*/  VIADD R7, R27, 0x120 ;  /* 0x000001201b077836 */ /* 0x000fe20000000000 */
[-C--:B------:R-:W-:Y:S01]  /*5880*/  ISETP.GE.AND P2, PT, R9, R2.reuse, PT ;  /* 0x000000020900720c */ /* 0x080fe20003f46270 */
[----:B------:R-:W-:Y:S01]  /*5890*/  VIADD R9, R27, 0x140 ;  /* 0x000001401b097836 */ /* 0x000fe20000000000 */
[----:B------:R-:W4:Y:S02]  /*58a0*/  @!P3 LDG.E R8, desc[UR8][R4.64+0x100] ;  /* 0x000100080408b981 */ /* 0x000f24000c1e1900 */
[----:B------:R-:W-:-:S02]  /*58b0*/  ISETP.GE.AND P3, PT, R7, R2, PT ;  /* 0x000000020700720c */ /* 0x000fc40003f66270 */
[----:B------:R-:W5:Y:S01]  /*58c0*/  @!P4 LDG.E R10, desc[UR8][R4.64+0x180] ;  /* 0x00018008040ac981 */ /* 0x000f62000c1e1900 */
[-C--:B------:R-:W-:Y:S01]  /*58d0*/  ISETP.GE.AND P4, PT, R9, R2.reuse, PT ;  /* 0x000000020900720c */ /* 0x080fe20003f86270 */
[C---:B------:R-:W-:Y:S02]  /*58e0*/  VIADD R7, R27.reuse, 0x160 ;  /* 0x000001601b077836 */ /* 0x040fe40000000000 */
[----:B------:R-:W-:Y:S01]  /*58f0*/  VIADD R9, R27, 0x180 ;  /* 0x000001801b097836 */ /* 0x000fe20000000000 */
[----:B------:R-:W5:Y:S02]  /*5900*/  @!P5 LDG.E R11, desc[UR8][R4.64+0x200] ;  /* 0x00020008040bd981 */ /* 0x000f64000c1e1900 */
[-C--:B------:R-:W-:Y:S02]  /*5910*/  ISETP.GE.AND P5, PT, R7, R2.reuse, PT ;  /* 0x000000020700720c */ /* 0x080fe40003fa6270 */
[----:B------:R-:W5:Y:S01]  /*5920*/  @!P6 LDG.E R12, desc[UR8][R4.64+0x280] ;  /* 0x00028008040ce981 */ /* 0x000f62000c1e1900 */
[----:B------:R-:W-:Y:S01]  /*5930*/  ISETP.GE.AND P6, PT, R9, R2, PT ;  /* 0x000000020900720c */ /* 0x000fe20003fc6270 */
[----:B------:R-:W-:-:S02]  /*5940*/  VIADD R7, R27, 0x1a0 ;  /* 0x000001a01b077836 */ /* 0x000fc40000000000 */
[----:B------:R-:W-:Y:S01]  /*5950*/  VIADD R9, R27, 0x1c0 ;  /* 0x000001c01b097836 */ /* 0x000fe20000000000 */
[----:B------:R-:W5:Y:S02]  /*5960*/  @!P0 LDG.E R13, desc[UR8][R4.64+0x300] ;  /* 0x00030008040d8981 */ /* 0x000f64000c1e1900 */
[-C--:B------:R-:W-:Y:S02]  /*5970*/  ISETP.GE.AND P0, PT, R7, R2.reuse, PT ;  /* 0x000000020700720c */ /* 0x080fe40003f06270 */
[----:B------:R-:W5:Y:S01]  /*5980*/  @!P1 LDG.E R14, desc[UR8][R4.64+0x380] ;  /* 0x00038008040e9981 */ /* 0x000f62000c1e1900 */
[-C--:B------:R-:W-:Y:S01]  /*5990*/  ISETP.GE.AND P1, PT, R9, R2.reuse, PT ;  /* 0x000000020900720c */ /* 0x080fe20003f26270 */
[C---:B------:R-:W-:Y:S02]  /*59a0*/  VIADD R7, R27.reuse, 0x1e0 ;  /* 0x000001e01b077836 */ /* 0x040fe40000000000 */
[----:B------:R-:W-:Y:S01]  /*59b0*/  VIADD R9, R27, 0x200 ;  /* 0x000002001b097836 */ /* 0x000fe20000000000 */
[----:B------:R-:W5:Y:S02]  /*59c0*/  @!P2 LDG.E R15, desc[UR8][R4.64+0x400] ;  /* 0x00040008040fa981 */ /* 0x000f64000c1e1900 */
        /* <DEDUP_REMOVED lines=16> */
[----:B------:R-:W0:Y:S01]  /*5ad0*/  S2R R78, SR_LANEID ;  /* 0x00000000004e7919 */ /* 0x000e220000000000 */
[----:B------:R-:W1:Y:S01]  /*5ae0*/  S2UR UR5, SR_CgaCtaId ;  /* 0x00000000000579c3 */ /* 0x000e620000008800 */
[----:B------:R-:W-:Y:S01]  /*5af0*/  SHF.R.U32.HI R79, RZ, 0x5, R3 ;  /* 0x00000005ff4f7819 */ /* 0x000fe20000011603 */
[----:B------:R-:W-:-:S02]  /*5b00*/  UMOV UR4, 0x400 ;  /* 0x0000040000047882 */ /* 0x000fc40000000000 */
[----:B-1----:R-:W-:Y:S02]  /*5b10*/  ULEA UR4, UR5, UR4, 0x18 ;  /* 0x0000000405047291 */ /* 0x002fe4000f8ec0ff */
[----:B0-----:R-:W-:-:S05]  /*5b20*/  IMAD R7, R79, 0x260, R78 ;  /* 0x000002604f077824 */ /* 0x001fca00078e024e */
[----:B------:R-:W-:-:S05]  /*5b30*/  LEA R7, R7, UR4, 0x2 ;  /* 0x0000000407077c11 */ /* 0x000fca000f8e10ff */
[----:B--2---:R0:W-:Y:S02]  /*5b40*/  STS [R7], R0 ;  /* 0x0000000007007388 */ /* 0x0041e40000000800 */
[----:B0-----:R-:W-:Y:S02]  /*5b50*/  IMAD R0, R78, 0x48, R7 ;  /* 0x000000484e007824 */ /* 0x001fe400078e0207 */
[----:B---3--:R-:W-:Y:S04]  /*5b60*/  STS [R7+0x80], R6 ;  /* 0x0000800607007388 */ /* 0x008fe80000000800 */
[----:B----4-:R-:W-:Y:S04]  /*5b70*/  STS [R7+0x100], R8 ;  /* 0x0001000807007388 */ /* 0x010fe80000000800 */
[----:B-----5:R-:W-:Y:S04]  /*5b80*/  STS [R7+0x180], R10 ;  /* 0x0001800a07007388 */ /* 0x020fe80000000800 */
        /* <DEDUP_REMOVED lines=16> */
[----:B------:R-:W1:Y:S04]  /*5c90*/  LDS R52, [R0] ;  /* 0x0000000000347984 */ /* 0x000e680000000800 */
[----:B------:R-:W2:Y:S04]  /*5ca0*/  LDS R50, [R0+0x4] ;  /* 0x0000040000327984 */ /* 0x000ea80000000800 */
[----:B------:R-:W3:Y:S04]  /*5cb0*/  LDS R48, [R0+0x8] ;  /* 0x0000080000307984 */ /* 0x000ee80000000800 */
[----:B------:R-:W4:Y:S04]  /*5cc0*/  LDS R46, [R0+0xc] ;  /* 0x00000c00002e7984 */ /* 0x000f280000000800 */
[----:B------:R-:W5:Y:S04]  /*5cd0*/  LDS R44, [R0+0x10] ;  /* 0x00001000002c7984 */ /* 0x000f680000000800 */
[----:B------:R-:W5:Y:S04]  /*5ce0*/  LDS R42, [R0+0x14] ;  /* 0x00001400002a7984 */ /* 0x000f680000000800 */
[----:B------:R-:W5:Y:S04]  /*5cf0*/  LDS R40, [R0+0x18] ;  /* 0x0000180000287984 */ /* 0x000f680000000800 */
[----:B------:R-:W5:Y:S01]  /*5d00*/  LDS R38, [R0+0x1c] ;  /* 0x00001c0000267984 */ /* 0x000f620000000800 */
[----:B0-----:R-:W-:-:S03]  /*5d10*/  IMAD R13, R3, 0x13, RZ ;  /* 0x00000013030d7824 */ /* 0x001fc600078e02ff */
[----:B------:R-:W0:Y:S01]  /*5d20*/  LDS R36, [R0+0x20] ;  /* 0x0000200000247984 */ /* 0x000e220000000800 */
[----:B------:R-:W-:-:S03]  /*5d30*/  VIADD R53, R13, 0x1 ;  /* 0x000000010d357836 */ /* 0x000fc60000000000 */
[----:B------:R-:W0:Y:S01]  /*5d40*/  LDS R34, [R0+0x24] ;  /* 0x0000240000227984 */ /* 0x000e220000000800 */
[----:B------:R-:W-:-:S03]  /*5d50*/  VIADD R85, R13, 0x2 ;  /* 0x000000020d557836 */ /* 0x000fc60000000000 */
[----:B------:R-:W0:Y:S01]  /*5d60*/  LDS R32, [R0+0x28] ;  /* 0x0000280000207984 */ /* 0x000e220000000800 */
[-C--:B------:R-:W-:Y:S02]  /*5d70*/  ISETP.GE.AND P0, PT, R13, R2.reuse, PT ;  /* 0x000000020d00720c */ /* 0x080fe40003f06270 */
[-C--:B------:R-:W-:Y:S01]  /*5d80*/  ISETP.GE.AND P6, PT, R53, R2.reuse, PT ;  /* 0x000000023500720c */ /* 0x080fe20003fc6270 */
[----:B------:R-:W0:Y:S01]  /*5d90*/  LDS R30, [R0+0x2c] ;  /* 0x00002c00001e7984 */ /* 0x000e220000000800 */
[----:B-1----:R-:W-:Y:S02]  /*5da0*/  LOP3.LUT R51, R52, 0x1, RZ, 0xc, !PT ;  /* 0x0000000134337812 */ /* 0x002fe400078e0cff */
[----:B--2---:R-:W-:Y:S01]  /*5db0*/  LOP3.LUT R54, R50, 0x1, RZ, 0xc, !PT ;  /* 0x0000000132367812 */ /* 0x004fe200078e0cff */
[----:B------:R-:W-:Y:S01]  /*5dc0*/  VIADD R83, R13, 0x3 ;  /* 0x000000030d537836 */ /* 0x000fe20000000000 */
[----:B------:R-:W-:Y:S01]  /*5dd0*/  ISETP.GE.AND P5, PT, R85, R2, PT ;  /* 0x000000025500720c */ /* 0x000fe20003fa6270 */
[----:B------:R-:W1:Y:S01]  /*5de0*/  LDS R28, [R0+0x30] ;  /* 0x00003000001c7984 */ /* 0x000e620000000800 */
[----:B------:R-:W-:-:S02]  /*5df0*/  SEL R51, R51, 0x1, !P0 ;  /* 0x0000000133337807 */ /* 0x000fc40004000000 */
[----:B---3--:R-:W-:Y:S01]  /*5e00*/  LOP3.LUT R47, R48, 0x1, RZ, 0xc, !PT ;  /* 0x00000001302f7812 */ /* 0x008fe200078e0cff */
[----:B------:R-:W2:Y:S01]  /*5e10*/  LDS R25, [R0+0x34] ;  /* 0x0000340000197984 */ /* 0x000ea20000000800 */
[----:B------:R-:W-:Y:S01]  /*5e20*/  SEL R54, R54, 0x1, !P6 ;  /* 0x0000000136367807 */ /* 0x000fe20007000000 */
[----:B------:R-:W-:Y:S01]  /*5e30*/  VIADD R81, R13, 0x4 ;  /* 0x000000040d517836 */ /* 0x000fe20000000000 */
[-C--:B------:R-:W-:Y:S01]  /*5e40*/  ISETP.GE.AND P4, PT, R83, R2.reuse, PT ;  /* 0x000000025300720c */ /* 0x080fe20003f86270 */
[----:B------:R-:W3:Y:S01]  /*5e50*/  LDS R20, [R0+0x38] ;  /* 0x0000380000147984 */ /* 0x000ee20000000800 */
[----:B----4-:R-:W-:Y:S01]  /*5e60*/  LOP3.LUT R49, R46, 0x1, RZ, 0xc, !PT ;  /* 0x000000012e317812 */ /* 0x010fe200078e0cff */
[----:B------:R-:W-:Y:S01]  /*5e70*/  IMAD.IADD R80, R51, 0x1, R54 ;  /* 0x0000000133507824 */ /* 0x000fe200078e0236 */
[----:B------:R-:W-:Y:S01]  /*5e80*/  SEL R47, R47, 0x1, !P5 ;  /* 0x000000012f2f7807 */ /* 0x000fe20006800000 */
[----:B------:R-:W-:Y:S01]  /*5e90*/  VIADD R77, R13, 0x5 ;  /* 0x000000050d4d7836 */ /* 0x000fe20000000000 */
[-C--:B------:R-:W-:Y:S01]  /*5ea0*/  ISETP.GE.AND P3, PT, R81, R2.reuse, PT ;  /* 0x000000025100720c */ /* 0x080fe20003f66270 */
[----:B------:R-:W4:Y:S01]  /*5eb0*/  LDS R18, [R0+0x3c] ;  /* 0x00003c0000127984 */ /* 0x000f220000000800 */
[----:B-----5:R-:W-:Y:S01]  /*5ec0*/  LOP3.LUT R43, R44, 0x1, RZ, 0xc, !PT ;  /* 0x000000012c2b7812 */ /* 0x020fe200078e0cff */
[----:B------:R-:W-:Y:S01]  /*5ed0*/  IMAD.IADD R82, R47, 0x1, R80 ;  /* 0x000000012f527824 */ /* 0x000fe200078e0250 */
[----:B------:R-:W-:Y:S01]  /*5ee0*/  SEL R49, R49, 0x1, !P4 ;  /* 0x0000000131317807 */ /* 0x000fe20006000000 */
[----:B------:R-:W-:Y:S01]  /*5ef0*/  VIADD R75, R13, 0x6 ;  /* 0x000000060d4b7836 */ /* 0x000fe20000000000 */
[-C--:B------:R-:W-:Y:S01]  /*5f00*/  ISETP.GE.AND P2, PT, R77, R2.reuse, PT ;  /* 0x000000024d00720c */ /* 0x080fe20003f46270 */
[----:B------:R-:W5:Y:S01]  /*5f10*/  LDS R16, [R0+0x40] ;  /* 0x0000400000107984 */ /* 0x000f620000000800 */
[----:B------:R-:W-:Y:S01]  /*5f20*/  LOP3.LUT R45, R42, 0x1, RZ, 0xc, !PT ;  /* 0x000000012a2d7812 */ /* 0x000fe200078e0cff */
        /* <DEDUP_REMOVED lines=10> */
[----:B------:R5:W5:Y:S01]  /*5fd0*/  LDS R12, [R0+0x48] ;  /* 0x00004800000c7984 */ /* 0x000b620000000800 */
[----:B------:R-:W-:Y:S01]  /*5fe0*/  LOP3.LUT R41, R38, 0x1, RZ, 0xc, !PT ;  /* 0x0000000126297812 */ /* 0x000fe200078e0cff */
[----:B------:R-:W-:Y:S01]  /*5ff0*/  IMAD.IADD R74, R45, 0x1, R76 ;  /* 0x000000012d4a7824 */ /* 0x000fe200078e024c */
[----:B------:R-:W-:Y:S01]  /*6000*/  SEL R39, R39, 0x1, !P1 ;  /* 0x0000000127277807 */ /* 0x000fe20004800000 */
[----:B------:R-:W-:Y:S01]  /*6010*/  VIADD R69, R13, 0x9 ;  /* 0x000000090d457836 */ /* 0x000fe20000000000 */
[----:B------:R-:W-:-:S02]  /*6020*/  ISETP.GE.AND P6, PT, R71, R2, PT ;  /* 0x000000024700720c */ /* 0x000fc40003fc6270 */
[----:B0-----:R-:W-:Y:S01]  /*6030*/  LOP3.LUT R35, R36, 0x1, RZ, 0xc, !PT ;  /* 0x0000000124237812 */ /* 0x001fe200078e0cff */
[----:B------:R-:W-:Y:S01]  /*6040*/  IMAD.IADD R72, R39, 0x1, R74 ;  /* 0x0000000127487824 */ /* 0x000fe200078e024a */
[----:B------:R-:W-:Y:S01]  /*6050*/  SEL R41, R41, 0x1, !P0 ;  /* 0x0000000129297807 */ /* 0x000fe20004000000 */
[----:B------:R-:W-:Y:S01]  /*6060*/  VIADD R67, R13, 0xa ;  /* 0x0000000a0d437836 */ /* 0x000fe20000000000 */
[-C--:B------:R-:W-:Y:S02]  /*6070*/  ISETP.GE.AND P0, PT, R69, R2.reuse, PT ;  /* 0x000000024500720c */ /* 0x080fe40003f06270 */
[----:B------:R-:W-:Y:S01]  /*6080*/  LOP3.LUT R37, R34, 0x1, RZ, 0xc, !PT ;  /* 0x0000000122257812 */ /* 0x000fe200078e0cff */
[----:B------:R-:W-:Y:S01]  /*6090*/  IMAD.IADD R70, R41, 0x1, R72 ;  /* 0x0000000129467824 */ /* 0x000fe200078e0248 */
[----:B------:R-:W-:Y:S01]  /*60a0*/  SEL R35, R35, 0x1, !P6 ;  /* 0x0000000123237807 */ /* 0x000fe20007000000 */
[----:B------:R-:W-:Y:S01]  /*60b0*/  VIADD R65, R13, 0xb ;  /* 0x0000000b0d417836 */ /* 0x000fe20000000000 */
[----:B------:R-:W-:-:S02]  /*60c0*/  ISETP.GE.AND P1, PT, R67, R2, PT ;  /* 0x000000024300720c */ /* 0x000fc40003f26270 */
[----:B------:R-:W-:Y:S01]  /*60d0*/  LOP3.LUT R29, R32, 0x1, RZ, 0xc, !PT ;  /* 0x00000001201d7812 */ /* 0x000fe200078e0cff */
        /* <DEDUP_REMOVED lines=9> */
[----:B-1----:R-:W-:Y:S01]  /*6170*/  LOP3.LUT R24, R28, 0x1, RZ, 0xc, !PT ;  /* 0x000000011c187812 */ /* 0x002fe200078e0cff */
[----:B------:R-:W-:Y:S01]  /*6180*/  IMAD.IADD R64, R29, 0x1, R66 ;  /* 0x000000011d407824 */ /* 0x000fe200078e0242 */
[----:B------:R-:W-:Y:S01]  /*6190*/  SEL R33, R33, 0x1, !P0 ;  /* 0x0000000121217807 */ /* 0x000fe20004000000 */
[----:B------:R-:W-:Y:S01]  /*61a0*/  VIADD R61, R13, 0xe ;  /* 0x0000000e0d3d7836 */ /* 0x000fe20000000000 */
[-C--:B------:R-:W-:Y:S02]  /*61b0*/  ISETP.GE.AND P0, PT, R63, R2.reuse, PT ;  /* 0x000000023f00720c */ /* 0x080fe40003f06270 */
[----:B--2---:R-:W-:Y:S01]  /*61c0*/  LOP3.LUT R31, R25, 0x1, RZ, 0xc, !PT ;  /* 0x00000001191f7812 */ /* 0x004fe200078e0cff */
[----:B------:R-:W-:Y:S01]  /*61d0*/  IMAD.IADD R59, R33, 0x1, R64 ;  /* 0x00000001213b7824 */ /* 0x000fe200078e0240 */
[----:B------:R-:W-:Y:S01]  /*61e0*/  SEL R24, R24, 0x1, !P1 ;  /* 0x0000000118187807 */ /* 0x000fe20004800000 */
[----:B------:R-:W-:Y:S01]  /*61f0*/  VIADD R27, R13, 0xf ;  /* 0x0000000f0d1b7836 */ /* 0x000fe20000000000 */
[----:B------:R-:W-:-:S02]  /*6200*/  ISETP.GE.AND P1, PT, R61, R2, PT ;  /* 0x000000023d00720c */ /* 0x000fc40003f26270 */
[----:B---3--:R-:W-:Y:S01]  /*6210*/  LOP3.LUT R21, R20, 0x1, RZ, 0xc, !PT ;  /* 0x0000000114157812 */ /* 0x008fe200078e0cff */
[----:B------:R-:W-:Y:S01]  /*6220*/  IMAD.IADD R60, R24, 0x1, R59 ;  /* 0x00000001183c7824 */ /* 0x000fe200078e023b */
[----:B------:R-:W-:Y:S01]  /*6230*/  SEL R31, R31, 0x1, !P0 ;  /* 0x000000011f1f7807 */ /* 0x000fe20004000000 */
[----:B------:R-:W-:Y:S01]  /*6240*/  VIADD R57, R13, 0x10 ;  /* 0x000000100d397836 */ /* 0x000fe20000000000 */
[-C--:B------:R-:W-:Y:S02]  /*6250*/  ISETP.GE.AND P0, PT, R27, R2.reuse, PT ;  /* 0x000000021b00720c */ /* 0x080fe40003f06270 */
[----:B----4-:R-:W-:Y:S01]  /*6260*/  LOP3.LUT R15, R18, 0x1, RZ, 0xc, !PT ;  /* 0x00000001120f7812 */ /* 0x010fe200078e0cff */
[----:B------:R-:W-:Y:S01]  /*6270*/  IMAD.IADD R58, R31, 0x1, R60 ;  /* 0x000000011f3a7824 */ /* 0x000fe200078e023c */
[----:B------:R-:W-:Y:S01]  /*6280*/  SEL R21, R21, 0x1, !P1 ;  /* 0x0000000115157807 */ /* 0x000fe20004800000 */
[----:B------:R-:W-:Y:S01]  /*6290*/  VIADD R23, R13, 0x11 ;  /* 0x000000110d177836 */ /* 0x000fe20000000000 */
[----:B------:R-:W-:-:S02]  /*62a0*/  ISETP.GE.AND P1, PT, R57, R2, PT ;  /* 0x000000023900720c */ /* 0x000fc40003f26270 */
[----:B-----5:R-:W-:Y:S01]  /*62b0*/  LOP3.LUT R19, R16, 0x1, RZ, 0xc, !PT ;  /* 0x0000000110137812 */ /* 0x020fe200078e0cff */
[----:B------:R-:W-:Y:S01]  /*62c0*/  IMAD.IADD R0, R21, 0x1, R58 ;  /* 0x0000000115007824 */ /* 0x000fe200078e023a */
[----:B------:R-:W-:Y:S01]  /*62d0*/  SEL R15, R15, 0x1, !P0 ;  /* 0x000000010f0f7807 */ /* 0x000fe20004000000 */
[----:B------:R-:W-:Y:S01]  /*62e0*/  VIADD R55, R13, 0x12 ;  /* 0x000000120d377836 */ /* 0x000fe20000000000 */
[----:B------:R-:W-:Y:S01]  /*62f0*/  BAR.SYNC.DEFER_BLOCKING 0x0 ;  /* 0x0000000000007b1d */ /* 0x000fe20000010000 */
[-C--:B------:R-:W-:Y:S02]  /*6300*/  ISETP.GE.AND P0, PT, R23, R2.reuse, PT ;  /* 0x000000021700720c */ /* 0x080fe40003f06270 */
[----:B------:R-:W-:Y:S01]  /*6310*/  LOP3.LUT R17, R14, 0x1, RZ, 0xc, !PT ;  /* 0x000000010e117812 */ /* 0x000fe200078e0cff */
[----:B------:R-:W-:Y:S01]  /*6320*/  IMAD.IADD R22, R15, 0x1, R0 ;  /* 0x000000010f167824 */ /* 0x000fe200078e0200 */
[----:B------:R-:W-:Y:S02]  /*6330*/  SEL R19, R19, 0x1, !P1 ;  /* 0x0000000113137807 */ /* 0x000fe40004800000 */
[----:B------:R-:W-:-:S02]  /*6340*/  ISETP.GE.AND P1, PT, R55, R2, PT ;  /* 0x000000023700720c */ /* 0x000fc40003f26270 */
[----:B------:R-:W-:Y:S01]  /*6350*/  LOP3.LUT R87, R12, 0x1, RZ, 0xc, !PT ;  /* 0x000000010c577812 */ /* 0x000fe200078e0cff */
[----:B------:R-:W-:Y:S01]  /*6360*/  IMAD.IADD R26, R19, 0x1, R22 ;  /* 0x00000001131a7824 */ /* 0x000fe200078e0216 */
[----:B------:R-:W-:Y:S02]  /*6370*/  SEL R17, R17, 0x1, !P0 ;  /* 0x0000000111117807 */ /* 0x000fe40004000000 */
[----:B------:R-:W-:-:S03]  /*6380*/  SEL R87, R87, 0x1, !P1 ;  /* 0x0000000157577807 */ /* 0x000fc60004800000 */
[----:B------:R-:W-:-:S04]  /*6390*/  IMAD.IADD R56, R17, 0x1, R26 ;  /* 0x0000000111387824 */ /* 0x000fc800078e021a */
[----:B------:R-:W-:-:S05]  /*63a0*/  IMAD.IADD R86, R87, 0x1, R56 ;  /* 0x0000000157567824 */ /* 0x000fca00078e0238 */
        /* <DEDUP_REMOVED lines=10> */
[----:B------:R-:W-:Y:S01]  /*6450*/  @!P1 LEA R90, R79, UR4, 0x2 ;  /* 0x000000044f5a9c11 */ /* 0x000fe2000f8e10ff */
[----:B0-----:R-:W-:-:S05]  /*6460*/  @P0 IMAD.IADD R89, R88, 0x1, R89 ;  /* 0x0000000158590824 */ /* 0x001fca00078e0259 */
[----:B------:R-:W-:Y:S01]  /*6470*/  @!P1 STS [R90], R89 ;  /* 0x000000595a009388 */ /* 0x000fe20000000800 */
[----:B------:R-:W-:Y:S06]  /*6480*/  BAR.SYNC.DEFER_BLOCKING 0x0 ;  /* 0x0000000000007b1d */ /* 0x000fec0000010000 */
[----:B------:R-:W0:Y:S04]  /*6490*/  LDS.128 R4, [UR4] ;  /* 0x00000004ff047984 */ /* 0x000e280008000c00 */
[----:B------:R-:W1:Y:S01]  /*64a0*/  LDS.128 R8, [UR4+0x10] ;  /* 0x00001004ff087984 */ /* 0x000e620008000c00 */
[----:B------:R-:W-:Y:S01]  /*64b0*/  ISETP.NE.AND P0, PT, R79, 0x2, PT ;  /* 0x000000024f00780c */ /* 0x000fe20003f05270 */
[----:B0-----:R-:W-:-:S04]  /*64c0*/  IMAD.IADD R5, R4, 0x1, R5 ;  /* 0x0000000104057824 */ /* 0x001fc800078e0205 */
[----:B------:R-:W-:Y:S01]  /*64d0*/  IMAD.IADD R6, R6, 0x1, R5 ;  /* 0x0000000106067824 */ /* 0x000fe200078e0205 */
[----:B------:R-:W-:Y:S02]  /*64e0*/  SEL R88, R5, R4, !P0 ;  /* 0x0000000405587207 */ /* 0x000fe40004000000 */
[----:B------:R-:W0:Y:S01]  /*64f0*/  LDS.64 R4, [UR4+0x20] ;  /* 0x00002004ff047984 */ /* 0x000e220008000a00 */
[----:B------:R-:W-:Y:S01]  /*6500*/  BAR.SYNC.DEFER_BLOCKING 0x0 ;  /* 0x0000000000007b1d */ /* 0x000fe20000010000 */
        /* <DEDUP_REMOVED lines=16> */
[----:B------:R-:W-:Y:S02]  /*6610*/  ISETP.NE.AND P1, PT, R79, 0x9, PT ;  /* 0x000000094f00780c */ /* 0x000fe40003f25270 */
[C---:B------:R-:W-:Y:S01]  /*6620*/  SEL R88, R11.reuse, R88, !P0 ;  /* 0x000000580b587207 */ /* 0x040fe20004000000 */
[----:B0-----:R-:W-:Y:S01]  /*6630*/  IMAD.IADD R11, R11, 0x1, R4 ;  /* 0x000000010b0b7824 */ /* 0x001fe200078e0204 */
[----:B------:R-:W-:Y:S01]  /*6640*/  ISETP.NE.AND P2, PT, R78, RZ, PT ;  /* 0x000000ff4e00720c */ /* 0x000fe20003f45270 */
[----:B------:R-:W-:Y:S01]  /*6650*/  IMAD.IADD R86, R89, 0x1, -R86 ;  /* 0x0000000159567824 */ /* 0x000fe200078e0a56 */
[----:B------:R-:W-:-:S02]  /*6660*/  ISETP.GE.U32.AND P0, PT, R3, 0x20, PT ;  /* 0x000000200300780c */ /* 0x000fc40003f06070 */
[C---:B------:R-:W-:Y:S02]  /*6670*/  SEL R88, R11.reuse, R88, !P1 ;  /* 0x000000580b587207 */ /* 0x040fe40004800000 */
[----:B------:R-:W-:Y:S02]  /*6680*/  IADD3 R5, PT, PT, R11, R2, R5 ;  /* 0x000000020b057210 */ /* 0x000fe40007ffe005 */
[----:B------:R-:W-:Y:S02]  /*6690*/  SEL R7, R86, RZ, P2 ;  /* 0x000000ff56077207 */ /* 0x000fe40001000000 */
[----:B------:R-:W-:Y:S01]  /*66a0*/  SEL R4, R88, RZ, P0 ;  /* 0x000000ff58047207 */ /* 0x000fe20000000000 */
[----:B------:R-:W-:-:S04]  /*66b0*/  VIADD R5, R5, 0xffffe840 ;  /* 0xffffe84005057836 */ /* 0x000fc80000000000 */
[----:B------:R-:W-:Y:S02]  /*66c0*/  IMAD.IADD R4, R4, 0x1, R7 ;  /* 0x0000000104047824 */ /* 0x000fe400078e0207 */
[----:B------:R-:W-:Y:S01]  /*66d0*/  IMAD.IADD R6, R2, 0x1, -R5 ;  /* 0x0000000102067824 */ /* 0x000fe200078e0a05 */
[----:B------:R-:W-:-:S03]  /*66e0*/  ISETP.NE.AND P1, PT, R51, RZ, PT ;  /* 0x000000ff3300720c */ /* 0x000fc60003f25270 */
[----:B------:R-:W-:Y:S01]  /*66f0*/  IMAD.IADD R8, R4, 0x1, R6 ;  /* 0x0000000104087824 */ /* 0x000fe200078e0206 */
[----:B------:R-:W-:Y:S02]  /*6700*/  IADD3 R53, PT, PT, R53, -R4, -R51 ;  /* 0x8000000435357210 */ /* 0x000fe40007ffe833 */
[----:B------:R-:W-:Y:S01]  /*6710*/  ISETP.NE.AND P2, PT, R54, RZ, PT ;  /* 0x000000ff3600720c */ /* 0x000fe20003f45270 */
[----:B------:R-:W-:Y:S02]  /*6720*/  IMAD.IADD R51, R51, 0x1, R8 ;  /* 0x0000000133337824 */ /* 0x000fe400078e0208 */
[----:B------:R-:W-:-:S03]  /*6730*/  IMAD.IADD R13, R13, 0x1, -R4 ;  /* 0x000000010d0d7824 */ /* 0x000fc600078e0a04 */
[----:B------:R-:W-:Y:S01]  /*6740*/  SEL R53, R53, R51, !P2 ;  /* 0x0000003335357207 */ /* 0x000fe20005000000 */
[----:B------:R-:W-:Y:S01]  /*6750*/  IMAD.IADD R51, R54, 0x1, R51 ;  /* 0x0000000136337824 */ /* 0x000fe200078e0233 */
[----:B------:R-:W-:Y:S02]  /*6760*/  SEL R13, R13, R8, !P1 ;  /* 0x000000080d0d7207 */ /* 0x000fe40004800000 */
[C---:B------:R-:W-:Y:S01]  /*6770*/  ISETP.NE.AND P1, PT, R47.reuse, RZ, PT ;  /* 0x000000ff2f00720c */ /* 0x040fe20003f25270 */
[----:B------:R-:W-:Y:S01]  /*6780*/  IMAD.IADD R47, R47, 0x1, R51 ;  /* 0x000000012f2f7824 */ /* 0x000fe200078e0233 */
[--C-:B------:R-:W-:Y:S02]  /*6790*/  IADD3 R80, PT, PT, R85, -R80, -R4.reuse ;  /* 0x8000005055507210 */ /* 0x100fe40007ffe804 */
[----:B------:R-:W-:Y:S01]  /*67a0*/  IADD3 R82, PT, PT, R83, -R82, -R4 ;  /* 0x8000005253527210 */ /* 0x000fe20007ffe804 */
[C---:B------:R-:W-:Y:S01]  /*67b0*/  IMAD.IADD R8, R49.reuse, 0x1, R47 ;  /* 0x0000000131087824 */ /* 0x040fe200078e022f */
[----:B------:R-:W-:-:S02]  /*67c0*/  ISETP.NE.AND P2, PT, R49, RZ, PT ;  /* 0x000000ff3100720c */ /* 0x000fc40003f45270 */
[----:B------:R-:W-:Y:S02]  /*67d0*/  SEL R80, R80, R51, !P1 ;  /* 0x0000003350507207 */ /* 0x000fe40004800000 */
[C---:B------:R-:W-:Y:S01]  /*67e0*/  ISETP.NE.AND P1, PT, R43.reuse, RZ, PT ;  /* 0x000000ff2b00720c */ /* 0x040fe20003f25270 */
[----:B------:R-:W-:Y:S01]  /*67f0*/  IMAD.IADD R43, R43, 0x1, R8 ;  /* 0x000000012b2b7824 */ /* 0x000fe200078e0208 */
[----:B------:R-:W-:Y:S02]  /*6800*/  SEL R82, R82, R47, !P2 ;  /* 0x0000002f52527207 */ /* 0x000fe40005000000 */
[--C-:B------:R-:W-:Y:S02]  /*6810*/  IADD3 R76, PT, PT, R77, -R76, -R4.reuse ;  /* 0x8000004c4d4c7210 */ /* 0x100fe40007ffe804 */
[----:B------:R-:W-:Y:S02]  /*6820*/  ISETP.NE.AND P2, PT, R45, RZ, PT ;  /* 0x000000ff2d00720c */ /* 0x000fe40003f45270 */
[----:B------:R-:W-:-:S02]  /*6830*/  IADD3 R81, PT, PT, R81, -R84, -R4 ;  /* 0x8000005451517210 */ /* 0x000fc40007ffe804 */
[----:B------:R-:W-:Y:S01]  /*6840*/  SEL R76, R76, R43, !P2 ;  /* 0x0000002b4c4c7207 */ /* 0x000fe20005000000 */
[----:B------:R-:W-:Y:S01]  /*6850*/  IMAD.IADD R43, R45, 0x1, R43 ;  /* 0x000000012d2b7824 */ /* 0x000fe200078e022b */
[----:B------:R-:W-:Y:S02]  /*6860*/  SEL R81, R81, R8, !P1 ;  /* 0x0000000851517207 */ /* 0x000fe40004800000 */
[C---:B------:R-:W-:Y:S01]  /*6870*/  ISETP.NE.AND P1, PT, R39.reuse, RZ, PT ;  /* 0x000000ff2700720c */ /* 0x040fe20003f25270 */
[----:B------:R-:W-:Y:S01]  /*6880*/  IMAD.IADD R39, R39, 0x1, R43 ;  /* 0x0000000127277824 */ /* 0x000fe200078e022b */
        /* <DEDUP_REMOVED lines=27> */
[----:B------:R-:W-:Y:S02]  /*6a40*/  LEA R13, R13, UR4, 0x2 ;  /* 0x000000040d0d7c11 */ /* 0x000fe4000f8e10ff */
[----:B------:R-:W-:Y:S01]  /*6a50*/  SEL R60, R60, R24, !P2 ;  /* 0x000000183c3c7207 */ /* 0x000fe20005000000 */
[----:B------:R-:W-:Y:S01]  /*6a60*/  IMAD.IADD R24, R31, 0x1, R24 ;  /* 0x000000011f187824 */ /* 0x000fe200078e0218 */
[----:B------:R-:W-:Y:S02]  /*6a70*/  LEA R53, R53, UR4, 0x2 ;  /* 0x0000000435357c11 */ /* 0x000fe4000f8e10ff */
[----:B------:R-:W-:Y:S02]  /*6a80*/  LEA R7, R80, UR4, 0x2 ;  /* 0x0000000450077c11 */ /* 0x000fe4000f8e10ff */
[----:B------:R-:W-:Y:S02]  /*6a90*/  SEL R59, R59, R29, !P1 ;  /* 0x0000001d3b3b7207 */ /* 0x000fe40004800000 */
[----:B------:R-:W-:-:S02]  /*6aa0*/  IADD3 R58, PT, PT, R61, -R58, -R4 ;  /* 0x8000003a3d3a7210 */ /* 0x000fc40007ffe804 */
[----:B------:R-:W-:Y:S02]  /*6ab0*/  LEA R9, R82, UR4, 0x2 ;  /* 0x0000000452097c11 */ /* 0x000fe4000f8e10ff */
[----:B------:R-:W-:Y:S01]  /*6ac0*/  ISETP.NE.AND P1, PT, R21, RZ, PT ;  /* 0x000000ff1500720c */ /* 0x000fe20003f25270 */
[----:B------:R-:W-:Y:S01]  /*6ad0*/  STS [R13], R52 ;  /* 0x000000340d007388 */ /* 0x000fe20000000800 */
[----:B------:R-:W-:Y:S01]  /*6ae0*/  ISETP.NE.AND P0, PT, R87, RZ, PT ;  /* 0x000000ff5700720c */ /* 0x000fe20003f05270 */
[----:B------:R-:W-:Y:S01]  /*6af0*/  IMAD.IADD R21, R21, 0x1, R24 ;  /* 0x0000000115157824 */ /* 0x000fe200078e0218 */
[----:B------:R-:W-:Y:S01]  /*6b00*/  LEA R81, R81, UR4, 0x2 ;  /* 0x0000000451517c11 */ /* 0x000fe2000f8e10ff */
[----:B------:R-:W-:Y:S01]  /*6b10*/  STS [R53], R50 ;  /* 0x0000003235007388 */ /* 0x000fe20000000800 */
[----:B------:R-:W-:Y:S02]  /*6b20*/  LEA R11, R76, UR4, 0x2 ;  /* 0x000000044c0b7c11 */ /* 0x000fe4000f8e10ff */
[----:B------:R-:W-:Y:S01]  /*6b30*/  SEL R58, R58, R24, !P1 ;  /* 0x000000183a3a7207 */ /* 0x000fe20004800000 */
[----:B------:R0:W-:Y:S01]  /*6b40*/  STS [R7], R48 ;  /* 0x0000003007007388 */ /* 0x0001e20000000800 */
[C---:B------:R-:W-:Y:S01]  /*6b50*/  ISETP.NE.AND P1, PT, R15.reuse, RZ, PT ;  /* 0x000000ff0f00720c */ /* 0x040fe20003f25270 */
[----:B------:R-:W-:-:S02]  /*6b60*/  IMAD.IADD R15, R15, 0x1, R21 ;  /* 0x000000010f0f7824 */ /* 0x000fc400078e0215 */
[----:B------:R1:W-:Y:S01]  /*6b70*/  STS [R9], R46 ;  /* 0x0000002e09007388 */ /* 0x0003e20000000800 */
[----:B------:R-:W-:-:S03]  /*6b80*/  IADD3 R0, PT, PT, R27, -R0, -R4 ;  /* 0x800000001b007210 */ /* 0x000fc60007ffe804 */
[----:B------:R-:W-:Y:S01]  /*6b90*/  STS [R81], R44 ;  /* 0x0000002c51007388 */ /* 0x000fe20000000800 */
[----:B0-----:R-:W-:-:S03]  /*6ba0*/  LEA R7, R74, UR4, 0x2 ;  /* 0x000000044a077c11 */ /* 0x001fc6000f8e10ff */
[----:B------:R0:W-:Y:S01]  /*6bb0*/  STS [R11], R42 ;  /* 0x0000002a0b007388 */ /* 0x0001e20000000800 */
[----:B-1----:R-:W-:Y:S01]  /*6bc0*/  LEA R9, R72, UR4, 0x2 ;  /* 0x0000000448097c11 */ /* 0x002fe2000f8e10ff */
[----:B------:R-:W-:Y:S02]  /*6bd0*/  IMAD.IADD R8, R19, 0x1, R15 ;  /* 0x0000000113087824 */ /* 0x000fe400078e020f */
[----:B------:R1:W-:Y:S01]  /*6be0*/  STS [R7], R40 ;  /* 0x0000002807007388 */ /* 0x0003e20000000800 */
[----:B------:R-:W-:Y:S02]  /*6bf0*/  LEA R13, R68, UR4, 0x2 ;  /* 0x00000004440d7c11 */ /* 0x000fe4000f8e10ff */
[----:B------:R-:W-:Y:S01]  /*6c00*/  IADD3 R22, PT, PT, R57, -R22, -R4 ;  /* 0x8000001639167210 */ /* 0x000fe20007ffe804 */
[----:B------:R2:W-:Y:S01]  /*6c10*/  STS [R9], R38 ;  /* 0x0000002609007388 */ /* 0x0005e20000000800 */
[----:B0-----:R-:W-:Y:S02]  /*6c20*/  LEA R11, R70, UR4, 0x2 ;  /* 0x00000004460b7c11 */ /* 0x001fe4000f8e10ff */
[----:B------:R-:W-:-:S02]  /*6c30*/  ISETP.NE.AND P2, PT, R19, RZ, PT ;  /* 0x000000ff1300720c */ /* 0x000fc40003f45270 */
[----:B-1----:R-:W-:Y:S02]  /*6c40*/  LEA R7, R66, UR4, 0x2 ;  /* 0x0000000442077c11 */ /* 0x002fe4000f8e10ff */
[----:B------:R-:W-:Y:S02]  /*6c50*/  SEL R0, R0, R21, !P1 ;  /* 0x0000001500007207 */ /* 0x000fe40004800000 */
[--C-:B------:R-:W-:Y:S02]  /*6c60*/  IADD3 R23, PT, PT, R23, -R26, -R4.reuse ;  /* 0x8000001a17177210 */ /* 0x100fe40007ffe804 */
[----:B--2---:R-:W-:Y:S02]  /*6c70*/  LEA R9, R64, UR4, 0x2 ;  /* 0x0000000440097c11 */ /* 0x004fe4000f8e10ff */
[----:B------:R-:W-:Y:S01]  /*6c80*/  ISETP.NE.AND P1, PT, R17, RZ, PT ;  /* 0x000000ff1100720c */ /* 0x000fe20003f25270 */
[----:B------:R0:W-:Y:S01]  /*6c90*/  STS [R11], R36 ;  /* 0x000000240b007388 */ /* 0x0001e20000000800 */
[----:B------:R-:W-:Y:S01]  /*6ca0*/  IADD3 R4, PT, PT, R55, -R56, -R4 ;  /* 0x8000003837047210 */ /* 0x000fe20007ffe804 */
[----:B------:R-:W-:Y:S01]  /*6cb0*/  @P0 IMAD.IADD R4, R17, 0x1, R8 ;  /* 0x0000000111040824 */ /* 0x000fe200078e0208 */
[----:B------:R-:W-:Y:S01]  /*6cc0*/  LEA R59, R59, UR4, 0x2 ;  /* 0x000000043b3b7c11 */ /* 0x000fe2000f8e10ff */
[----:B------:R-:W-:Y:S01]  /*6cd0*/  STS [R13], R34 ;  /* 0x000000220d007388 */ /* 0x000fe20000000800 */
[----:B------:R-:W-:-:S02]  /*6ce0*/  SEL R22, R22, R15, !P2 ;  /* 0x0000000f16167207 */ /* 0x000fc40005000000 */
[----:B------:R-:W-:Y:S01]  /*6cf0*/  ISETP.GE.AND P0, PT, R3, R2, PT ;  /* 0x000000020300720c */ /* 0x000fe20003f06270 */
[----:B------:R1:W-:Y:S01]  /*6d00*/  STS [R7], R32 ;  /* 0x0000002007007388 */ /* 0x0003e20000000800 */
[----:B------:R-:W-:Y:S02]  /*6d10*/  LEA R60, R60, UR4, 0x2 ;  /* 0x000000043c3c7c11 */ /* 0x000fe4000f8e10ff */
[----:B------:R-:W-:Y:S01]  /*6d20*/  SEL R23, R23, R8, !P1 ;  /* 0x0000000817177207 */ /* 0x000fe20004800000 */
[----:B------:R2:W-:Y:S01]  /*6d30*/  STS [R9], R30 ;  /* 0x0000001e09007388 */ /* 0x0005e20000000800 */
[----:B0-----:R-:W-:Y:S02]  /*6d40*/  LEA R11, R22, UR4, 0x2 ;  /* 0x00000004160b7c11 */ /* 0x001fe4000f8e10ff */
[----:B------:R-:W-:Y:S02]  /*6d50*/  LEA R23, R23, UR4, 0x2 ;  /* 0x0000000417177c11 */ /* 0x000fe4000f8e10ff */
[----:B-1----:R-:W-:Y:S01]  /*6d60*/  LEA R7, R58, UR4, 0x2 ;  /* 0x000000043a077c11 */ /* 0x002fe2000f8e10ff */
[----:B------:R0:W-:Y:S01]  /*6d70*/  STS [R59], R28 ;  /* 0x0000001c3b007388 */ /* 0x0001e20000000800 */
[----:B--2---:R-:W-:-:S03]  /*6d80*/  LEA R9, R0, UR4, 0x2 ;  /* 0x0000000400097c11 */ /* 0x004fc6000f8e10ff */
[----:B------:R0:W-:Y:S01]  /*6d90*/  STS [R60], R25 ;  /* 0x000000193c007388 */ /* 0x0001e20000000800 */
[----:B------:R-:W-:-:S03]  /*6da0*/  LEA R13, R4, UR4, 0x2 ;  /* 0x00000004040d7c11 */ /* 0x000fc6000f8e10ff */
[----:B------:R0:W-:Y:S01]  /*6db0*/  STS [R7], R20 ;  /* 0x0000001407007388 */ /* 0x0001e20000000800 */
[----:B------:R-:W-:-:S03]  /*6dc0*/  VIADD R15, R3, 0x140 ;  /* 0x00000140030f7836 */ /* 0x000fc60000000000 */
[----:B------:R0:W-:Y:S01]  /*6dd0*/  STS [R9], R18 ;  /* 0x0000001209007388 */ /* 0x0001e20000000800 */
[----:B------:R-:W-:-:S03]  /*6de0*/  LEA R0, R3, UR4, 0x2 ;  /* 0x0000000403007c11 */ /* 0x000fc6000f8e10ff */
[----:B------:R0:W-:Y:S01]  /*6df0*/  STS [R11], R16 ;  /* 0x000000100b007388 */ /* 0x0001e20000000800 */
[----:B------:R-:W-:Y:S03]  /*6e00*/  BSSY.RECONVERGENT B1, `(.L_x_865) ;  /* 0x0000010000017945 */ /* 0x000fe60003800200 */
        /* <DEDUP_REMOVED lines=15> */
.L_x_866:
[----:B------:R-:W-:Y:S05]  /*6f00*/  BSYNC.RECONVERGENT B1 ;  /* 0x0000000000017941 */ /* 0x000fea0003800200 */
.L_x_865:
        /* <DEDUP_REMOVED lines=14> */
.L_x_869:
[----:B------:R-:W0:Y:S01]  /*6ff0*/  LDCU.64 UR4, c[0x0][0x398] ;  /* 0x00007300ff0477ac */ /* 0x000e220008000a00 */
[----:B-1----:R-:W-:Y:S02]  /*7000*/  SHF.R.S32.HI R8, RZ, 0x1f, R4 ;  /* 0x0000001fff087819 */ /* 0x002fe40000011404 */
[----:B------:R-:W-:-:S05]  /*7010*/  IADD3 R4, P0, PT, -R4, R3, RZ ;  /* 0x0000000304047210 */ /* 0x000fca0007f1e1ff */
[----:B------:R-:W-:Y:S01]  /*7020*/  IMAD.X R9, RZ, RZ, ~R8, P0 ;  /* 0x000000ffff097224 */ /* 0x000fe200000e0e08 */
[----:B0-----:R-:W-:-:S04]  /*7030*/  LEA R8, P0, R4, UR4, 0x2 ;  /* 0x0000000404087c11 */ /* 0x001fc8000f8010ff */
[----:B------:R-:W-:-:S05]  /*7040*/  LEA.HI.X R9, R4, UR5, R9, 0x2, P0 ;  /* 0x0000000504097c11 */ /* 0x000fca00080f1409 */
[----:B--2---:R3:W-:Y:S04]  /*7050*/  STG.E desc[UR8][R8.64+0x500], R7 ;  /* 0x0005000708007986 */ /* 0x0047e8000c101908 */
.L_x_868:
[----:B------:R-:W-:Y:S05]  /*7060*/  BSYNC.RECONVERGENT B1 ;  /* 0x0000000000017941 */ /* 0x000fea0003800200 */
.L_x_867:
[----:B0123--:R-:W-:Y:S01]  /*7070*/  VIADD R9, R3, 0x280 ;  /* 0x0000028003097836 */ /* 0x00ffe20000000000 */
        /* <DEDUP_REMOVED lines=15> */
.L_x_872:
[----:B------:R-:W0:Y:S01]  /*7170*/  LDCU.64 UR4, c[0x0][0x398] ;  /* 0x00007300ff0477ac */ /* 0x000e220008000a00 */
[----:B------:R-:W-:Y:S02]  /*7180*/  SHF.R.S32.HI R8, RZ, 0x1f, R4 ;  /* 0x0000001fff087819 */ /* 0x000fe40000011404 */
[----:B------:R-:W-:-:S05]  /*7190*/  IADD3 R4, P0, PT, -R4, R3, RZ ;  /* 0x0000000304047210 */ /* 0x000fca0007f1e1ff */
[----:B------:R-:W-:Y:S01]  /*71a0*/  IMAD.X R9, RZ, RZ, ~R8, P0 ;  /* 0x000000ffff097224 */ /* 0x000fe200000e0e08 */
[----:B0-----:R-:W-:-:S04]  /*71b0*/  LEA R8, P0, R4, UR4, 0x2 ;  /* 0x0000000404087c11 */ /* 0x001fc8000f8010ff */
[----:B------:R-:W-:-:S05]  /*71c0*/  LEA.HI.X R9, R4, UR5, R9, 0x2, P0 ;  /* 0x0000000504097c11 */ /* 0x000fca00080f1409 */
[----:B-1----:R0:W-:Y:S04]  /*71d0*/  STG.E desc[UR8][R8.64+0xa00], R7 ;  /* 0x000a000708007986 */ /* 0x0021e8000c101908 */
.L_x_871:
[----:B------:R-:W-:Y:S05]  /*71e0*/  BSYNC.RECONVERGENT B1 ;  /* 0x0000000000017941 */ /* 0x000fea0003800200 */
.L_x_870:
        /* <DEDUP_REMOVED lines=16> */
.L_x_875:
[----:B------:R-:W0:Y:S01]  /*72f0*/  LDCU.64 UR4, c[0x0][0x398] ;  /* 0x00007300ff0477ac */ /* 0x000e220008000a00 */
[----:B------:R-:W-:Y:S02]  /*7300*/  SHF.R.S32.HI R8, RZ, 0x1f, R4 ;  /* 0x0000001fff087819 */ /* 0x000fe40000011404 */
[----:B------:R-:W-:-:S05]  /*7310*/  IADD3 R4, P0, PT, -R4, R3, RZ ;  /* 0x0000000304047210 */ /* 0x000fca0007f1e1ff */
[----:B------:R-:W-:Y:S01]  /*7320*/  IMAD.X R9, RZ, RZ, ~R8, P0 ;  /* 0x000000ffff097224 */ /* 0x000fe200000e0e08 */
[----:B0-----:R-:W-:-:S04]  /*7330*/  LEA R8, P0, R4, UR4, 0x2 ;  /* 0x0000000404087c11 */ /* 0x001fc8000f8010ff */
[----:B------:R-:W-:-:S05]  /*7340*/  LEA.HI.X R9, R4, UR5, R9, 0x2, P0 ;  /* 0x0000000504097c11 */ /* 0x000fca00080f1409 */
[----:B-1----:R1:W-:Y:S04]  /*7350*/  STG.E desc[UR8][R8.64+0xf00], R7 ;  /* 0x000f000708007986 */ /* 0x0023e8000c101908 */
.L_x_874:
[----:B------:R-:W-:Y:S05]  /*7360*/  BSYNC.RECONVERGENT B1 ;  /* 0x0000000000017941 */ /* 0x000fea0003800200 */
.L_x_873:
        /* <DEDUP_REMOVED lines=16> */
.L_x_878:
[----:B------:R-:W0:Y:S01]  /*7470*/  LDCU.64 UR4, c[0x0][0x398] ;  /* 0x00007300ff0477ac */ /* 0x000e220008000a00 */
[----:B------:R-:W-:Y:S02]  /*7480*/  SHF.R.S32.HI R8, RZ, 0x1f, R4 ;  /* 0x0000001fff087819 */ /* 0x000fe40000011404 */
[----:B------:R-:W-:-:S05]  /*7490*/  IADD3 R4, P0, PT, -R4, R3, RZ ;  /* 0x0000000304047210 */ /* 0x000fca0007f1e1ff */
[----:B------:R-:W-:Y:S01]  /*74a0*/  IMAD.X R9, RZ, RZ, ~R8, P0 ;  /* 0x000000ffff097224 */ /* 0x000fe200000e0e08 */
[----:B0-----:R-:W-:-:S04]  /*74b0*/  LEA R8, P0, R4, UR4, 0x2 ;  /* 0x0000000404087c11 */ /* 0x001fc8000f8010ff */
[----:B------:R-:W-:-:S05]  /*74c0*/  LEA.HI.X R9, R4, UR5, R9, 0x2, P0 ;  /* 0x0000000504097c11 */ /* 0x000fca00080f1409 */
[----:B-1----:R0:W-:Y:S04]  /*74d0*/  STG.E desc[UR8][R8.64+0x1400], R7 ;  /* 0x0014000708007986 */ /* 0x0021e8000c101908 */
.L_x_877:
[----:B------:R-:W-:Y:S05]  /*74e0*/  BSYNC.RECONVERGENT B1 ;  /* 0x0000000000017941 */ /* 0x000fea0003800200 */
.L_x_876:
        /* <DEDUP_REMOVED lines=16> */
.L_x_881:
[----:B------:R-:W0:Y:S01]  /*75f0*/  LDCU.64 UR4, c[0x0][0x398] ;  /* 0x00007300ff0477ac */ /* 0x000e220008000a00 */
[----:B------:R-:W-:Y:S02]  /*7600*/  SHF.R.S32.HI R8, RZ, 0x1f, R4 ;  /* 0x0000001fff087819 */ /* 0x000fe40000011404 */
[----:B------:R-:W-:-:S05]  /*7610*/  IADD3 R4, P0, PT, -R4, R3, RZ ;  /* 0x0000000304047210 */ /* 0x000fca0007f1e1ff */
[----:B------:R-:W-:Y:S01]  /*7620*/  IMAD.X R9, RZ, RZ, ~R8, P0 ;  /* 0x000000ffff097224 */ /* 0x000fe200000e0e08 */
[----:B0-----:R-:W-:-:S04]  /*7630*/  LEA R8, P0, R4, UR4, 0x2 ;  /* 0x0000000404087c11 */ /* 0x001fc8000f8010ff */
[----:B------:R-:W-:-:S05]  /*7640*/  LEA.HI.X R9, R4, UR5, R9, 0x2, P0 ;  /* 0x0000000504097c11 */ /* 0x000fca00080f1409 */
[----:B-1----:R1:W-:Y:S04]  /*7650*/  STG.E desc[UR8][R8.64+0x1900], R7 ;  /* 0x0019000708007986 */ /* 0x0023e8000c101908 */
.L_x_880:
[----:B------:R-:W-:Y:S05]  /*7660*/  BSYNC.RECONVERGENT B1 ;  /* 0x0000000000017941 */ /* 0x000fea0003800200 */
.L_x_879:
        /* <DEDUP_REMOVED lines=16> */
.L_x_884:
[----:B------:R-:W0:Y:S01]  /*7770*/  LDCU.64 UR4, c[0x0][0x398] ;  /* 0x00007300ff0477ac */ /* 0x000e220008000a00 */
[----:B------:R-:W-:Y:S02]  /*7780*/  SHF.R.S32.HI R8, RZ, 0x1f, R4 ;  /* 0x0000001fff087819 */ /* 0x000fe40000011404 */
[----:B------:R-:W-:-:S05]  /*7790*/  IADD3 R4, P0, PT, -R4, R3, RZ ;  /* 0x0000000304047210 */ /* 0x000fca0007f1e1ff */
[----:B------:R-:W-:Y:S01]  /*77a0*/  IMAD.X R9, RZ, RZ, ~R8, P0 ;  /* 0x000000ffff097224 */ /* 0x000fe200000e0e08 */
[----:B0-----:R-:W-:-:S04]  /*77b0*/  LEA R8, P0, R4, UR4, 0x2 ;  /* 0x0000000404087c11 */ /* 0x001fc8000f8010ff */
[----:B------:R-:W-:-:S05]  /*77c0*/  LEA.HI.X R9, R4, UR5, R9, 0x2, P0 ;  /* 0x0000000504097c11 */ /* 0x000fca00080f1409 */
[----:B-1----:R0:W-:Y:S04]  /*77d0*/  STG.E desc[UR8][R8.64+0x1e00], R7 ;  /* 0x001e000708007986 */ /* 0x0021e8000c101908 */
.L_x_883:
[----:B------:R-:W-:Y:S05]  /*77e0*/  BSYNC.RECONVERGENT B1 ;  /* 0x0000000000017941 */ /* 0x000fea0003800200 */
.L_x_882:
        /* <DEDUP_REMOVED lines=16> */
.L_x_887:
[----:B------:R-:W0:Y:S01]  /*78f0*/  LDCU.64 UR4, c[0x0][0x398] ;  /* 0x00007300ff0477ac */ /* 0x000e220008000a00 */
[----:B------:R-:W-:Y:S02]  /*7900*/  SHF.R.S32.HI R8, RZ, 0x1f, R4 ;  /* 0x0000001fff087819 */ /* 0x000fe40000011404 */
[----:B------:R-:W-:-:S05]  /*7910*/  IADD3 R4, P0, PT, -R4, R3, RZ ;  /* 0x0000000304047210 */ /* 0x000fca0007f1e1ff */
[----:B------:R-:W-:Y:S01]  /*7920*/  IMAD.X R9, RZ, RZ, ~R8, P0 ;  /* 0x000000ffff097224 */ /* 0x000fe200000e0e08 */
[----:B0-----:R-:W-:-:S04]  /*7930*/  LEA R8, P0, R4, UR4, 0x2 ;  /* 0x0000000404087c11 */ /* 0x001fc8000f8010ff */
[----:B------:R-:W-:-:S05]  /*7940*/  LEA.HI.X R9, R4, UR5, R9, 0x2, P0 ;  /* 0x0000000504097c11 */ /* 0x000fca00080f1409 */
[----:B-1----:R1:W-:Y:S04]  /*7950*/  STG.E desc[UR8][R8.64+0x2300], R7 ;  /* 0x0023000708007986 */ /* 0x0023e8000c101908 */
.L_x_886:
[----:B------:R-:W-:Y:S05]  /*7960*/  BSYNC.RECONVERGENT B1 ;  /* 0x0000000000017941 */ /* 0x000fea0003800200 */
.L_x_885:
        /* <DEDUP_REMOVED lines=16> */
.L_x_890:
[----:B------:R-:W0:Y:S01]  /*7a70*/  LDCU.64 UR4, c[0x0][0x398] ;  /* 0x00007300ff0477ac */ /* 0x000e220008000a00 */
[----:B------:R-:W-:Y:S02]  /*7a80*/  SHF.R.S32.HI R8, RZ, 0x1f, R4 ;  /* 0x0000001fff087819 */ /* 0x000fe40000011404 */
[----:B------:R-:W-:-:S05]  /*7a90*/  IADD3 R4, P0, PT, -R4, R3, RZ ;  /* 0x0000000304047210 */ /* 0x000fca0007f1e1ff */
[----:B------:R-:W-:Y:S01]  /*7aa0*/  IMAD.X R9, RZ, RZ, ~R8, P0 ;  /* 0x000000ffff097224 */ /* 0x000fe200000e0e08 */
[----:B0-----:R-:W-:-:S04]  /*7ab0*/  LEA R8, P0, R4, UR4, 0x2 ;  /* 0x0000000404087c11 */ /* 0x001fc8000f8010ff */
[----:B------:R-:W-:-:S05]  /*7ac0*/  LEA.HI.X R9, R4, UR5, R9, 0x2, P0 ;  /* 0x0000000504097c11 */ /* 0x000fca00080f1409 */
[----:B-1----:R1:W-:Y:S04]  /*7ad0*/  STG.E desc[UR8][R8.64+0x2800], R7 ;  /* 0x0028000708007986 */ /* 0x0023e8000c101908 */
.L_x_889:
[----:B------:R-:W-:Y:S05]  /*7ae0*/  BSYNC.RECONVERGENT B1 ;  /* 0x0000000000017941 */ /* 0x000fea0003800200 */
.L_x_888:
        /* <DEDUP_REMOVED lines=16> */
.L_x_893:
[----:B------:R-:W0:Y:S01]  /*7bf0*/  LDCU.64 UR4, c[0x0][0x398] ;  /* 0x00007300ff0477ac */ /* 0x000e220008000a00 */
[----:B------:R-:W-:Y:S02]  /*7c00*/  SHF.R.S32.HI R8, RZ, 0x1f, R4 ;  /* 0x0000001fff087819 */ /* 0x000fe40000011404 */
[----:B------:R-:W-:-:S05]  /*7c10*/  IADD3 R4, P0, PT, -R4, R3, RZ ;  /* 0x0000000304047210 */ /* 0x000fca0007f1e1ff */
[----:B------:R-:W-:Y:S01]  /*7c20*/  IMAD.X R9, RZ, RZ, ~R8, P0 ;  /* 0x000000ffff097224 */ /* 0x000fe200000e0e08 */
[----:B0-----:R-:W-:-:S04]  /*7c30*/  LEA R8, P0, R4, UR4, 0x2 ;  /* 0x0000000404087c11 */ /* 0x001fc8000f8010ff */
[----:B------:R-:W-:-:S05]  /*7c40*/  LEA.HI.X R9, R4, UR5, R9, 0x2, P0 ;  /* 0x0000000504097c11 */ /* 0x000fca00080f1409 */
[----:B-1----:R1:W-:Y:S04]  /*7c50*/  STG.E desc[UR8][R8.64+0x2d00], R7 ;  /* 0x002d000708007986 */ /* 0x0023e8000c101908 */
.L_x_892:
[----:B------:R-:W-:Y:S05]  /*7c60*/  BSYNC.RECONVERGENT B1 ;  /* 0x0000000000017941 */ /* 0x000fea0003800200 */
.L_x_891:
        /* <DEDUP_REMOVED lines=16> */
.L_x_896:
[----:B------:R-:W0:Y:S01]  /*7d70*/  LDCU.64 UR4, c[0x0][0x398] ;  /* 0x00007300ff0477ac */ /* 0x000e220008000a00 */
[----:B------:R-:W-:Y:S02]  /*7d80*/  SHF.R.S32.HI R8, RZ, 0x1f, R4 ;  /* 0x0000001fff087819 */ /* 0x000fe40000011404 */
[----:B------:R-:W-:-:S05]  /*7d90*/  IADD3 R4, P0, PT, -R4, R3, RZ ;  /* 0x0000000304047210 */ /* 0x000fca0007f1e1ff */
[----:B------:R-:W-:Y:S01]  /*7da0*/  IMAD.X R9, RZ, RZ, ~R8, P0 ;  /* 0x000000ffff097224 */ /* 0x000fe200000e0e08 */
[----:B0-----:R-:W-:-:S04]  /*7db0*/  LEA R8, P0, R4, UR4, 0x2 ;  /* 0x0000000404087c11 */ /* 0x001fc8000f8010ff */
[----:B------:R-:W-:-:S05]  /*7dc0*/  LEA.HI.X R9, R4, UR5, R9, 0x2, P0 ;  /* 0x0000000504097c11 */ /* 0x000fca00080f1409 */
[----:B-1----:R0:W-:Y:S04]  /*7dd0*/  STG.E desc[UR8][R8.64+0x3200], R7 ;  /* 0x0032000708007986 */ /* 0x0021e8000c101908 */
.L_x_895:
[----:B------:R-:W-:Y:S05]  /*7de0*/  BSYNC.RECONVERGENT B1 ;  /* 0x0000000000017941 */ /* 0x000fea0003800200 */
.L_x_894:
        /* <DEDUP_REMOVED lines=16> */
.L_x_899:
[----:B------:R-:W0:Y:S01]  /*7ef0*/  LDCU.64 UR4, c[0x0][0x398] ;  /* 0x00007300ff0477ac */ /* 0x000e220008000a00 */
[----:B------:R-:W-:Y:S02]  /*7f00*/  SHF.R.S32.HI R8, RZ, 0x1f, R4 ;  /* 0x0000001fff087819 */ /* 0x000fe40000011404 */
[----:B------:R-:W-:-:S05]  /*7f10*/  IADD3 R4, P0, PT, -R4, R3, RZ ;  /* 0x0000000304047210 */ /* 0x000fca0007f1e1ff */
[----:B------:R-:W-:Y:S01]  /*7f20*/  IMAD.X R9, RZ, RZ, ~R8, P0 ;  /* 0x000000ffff097224 */ /* 0x000fe200000e0e08 */
[----:B0-----:R-:W-:-:S04]  /*7f30*/  LEA R8, P0, R4, UR4, 0x2 ;  /* 0x0000000404087c11 */ /* 0x001fc8000f8010ff */
[----:B------:R-:W-:-:S05]  /*7f40*/  LEA.HI.X R9, R4, UR5, R9, 0x2, P0 ;  /* 0x0000000504097c11 */ /* 0x000fca00080f1409 */
[----:B-1----:R1:W-:Y:S04]  /*7f50*/  STG.E desc[UR8][R8.64+0x3700], R7 ;  /* 0x0037000708007986 */ /* 0x0023e8000c101908 */
.L_x_898:
[----:B------:R-:W-:Y:S05]  /*7f60*/  BSYNC.RECONVERGENT B1 ;  /* 0x0000000000017941 */ /* 0x000fea0003800200 */
.L_x_897:
        /* <DEDUP_REMOVED lines=16> */
.L_x_902:
[----:B------:R-:W0:Y:S01]  /*8070*/  LDCU.64 UR4, c[0x0][0x398] ;  /* 0x00007300ff0477ac */ /* 0x000e220008000a00 */
[----:B------:R-:W-:Y:S02]  /*8080*/  SHF.R.S32.HI R8, RZ, 0x1f, R4 ;  /* 0x0000001fff087819 */ /* 0x000fe40000011404 */
[----:B------:R-:W-:-:S05]  /*8090*/  IADD3 R4, P0, PT, -R4, R3, RZ ;  /* 0x0000000304047210 */ /* 0x000fca0007f1e1ff */
[----:B------:R-:W-:Y:S01]  /*80a0*/  IMAD.X R9, RZ, RZ, ~R8, P0 ;  /* 0x000000ffff097224 */ /* 0x000fe200000e0e08 */
[----:B0-----:R-:W-:-:S04]  /*80b0*/  LEA R8, P0, R4, UR4, 0x2 ;  /* 0x0000000404087c11 */ /* 0x001fc8000f8010ff */
[----:B------:R-:W-:-:S05]  /*80c0*/  LEA.HI.X R9, R4, UR5, R9, 0x2, P0 ;  /* 0x0000000504097c11 */ /* 0x000fca00080f1409 */
[----:B-1----:R0:W-:Y:S04]  /*80d0*/  STG.E desc[UR8][R8.64+0x3c00], R7 ;  /* 0x003c000708007986 */ /* 0x0021e8000c101908 */
.L_x_901:
[----:B------:R-:W-:Y:S05]  /*80e0*/  BSYNC.RECONVERGENT B1 ;  /* 0x0000000000017941 */ /* 0x000fea0003800200 */
.L_x_900:
        /* <DEDUP_REMOVED lines=16> */
.L_x_905:
[----:B------:R-:W0:Y:S01]  /*81f0*/  LDCU.64 UR4, c[0x0][0x398] ;  /* 0x00007300ff0477ac */ /* 0x000e220008000a00 */
[----:B------:R-:W-:Y:S02]  /*8200*/  SHF.R.S32.HI R8, RZ, 0x1f, R4 ;  /* 0x0000001fff087819 */ /* 0x000fe40000011404 */
[----:B------:R-:W-:-:S05]  /*8210*/  IADD3 R4, P0, PT, -R4, R3, RZ ;  /* 0x0000000304047210 */ /* 0x000fca0007f1e1ff */
[----:B------:R-:W-:Y:S01]  /*8220*/  IMAD.X R9, RZ, RZ, ~R8, P0 ;  /* 0x000000ffff097224 */ /* 0x000fe200000e0e08 */
[----:B0-----:R-:W-:-:S04]  /*8230*/  LEA R8, P0, R4, UR4, 0x2 ;  /* 0x0000000404087c11 */ /* 0x001fc8000f8010ff */
[----:B------:R-:W-:-:S05]  /*8240*/  LEA.HI.X R9, R4, UR5, R9, 0x2, P0 ;  /* 0x0000000504097c11 */ /* 0x000fca00080f1409 */
[----:B-1----:R1:W-:Y:S04]  /*8250*/  STG.E desc[UR8][R8.64+0x4100], R7 ;  /* 0x0041000708007986 */ /* 0x0023e8000c101908 */
.L_x_904:
[----:B------:R-:W-:Y:S05]  /*8260*/  BSYNC.RECONVERGENT B1 ;  /* 0x0000000000017941 */ /* 0x000fea0003800200 */
.L_x_903:
        /* <DEDUP_REMOVED lines=16> */
.L_x_908:
[----:B------:R-:W0:Y:S01]  /*8370*/  LDCU.64 UR4, c[0x0][0x398] ;  /* 0x00007300ff0477ac */ /* 0x000e220008000a00 */
[----:B------:R-:W-:Y:S02]  /*8380*/  SHF.R.S32.HI R8, RZ, 0x1f, R4 ;  /* 0x0000001fff087819 */ /* 0x000fe40000011404 */
[----:B------:R-:W-:-:S05]  /*8390*/  IADD3 R4, P0, PT, -R4, R3, RZ ;  /* 0x0000000304047210 */ /* 0x000fca0007f1e1ff */
[----:B------:R-:W-:Y:S01]  /*83a0*/  IMAD.X R9, RZ, RZ, ~R8, P0 ;  /* 0x000000ffff097224 */ /* 0x000fe200000e0e08 */
[----:B0-----:R-:W-:-:S04]  /*83b0*/  LEA R8, P0, R4, UR4, 0x2 ;  /* 0x0000000404087c11 */ /* 0x001fc8000f8010ff */
[----:B------:R-:W-:-:S05]  /*83c0*/  LEA.HI.X R9, R4, UR5, R9, 0x2, P0 ;  /* 0x0000000504097c11 */ /* 0x000fca00080f1409 */
[----:B-1----:R0:W-:Y:S04]  /*83d0*/  STG.E desc[UR8][R8.64+0x4600], R7 ;  /* 0x0046000708007986 */ /* 0x0021e8000c101908 */
.L_x_907:
[----:B------:R-:W-:Y:S05]  /*83e0*/  BSYNC.RECONVERGENT B1 ;  /* 0x0000000000017941 */ /* 0x000fea0003800200 */
.L_x_906:
        /* <DEDUP_REMOVED lines=16> */
.L_x_911:
[----:B------:R-:W0:Y:S01]  /*84f0*/  LDCU.64 UR4, c[0x0][0x398] ;  /* 0x00007300ff0477ac */ /* 0x000e220008000a00 */
[----:B------:R-:W-:Y:S02]  /*8500*/  SHF.R.S32.HI R8, RZ, 0x1f, R4 ;  /* 0x0000001fff087819 */ /* 0x000fe40000011404 */
[----:B------:R-:W-:-:S05]  /*8510*/  IADD3 R4, P0, PT, -R4, R3, RZ ;  /* 0x0000000304047210 */ /* 0x000fca0007f1e1ff */
[----:B------:R-:W-:Y:S01]  /*8520*/  IMAD.X R9, RZ, RZ, ~R8, P0 ;  /* 0x000000ffff097224 */ /* 0x000fe200000e0e08 */
[----:B0-----:R-:W-:-:S04]  /*8530*/  LEA R8, P0, R4, UR4, 0x2 ;  /* 0x0000000404087c11 */ /* 0x001fc8000f8010ff */
[----:B------:R-:W-:-:S05]  /*8540*/  LEA.HI.X R9, R4, UR5, R9, 0x2, P0 ;  /* 0x0000000504097c11 */ /* 0x000fca00080f1409 */
[----:B-1----:R1:W-:Y:S04]  /*8550*/  STG.E desc[UR8][R8.64+0x4b00], R7 ;  /* 0x004b000708007986 */ /* 0x0023e8000c101908 */
.L_x_910:
[----:B------:R-:W-:Y:S05]  /*8560*/  BSYNC.RECONVERGENT B1 ;  /* 0x0000000000017941 */ /* 0x000fea0003800200 */
.L_x_909:
        /* <DEDUP_REMOVED lines=16> */
.L_x_914:
[----:B------:R-:W0:Y:S01]  /*8670*/  LDCU.64 UR4, c[0x0][0x398] ;  /* 0x00007300ff0477ac */ /* 0x000e220008000a00 */
[----:B------:R-:W-:Y:S02]  /*8680*/  SHF.R.S32.HI R8, RZ, 0x1f, R4 ;  /* 0x0000001fff087819 */ /* 0x000fe40000011404 */
[----:B------:R-:W-:-:S05]  /*8690*/  IADD3 R4, P0, PT, -R4, R3, RZ ;  /* 0x0000000304047210 */ /* 0x000fca0007f1e1ff */
[----:B------:R-:W-:Y:S01]  /*86a0*/  IMAD.X R9, RZ, RZ, ~R8, P0 ;  /* 0x000000ffff097224 */ /* 0x000fe200000e0e08 */
[----:B0-----:R-:W-:-:S04]  /*86b0*/  LEA R8, P0, R4, UR4, 0x2 ;  /* 0x0000000404087c11 */ /* 0x001fc8000f8010ff */
[----:B------:R-:W-:-:S05]  /*86c0*/  LEA.HI.X R9, R4, UR5, R9, 0x2, P0 ;  /* 0x0000000504097c11 */ /* 0x000fca00080f1409 */
[----:B-1----:R1:W-:Y:S04]  /*86d0*/  STG.E desc[UR8][R8.64+0x5000], R7 ;  /* 0x0050000708007986 */ /* 0x0023e8000c101908 */
.L_x_913:
[----:B------:R-:W-:Y:S05]  /*86e0*/  BSYNC.RECONVERGENT B1 ;  /* 0x0000000000017941 */ /* 0x000fea0003800200 */
.L_x_912:
        /* <DEDUP_REMOVED lines=16> */
.L_x_917:
[----:B------:R-:W0:Y:S01]  /*87f0*/  LDCU.64 UR4, c[0x0][0x398] ;  /* 0x00007300ff0477ac */ /* 0x000e220008000a00 */
[----:B------:R-:W-:Y:S02]  /*8800*/  SHF.R.S32.HI R8, RZ, 0x1f, R4 ;  /* 0x0000001fff087819 */ /* 0x000fe40000011404 */
[----:B------:R-:W-:-:S05]  /*8810*/  IADD3 R4, P0, PT, -R4, R3, RZ ;  /* 0x0000000304047210 */ /* 0x000fca0007f1e1ff */
[----:B------:R-:W-:Y:S01]  /*8820*/  IMAD.X R9, RZ, RZ, ~R8, P0 ;  /* 0x000000ffff097224 */ /* 0x000fe200000e0e08 */
[----:B0-----:R-:W-:-:S04]  /*8830*/  LEA R8, P0, R4, UR4, 0x2 ;  /* 0x0000000404087c11 */ /* 0x001fc8000f8010ff */
[----:B------:R-:W-:-:S05]  /*8840*/  LEA.HI.X R9, R4, UR5, R9, 0x2, P0 ;  /* 0x0000000504097c11 */ /* 0x000fca00080f1409 */
[----:B-1----:R1:W-:Y:S04]  /*8850*/  STG.E desc[UR8][R8.64+0x5500], R7 ;  /* 0x0055000708007986 */ /* 0x0023e8000c101908 */
.L_x_916:
[----:B------:R-:W-:Y:S05]  /*8860*/  BSYNC.RECONVERGENT B1 ;  /* 0x0000000000017941 */ /* 0x000fea0003800200 */
.L_x_915:
        /* <DEDUP_REMOVED lines=15> */
.L_x_919:
        /* <DEDUP_REMOVED lines=8> */
.L_x_864:
[----:B------:R-:W0:Y:S01]  /*89e0*/  S2R R3, SR_TID.X ;  /* 0x0000000000037919 */ /* 0x000e220000002100 */
[----:B------:R-:W1:Y:S01]  /*89f0*/  LDCU.64 UR4, c[0x0][0x380] ;  /* 0x00007000ff0477ac */ /* 0x000e620008000a00 */
[C---:B0-----:R-:W-:Y:S02]  /*8a00*/  LOP3.LUT R4, R3.reuse, 0x1f, RZ, 0xc0, !PT ;  /* 0x0000001f03047812 */ /* 0x041fe400078ec0ff */
[----:B------:R-:W-:-:S05]  /*8a10*/  LOP3.LUT R5, R3, 0x3e0, RZ, 0xc0, !PT ;  /* 0x000003e003057812 */ /* 0x000fca00078ec0ff */
[----:B------:R-:W-:-:S04]  /*8a20*/  IMAD R25, R5, 0x13, R4 ;  /* 0x0000001305197824 */ /* 0x000fc800078e0204 */
[C---:B------:R-:W-:Y:S01]  /*8a30*/  VIADD R5, R25.reuse, 0x20 ;  /* 0x0000002019057836 */ /* 0x040fe20000000000 */
[CC--:B------:R-:W-:Y:S01]  /*8a40*/  ISETP.GE.AND P4, PT, R25.reuse, R2.reuse, PT ;  /* 0x000000021900720c */ /* 0x0c0fe20003f86270 */
[C---:B------:R-:W-:Y:S02]  /*8a50*/  VIADD R27, R25.reuse, 0x40 ;  /* 0x00000040191b7836 */ /* 0x040fe40000000000 */
[----:B------:R-:W-:Y:S01]  /*8a60*/  VIADD R29, R25, 0x60 ;  /* 0x00000060191d7836 */ /* 0x000fe20000000000 */
[-C--:B------:R-:W-:Y:S01]  /*8a70*/  ISETP.GE.AND P3, PT, R5, R2.reuse, PT ;  /* 0x000000020500720c */ /* 0x080fe20003f66270 */
[----:B------:R-:W-:Y:S01]  /*8a80*/  VIADD R31, R25, 0xc0 ;  /* 0x000000c0191f7836 */ /* 0x000fe20000000000 */
[C---:B------:R-:W-:Y:S02]  /*8a90*/  IADD3 R5, P0, PT, R0.reuse, R25, RZ ;  /* 0x0000001900057210 */ /* 0x040fe40007f1e0ff */
[----:B------:R-:W-:Y:S01]  /*8aa0*/  ISETP.GE.AND P2, PT, R27, R2, PT ;  /* 0x000000021b00720c */ /* 0x000fe20003f46270 */
[----:B------:R-:W-:Y:S01]  /*8ab0*/  VIADD R27, R25, 0x80 ;  /* 0x00000080191b7836 */ /* 0x000fe20000000000 */
[----:B------:R-:W-:-:S02]  /*8ac0*/  LEA.HI.X.SX32 R26, R0, RZ, 0x1, P0 ;  /* 0x000000ff001a7211 */ /* 0x000fc400000f0eff */
[----:B-1----:R-:W-:Y:S02]  /*8ad0*/  LEA R4, P5, R5, UR4, 0x2 ;  /* 0x0000000405047c11 */ /* 0x002fe4000f8a10ff */
[-C--:B------:R-:W-:Y:S01]  /*8ae0*/  ISETP.GE.AND P1, PT, R29, R2.reuse, PT ;  /* 0x000000021d00720c */ /* 0x080fe20003f26270 */
[----:B------:R-:W-:Y:S01]  /*8af0*/  VIADD R29, R25, 0xa0 ;  /* 0x000000a0191d7836 */ /* 0x000fe20000000000 */
[-C--:B------:R-:W-:Y:S01]  /*8b00*/  ISETP.GE.AND P0, PT, R27, R2.reuse, PT ;  /* 0x000000021b00720c */ /* 0x080fe20003f06270 */
[----:B------:R-:W-:Y:S01]  /*8b10*/  VIADD R27, R25, 0xe0 ;  /* 0x000000e0191b7836 */ /* 0x000fe20000000000 */
[----:B------:R-:W-:Y:S02]  /*8b20*/  LEA.HI.X R5, R5, UR5, R26, 0x2, P5 ;  /* 0x0000000505057c11 */ /* 0x000fe4000a8f141a */
[-C--:B------:R-:W-:Y:S01]  /*8b30*/  ISETP.GE.AND P6, PT, R29, R2.reuse, PT ;  /* 0x000000021d00720c */ /* 0x080fe20003fc6270 */
[----:B------:R-:W-:Y:S01]  /*8b40*/  VIADD R29, R25, 0x100 ;  /* 0x00000100191d7836 */ /* 0x000fe20000000000 */
[-C--:B------:R-:W-:Y:S01]  /*8b50*/  ISETP.GE.AND P5, PT, R31, R2.reuse, PT ;  /* 0x000000021f00720c */ /* 0x080fe20003fa6270 */
[----:B------:R-:W2:Y:S01]  /*8b60*/  @!P4 LDG.E R6, desc[UR8][R4.64] ;  /* 0x000000080406c981 */ /* 0x000ea2000c1e1900 */
[----:B------:R-:W-:Y:S01]  /*8b70*/  ISETP.GE.AND P4, PT, R27, R2, PT ;  /* 0x000000021b00720c */ /* 0x000fe20003f86270 */
[----:B------:R-:W-:-:S02]  /*8b80*/  VIADD R27, R25, 0x120 ;  /* 0x00000120191b7836 */ /* 0x000fc40000000000 */
[----:B------:R-:W3:Y:S01]  /*8b90*/  @!P3 LDG.E R7, desc[UR8][R4.64+0x80] ;  /* 0x000080080407b981 */ /* 0x000ee2000c1e1900 */
[-C--:B------:R-:W-:Y:S01]  /*8ba0*/  ISETP.GE.AND P3, PT, R29, R2.reuse, PT ;  /* 0x000000021d00720c */ /* 0x080fe20003f66270 */
[----:B------:R-:W-:Y:S02]  /*8bb0*/  VIADD R29, R25, 0x140 ;  /* 0x00000140191d7836 */ /* 0x000fe40000000000 */
[----:B------:R-:W4:Y:S01]  /*8bc0*/  @!P2 LDG.E R8, desc[UR8][R4.64+0x100] ;  /* 0x000100080408a981 */ /* 0x000f22000c1e1900 */
        /* <DEDUP_REMOVED lines=19> */
[C---:B------:R-:W-:Y:S02]  /*8d00*/  VIADD R27, R25.reuse, 0x220 ;  /* 0x00000220191b7836 */ /* 0x040fe40000000000 */
        /* <DEDUP_REMOVED lines=19> */
[C---:B------:R-:W-:Y:S01]  /*8e40*/  VIADD R40, R45.reuse, 0xe ;  /* 0x0000000e2d287836 */ /* 0x040fe20000000000 */
[C---:B------:R-:W-:Y:S01]  /*8e50*/  ISETP.GE.AND P1, PT, R45.reuse, R2, PT ;  /* 0x000000022d00720c */ /* 0x040fe20003f26270 */
        /* <DEDUP_REMOVED lines=10> */
[----:B-----5:R-:W-:Y:S04]  /*8f00*/  STS [R25+0x180], R9 ;  /* 0x0001800919007388 */ /* 0x020fe80000000800 */
[----:B------:R-:W-:Y:S04]  /*8f10*/  STS [R25+0x200], R10 ;  /* 0x0002000a19007388 */ /* 0x000fe80000000800 */
[----:B------:R0:W-:Y:S04]  /*8f20*/  STS [R25+0x280], R11 ;  /* 0x0002800b19007388 */ /* 0x0001e80000000800 */
[----:B------:R-:W-:Y:S04]  /*8f30*/  STS [R25+0x300], R12 ;  /* 0x0003000c19007388 */ /* 0x000fe80000000800 */
[----:B------:R1:W-:Y:S01]  /*8f40*/  STS [R25+0x380], R13 ;  /* 0x0003800d19007388 */ /* 0x0003e20000000800 */
[----:B0-----:R-:W-:-:S03]  /*8f50*/  VIADD R11, R45, 0x1 ;  /* 0x000000012d0b7836 */ /* 0x001fc60000000000 */
[----:B------:R-:W-:Y:S02]  /*8f60*/  STS [R25+0x400], R14 ;  /* 0x0004000e19007388 */ /* 0x000fe40000000800 */
[----:B------:R-:W-:Y:S01]  /*8f70*/  ISETP.GE.AND P2, PT, R11, R2, PT ;  /* 0x000000020b00720c */ /* 0x000fe20003f46270 */
[C---:B------:R-:W-:Y:S01]  /*8f80*/  VIADD R11, R45.reuse, 0x3 ;  /* 0x000000032d0b7836 */ /* 0x040fe20000000000 */
[----:B------:R0:W-:Y:S01]  /*8f90*/  STS [R25+0x480], R15 ;  /* 0x0004800f19007388 */ /* 0x0001e20000000800 */
[----:B-1----:R-:W-:-:S03]  /*8fa0*/  VIADD R13, R45, 0x2 ;  /* 0x000000022d0d7836 */ /* 0x002fc60000000000 */
[----:B------:R-:W-:Y:S01]  /*8fb0*/  STS [R25+0x500], R16 ;  /* 0x0005001019007388 */ /* 0x000fe20000000800 */
[-C--:B------:R-:W-:Y:S01]  /*8fc0*/  ISETP.GE.AND P4, PT, R11, R2.reuse, PT ;  /* 0x000000020b00720c */ /* 0x080fe20003f86270 */
[----:B------:R-:W-:Y:S01]  /*8fd0*/  VIADD R11, R45, 0x7 ;  /* 0x000000072d0b7836 */ /* 0x000fe20000000000 */
[-C--:B------:R-:W-:Y:S01]  /*8fe0*/  ISETP.GE.AND P3, PT, R13, R2.reuse, PT ;  /* 0x000000020d00720c */ /* 0x080fe20003f66270 */
[----:B------:R1:W-:Y:S01]  /*8ff0*/  STS [R25+0x580], R17 ;  /* 0x0005801119007388 */ /* 0x0003e20000000800 */
[C---:B------:R-:W-:Y:S02]  /*9000*/  VIADD R13, R45.reuse, 0x4 ;  /* 0x000000042d0d7836 */ /* 0x040fe40000000000 */
[----:B0-----:R-:W-:Y:S01]  /*9010*/  VIADD R15, R45, 0x5 ;  /* 0x000000052d0f7836 */ /* 0x001fe20000000000 */
[----:B------:R-:W-:Y:S02]  /*9020*/  STS [R25+0x600], R18 ;  /* 0x0006001219007388 */ /* 0x000fe40000000800 */
[----:B------:R-:W-:-:S02]  /*9030*/  ISETP.GE.AND P5, PT, R13, R2, PT ;  /* 0x000000020d00720c */ /* 0x000fc40003fa6270 */
[----:B------:R0:W-:Y:S01]  /*9040*/  STS [R25+0x680], R19 ;  /* 0x0006801319007388 */ /* 0x0001e20000000800 */
[-C--:B------:R-:W-:Y:S01]  /*9050*/  ISETP.GE.AND P6, PT, R15, R2.reuse, PT ;  /* 0x000000020f00720c */ /* 0x080fe20003fc6270 */
[C---:B-1----:R-:W-:Y:S02]  /*9060*/  VIADD R17, R45.reuse, 0x6 ;  /* 0x000000062d117836 */ /* 0x042fe40000000000 */
[----:B------:R-:W-:Y:S01]  /*9070*/  STS [R25+0x700], R20 ;  /* 0x0007001419007388 */ /* 0x000fe20000000800 */
[----:B------:R-:W-:Y:S02]  /*9080*/  VIADD R15, R45, 0x8 ;  /* 0x000000082d0f7836 */ /* 0x000fe40000000000 */
[----:B------:R-:W-:Y:S01]  /*9090*/  ISETP.GE.AND P0, PT, R17, R2, PT ;  /* 0x000000021100720c */ /* 0x000fe20003f06270 */
[----:B------:R-:W-:Y:S01]  /*90a0*/  STS [R25+0x780], R21 ;  /* 0x0007801519007388 */ /* 0x000fe20000000800 */
[C---:B------:R-:W-:Y:S02]  /*90b0*/  VIADD R17, R45.reuse, 0x9 ;  /* 0x000000092d117836 */ /* 0x040fe40000000000 */
[----:B0-----:R-:W-:Y:S01]  /*90c0*/  VIADD R19, R45, 0xa ;  /* 0x0000000a2d137836 */ /* 0x001fe20000000000 */
[----:B------:R-:W-:Y:S04]  /*90d0*/  STS [R25+0x800], R22 ;  /* 0x0008001619007388 */ /* 0x000fe80000000800 */
[----:B------:R0:W-:Y:S04]  /*90e0*/  STS [R25+0x880], R23 ;  /* 0x0008801719007388 */ /* 0x0001e80000000800 */
[----:B------:R1:W-:Y:S01]  /*90f0*/  STS [R25+0x900], R24 ;  /* 0x0009001819007388 */ /* 0x0003e20000000800 */
[----:B------:R-:W-:-:S03]  /*9100*/  NOP ;  /* 0x0000000000007918 */ /* 0x000fc60000000000 */
[----:B------:R-:W2:Y:S01]  /*9110*/  LDS R4, [R26] ;  /* 0x000000001a047984 */ /* 0x000ea20000000800 */
[C---:B0-----:R-:W-:Y:S02]  /*9120*/  VIADD R23, R45.reuse, 0xb ;  /* 0x0000000b2d177836 */ /* 0x041fe40000000000 */
[----:B-1----:R-:W-:Y:S01]  /*9130*/  VIADD R25, R45, 0xc ;  /* 0x0000000c2d197836 */ /* 0x002fe20000000000 */
[----:B------:R-:W0:Y:S04]  /*9140*/  LDS R5, [R26+0x4] ;  /* 0x000004001a057984 */ /* 0x000e280000000800 */
[----:B------:R-:W1:Y:S04]  /*9150*/  LDS R6, [R26+0x8] ;  /* 0x000008001a067984 */ /* 0x000e680000000800 */
[----:B------:R-:W3:Y:S04]  /*9160*/  LDS R7, [R26+0xc] ;  /* 0x00000c001a077984 */ /* 0x000ee80000000800 */
[----:B------:R-:W4:Y:S04]  /*9170*/  LDS R8, [R26+0x10] ;  /* 0x000010001a087984 */ /* 0x000f280000000800 */
[----:B------:R-:W5:Y:S04]  /*9180*/  LDS R9, [R26+0x14] ;  /* 0x000014001a097984 */ /* 0x000f680000000800 */
[----:B------:R-:W5:Y:S04]  /*9190*/  LDS R10, [R26+0x18] ;  /* 0x000018001a0a7984 */ /* 0x000f680000000800 */
[----:B------:R-:W5:Y:S04]  /*91a0*/  LDS R14, [R26+0x20] ;  /* 0x000020001a0e7984 */ /* 0x000f680000000800 */
[----:B------:R-:W5:Y:S04]  /*91b0*/  LDS R22, [R26+0x30] ;  /* 0x000030001a167984 */ /* 0x000f680000000800 */
[----:B------:R-:W-:Y:S01]  /*91c0*/  LDS R32, [R26+0x38] ;  /* 0x000038001a207984 */ /* 0x000fe20000000800 */
[----:B--2---:R-:W-:-:S03]  /*91d0*/  LOP3.LUT R12, R4, 0x1, RZ, 0xc, !PT ;  /* 0x00000001040c7812 */ /* 0x004fc600078e0cff */
[----:B------:R-:W-:Y:S01]  /*91e0*/  LDS R33, [R26+0x3c] ;  /* 0x00003c001a217984 */ /* 0x000fe20000000800 */
[----:B------:R-:W-:-:S03]  /*91f0*/  SEL R12, R12, 0x1, !P1 ;  /* 0x000000010c0c7807 */ /* 0x000fc60004800000 */
[----:B------:R-:W-:Y:S01]  /*9200*/  LDS R34, [R26+0x40] ;  /* 0x000040001a227984 */ /* 0x000fe20000000800 */
[-C--:B------:R-:W-:Y:S02]  /*9210*/  ISETP.GE.AND P1, PT, R11, R2.reuse, PT ;  /* 0x000000020b00720c */ /* 0x080fe40003f26270 */
[----:B0-----:R-:W-:Y:S01]  /*9220*/  LOP3.LUT R13, R5, 0x1, RZ, 0xc, !PT ;  /* 0x00000001050d7812 */ /* 0x001fe200078e0cff */
[----:B------:R-:W0:Y:S01]  /*9230*/  LDS R11, [R26+0x1c] ;  /* 0x00001c001a0b7984 */ /* 0x000e220000000800 */
[----:B-1----:R-:W-:Y:S02]  /*9240*/  LOP3.LUT R16, R6, 0x1, RZ, 0xc, !PT ;  /* 0x0000000106107812 */ /* 0x002fe400078e0cff */
[----:B------:R-:W-:Y:S01]  /*9250*/  SEL R13, R13, 0x1, !P2 ;  /* 0x000000010d0d7807 */ /* 0x000fe20005000000 */
[----:B------:R-:W-:Y:S01]  /*9260*/  LDS R36, [R26+0x44] ;  /* 0x000044001a247984 */ /* 0x000fe20000000800 */
[-C--:B------:R-:W-:Y:S02]  /*9270*/  ISETP.GE.AND P2, PT, R15, R2.reuse, PT ;  /* 0x000000020f00720c */ /* 0x080fe40003f46270 */
[----:B---3--:R-:W-:Y:S01]  /*9280*/  LOP3.LUT R18, R7, 0x1, RZ, 0xc, !PT ;  /* 0x0000000107127812 */ /* 0x008fe200078e0cff */
[----:B------:R-:W1:Y:S01]  /*9290*/  LDS R15, [R26+0x24] ;  /* 0x000024001a0f7984 */ /* 0x000e620000000800 */
[----:B------:R-:W-:Y:S01]  /*92a0*/  SEL R16, R16, 0x1, !P3 ;  /* 0x0000000110107807 */ /* 0x000fe20005800000 */
[----:B------:R-:W-:Y:S01]  /*92b0*/  IMAD.IADD R35, R12, 0x1, R13 ;  /* 0x000000010c237824 */ /* 0x000fe200078e020d */
[-C--:B------:R-:W-:Y:S01]  /*92c0*/  ISETP.GE.AND P3, PT, R17, R2.reuse, PT ;  /* 0x000000021100720c */ /* 0x080fe20003f66270 */
[----:B------:R-:W-:Y:S01]  /*92d0*/  LDS R39, [R26+0x48] ;  /* 0x000048001a277984 */ /* 0x000fe20000000800 */
[----:B------:R-:W-:Y:S01]  /*92e0*/  SEL R18, R18, 0x1, !P4 ;  /* 0x0000000112127807 */ /* 0x000fe20006000000 */
[----:B------:R-:W-:Y:S01]  /*92f0*/  IMAD.IADD R38, R16, 0x1, R35 ;  /* 0x0000000110267824 */ /* 0x000fe200078e0223 */
[----:B------:R-:W-:Y:S01]  /*9300*/  ISETP.GE.AND P4, PT, R19, R2, PT ;  /* 0x000000021300720c */ /* 0x000fe20003f86270 */
[----:B------:R-:W2:Y:S01]  /*9310*/  LDS R17, [R26+0x28] ;  /* 0x000028001a117984 */ /* 0x000ea20000000800 */
[----:B----4-:R-:W-:Y:S01]  /*9320*/  LOP3.LUT R20, R8, 0x1, RZ, 0xc, !PT ;  /* 0x0000000108147812 */ /* 0x010fe200078e0cff */
[----:B------:R-:W-:Y:S01]  /*9330*/  IMAD.IADD R42, R18, 0x1, R38 ;  /* 0x00000001122a7824 */ /* 0x000fe200078e0226 */
[----:B-----5:R-:W-:Y:S01]  /*9340*/  LOP3.LUT R21, R9, 0x1, RZ, 0xc, !PT ;  /* 0x0000000109157812 */ /* 0x020fe200078e0cff */
[----:B------:R-:W3:Y:S01]  /*9350*/  LDS R19, [R26+0x2c] ;  /* 0x00002c001a137984 */ /* 0x000ee20000000800 */
[----:B------:R-:W-:-:S02]  /*9360*/  SEL R20, R20, 0x1, !P5 ;  /* 0x0000000114147807 */ /* 0x000fc40006800000 */
[----:B------:R-:W-:Y:S02]  /*9370*/  ISETP.GE.AND P5, PT, R23, R2, PT ;  /* 0x000000021700720c */ /* 0x000fe40003fa6270 */
[----:B------:R-:W4:Y:S01]  /*9380*/  LDS R23, [R26+0x34] ;  /* 0x000034001a177984 */ /* 0x000f220000000800 */
[----:B------:R-:W-:Y:S01]  /*9390*/  SEL R21, R21, 0x1, !P6 ;  /* 0x0000000115157807 */ /* 0x000fe20007000000 */
[----:B------:R-:W-:Y:S01]  /*93a0*/  IMAD.IADD R46, R20, 0x1, R42 ;  /* 0x00000001142e7824 */ /* 0x000fe200078e022a */
[----:B------:R-:W-:Y:S02]  /*93b0*/  LOP3.LUT R37, R10, 0x1, RZ, 0xc, !PT ;  /* 0x000000010a257812 */ /* 0x000fe400078e0cff */
[----:B------:R-:W-:Y:S01]  /*93c0*/  LOP3.LUT R49, R14, 0x1, RZ, 0xc, !PT ;  /* 0x000000010e317812 */ /* 0x000fe200078e0cff */
[----:B------:R-:W-:Y:S01]  /*93d0*/  IMAD.IADD R48, R21, 0x1, R46 ;  /* 0x0000000115307824 */ /* 0x000fe200078e022e */
[----:B------:R-:W-:Y:S02]  /*93e0*/  SEL R37, R37, 0x1, !P0 ;  /* 0x0000000125257807 */ /* 0x000fe40004000000 */
[----:B------:R-:W-:-:S02]  /*93f0*/  SEL R49, R49, 0x1, !P2 ;  /* 0x0000000131317807 */ /* 0x000fc40005000000 */
[-C--:B------:R-:W-:Y:S01]  /*9400*/  ISETP.GE.AND P6, PT, R25, R2.reuse, PT ;  /* 0x000000021900720c */ /* 0x080fe20003fc6270 */
[----:B------:R-:W-:Y:S01]  /*9410*/  IMAD.IADD R52, R37, 0x1, R48 ;  /* 0x0000000125347824 */ /* 0x000fe200078e0230 */
[----:B------:R-:W-:Y:S01]  /*9420*/  LOP3.LUT R59, R22, 0x1, RZ, 0xc, !PT ;  /* 0x00000001163b7812 */ /* 0x000fe200078e0cff */
[----:B------:R-:W-:Y:S01]  /*9430*/  VIADD R25, R45, 0xd ;  /* 0x0000000d2d197836 */ /* 0x000fe20000000000 */
[----:B0-----:R-:W-:Y:S01]  /*9440*/  LOP3.LUT R47, R11, 0x1, RZ, 0xc, !PT ;  /* 0x000000010b2f7812 */ /* 0x001fe200078e0cff */
[----:B------:R-:W-:Y:S01]  /*9450*/  VIADD R45, R45, 0x12 ;  /* 0x000000122d2d7836 */ /* 0x000fe20000000000 */
[----:B------:R-:W-:Y:S02]  /*9460*/  SEL R59, R59, 0x1, !P6 ;  /* 0x000000013b3b7807 */ /* 0x000fe40007000000 */
[----:B------:R-:W-:Y:S02]  /*9470*/  SEL R47, R47, 0x1, !P1 ;  /* 0x000000012f2f7807 */ /* 0x000fe40004800000 */
[----:B------:R-:W-:-:S02]  /*9480*/  ISETP.GE.AND P0, PT, R25, R2, PT ;  /* 0x000000021900720c */ /* 0x000fc40003f06270 */
[----:B-1----:R-:W-:Y:S01]  /*9490*/  LOP3.LUT R53, R15, 0x1, RZ, 0xc, !PT ;  /* 0x000000010f357812 */ /* 0x002fe200078e0cff */
[----:B------:R-:W-:Y:S01]  /*94a0*/  IMAD.IADD R54, R47, 0x1, R52 ;  /* 0x000000012f367824 */ /* 0x000fe200078e0234 */
[-C--:B------:R-:W-:Y:S02]  /*94b0*/  ISETP.GE.AND P1, PT, R40, R2.reuse, PT ;  /* 0x000000022800720c */ /* 0x080fe40003f26270 */
[----:B------:R-:W-:Y:S01]  /*94c0*/  SEL R53, R53, 0x1, !P3 ;  /* 0x0000000135357807 */ /* 0x000fe20005800000 */
[----:B------:R-:W-:Y:S01]  /*94d0*/  IMAD.IADD R56, R49, 0x1, R54 ;  /* 0x0000000131387824 */ /* 0x000fe200078e0236 */
[----:B------:R-:W-:Y:S02]  /*94e0*/  LOP3.LUT R64, R32, 0x1, RZ, 0xc, !PT ;  /* 0x0000000120407812 */ /* 0x000fe400078e0cff */
[----:B--2---:R-:W-:Y:S01]  /*94f0*/  LOP3.LUT R55, R17, 0x1, RZ, 0xc, !PT ;  /* 0x0000000111377812 */ /* 0x004fe200078e0cff */
[----:B------:R-:W-:Y:S01]  /*9500*/  IMAD.IADD R58, R53, 0x1, R56 ;  /* 0x00000001353a7824 */ /* 0x000fe200078e0238 */
[----:B------:R-:W-:-:S02]  /*9510*/  ISETP.GE.AND P2, PT, R41, R2, PT ;  /* 0x000000022900720c */ /* 0x000fc40003f46270 */
[----:B---3--:R-:W-:Y:S02]  /*9520*/  LOP3.LUT R57, R19, 0x1, RZ, 0xc, !PT ;  /* 0x0000000113397812 */ /* 0x008fe400078e0cff */
[----:B------:R-:W-:Y:S02]  /*9530*/  SEL R55, R55, 0x1, !P4 ;  /* 0x0000000137377807 */ /* 0x000fe40006000000 */
[----:B------:R-:W-:Y:S02]  /*9540*/  SEL R57, R57, 0x1, !P5 ;  /* 0x0000000139397807 */ /* 0x000fe40006800000 */
[----:B----4-:R-:W-:Y:S01]  /*9550*/  LOP3.LUT R61, R23, 0x1, RZ, 0xc, !PT ;  /* 0x00000001173d7812 */ /* 0x010fe200078e0cff */
[----:B------:R-:W-:Y:S01]  /*9560*/  IMAD.IADD R60, R55, 0x1, R58 ;  /* 0x00000001373c7824 */ /* 0x000fe200078e023a */
[----:B------:R-:W-:Y:S02]  /*9570*/  ISETP.GE.AND P3, PT, R43, R2, PT ;  /* 0x000000022b00720c */ /* 0x000fe40003f66270 */
[----:B------:R-:W-:Y:S01]  /*9580*/  LOP3.LUT R66, R33, 0x1, RZ, 0xc, !PT ;  /* 0x0000000121427812 */ /* 0x000fe200078e0cff */
[----:B------:R-:W-:Y:S01]  /*9590*/  IMAD.IADD R62, R57, 0x1, R60 ;  /* 0x00000001393e7824 */ /* 0x000fe200078e023c */
[----:B------:R-:W-:-:S02]  /*95a0*/  LOP3.LUT R65, R34, 0x1, RZ, 0xc, !PT ;  /* 0x0000000122417812 */ /* 0x000fc400078e0cff */
[----:B------:R-:W-:Y:S01]  /*95b0*/  SEL R61, R61, 0x1, !P0 ;  /* 0x000000013d3d7807 */ /* 0x000fe20004000000 */
[----:B------:R-:W-:Y:S01]  /*95c0*/  IMAD.IADD R63, R59, 0x1, R62 ;  /* 0x000000013b3f7824 */ /* 0x000fe200078e023e */
[----:B------:R-:W-:Y:S02]  /*95d0*/  SEL R64, R64, 0x1, !P1 ;  /* 0x0000000140407807 */ /* 0x000fe40004800000 */
[-C--:B------:R-:W-:Y:S01]  /*95e0*/  ISETP.GE.AND P4, PT, R44, R2.reuse, PT ;  /* 0x000000022c00720c */ /* 0x080fe20003f86270 */
[----:B------:R-:W-:Y:S01]  /*95f0*/  BAR.SYNC.DEFER_BLOCKING 0x0 ;  /* 0x0000000000007b1d */ /* 0x000fe20000010000 */
[----:B------:R-:W-:Y:S02]  /*9600*/  ISETP.GE.AND P5, PT, R45, R2, PT ;  /* 0x000000022d00720c */ /* 0x000fe40003fa6270 */
[----:B------:R-:W-:Y:S02]  /*9610*/  LOP3.LUT R68, R36, 0x1, RZ, 0xc, !PT ;  /* 0x0000000124447812 */ /* 0x000fe400078e0cff */
[----:B------:R-:W-:-:S02]  /*9620*/  LOP3.LUT R67, R39, 0x1, RZ, 0xc, !PT ;  /* 0x0000000127437812 */ /* 0x000fc400078e0cff */
[----:B------:R-:W-:Y:S02]  /*9630*/  SEL R66, R66, 0x1, !P2 ;  /* 0x0000000142427807 */ /* 0x000fe40005000000 */
[----:B------:R-:W-:Y:S02]  /*9640*/  SEL R65, R65, 0x1, !P3 ;  /* 0x0000000141417807 */ /* 0x000fe40005800000 */
[----:B------:R-:W-:Y:S02]  /*9650*/  IADD3 R69, PT, PT, R64, R61, R63 ;  /* 0x0000003d40457210 */ /* 0x000fe40007ffe03f */
[----:B------:R-:W-:Y:S02]  /*9660*/  SEL R68, R68, 0x1, !P4 ;  /* 0x0000000144447807 */ /* 0x000fe40006000000 */
[----:B------:R-:W-:Y:S02]  /*9670*/  SEL R67, R67, 0x1, !P5 ;  /* 0x0000000143437807 */ /* 0x000fe40006800000 */
[----:B------:R-:W-:-:S02]  /*9680*/  IADD3 R69, PT, PT, R65, R66, R69 ;  /* 0x0000004241457210 */ /* 0x000fc40007ffe045 */
[----:B------:R-:W-:Y:S02]  /*9690*/  ISETP.NE.AND P1, PT, R71, 0x1f, PT ;  /* 0x0000001f4700780c */ /* 0x000fe40003f25270 */
[----:B------:R-:W-:Y:S02]  /*96a0*/  IADD3 R73, PT, PT, R67, R68, R69 ;  /* 0x0000004443497210 */ /* 0x000fe40007ffe045 */
[----:B------:R-:W-:-:S03]  /*96b0*/  ISETP.NE.AND P2, PT, R71, RZ, PT ;  /* 0x000000ff4700720c */ /* 0x000fc60003f45270 */
[----:B------:R-:W0:Y:S06]  /*96c0*/  SHFL.UP P0, R24, R73, 0x1, RZ ;  /* 0x0420000049187989 */ /* 0x000e2c00000000ff */
        /* <DEDUP_REMOVED lines=37> */
[----:B------:R-:W-:Y:S01]  /*9920*/  ISETP.NE.AND P0, PT, R72, 0x8, PT ;  /* 0x000000084800780c */ /* 0x000fe20003f05270 */
[----:B------:R-:W-:-:S03]  /*9930*/  IMAD.IADD R72, R74, 0x1, -R73 ;  /* 0x000000014a487824 */ /* 0x000fc600078e0a49 */
[----:B------:R-:W-:Y:S02]  /*9940*/  SEL R24, R31, R24, !P0 ;  /* 0x000000181f187207 */ /* 0x000fe40004000000 */
[C---:B------:R-:W-:Y:S02]  /*9950*/  ISETP.GT.U32.AND P0, PT, R3.reuse, 0x1f, PT ;  /* 0x0000001f0300780c */ /* 0x040fe40003f04070 */
[----:B------:R-:W-:Y:S02]  /*9960*/  SEL R25, R72, RZ, P2 ;  /* 0x000000ff48197207 */ /* 0x000fe40001000000 */
[----:B------:R-:W-:Y:S02]  /*9970*/  SEL R24, R50, R24, !P1 ;  /* 0x0000001832187207 */ /* 0x000fe40004800000 */
        /* <DEDUP_REMOVED lines=19> */
.L_x_1001:
[----:B------:R-:W-:Y:S05]  /*9ab0*/  @!P0 BRA `(.L_x_922) ;  /* 0x00000000007c8947 */ /* 0x000fea0003800000 */
[----:B------:R-:W-:-:S07]  /*9ac0*/  IMAD.MOV.U32 R27, RZ, RZ, 0x166 ;  /* 0x00000166ff1b7424 */ /* 0x000fce00078e00ff */
.L_x_924:
        /* <DEDUP_REMOVED lines=29> */
.L_x_1004:
[----:B------:R-:W-:Y:S05]  /*9ca0*/  @P0 BRA `(.L_x_924) ;  /* 0xfffffffc00880947 */ /* 0x000fea000383ffff */
.L_x_922:
        /* <DEDUP_REMOVED lines=38> */
.L_x_1013:
[----:B------:R-:W-:Y:S05]  /*9f10*/  @!P0 BRA `(.L_x_926) ;  /* 0x00000004002c8947 */ /* 0x000fea0003800000 */
[----:B------:R-:W-:-:S07]  /*9f20*/  IMAD.MOV.U32 R81, RZ, RZ, 0x166 ;  /* 0x00000166ff517424 */ /* 0x000fce00078e00ff */
.L_x_932:
        /* <DEDUP_REMOVED lines=10> */
.L_x_1016:
[----:B------:R-:W-:Y:S05]  /*9fd0*/  @!P0 BRA `(.L_x_928) ;  /* 0x00000000007c8947 */ /* 0x000fea0003800000 */
[----:B------:R-:W-:-:S07]  /*9fe0*/  IMAD.MOV.U32 R27, RZ, RZ, R81 ;  /* 0x000000ffff1b7224 */ /* 0x000fce00078e0051 */
.L_x_930:
        /* <DEDUP_REMOVED lines=29> */
.L_x_1019:
[----:B------:R-:W-:Y:S05]  /*a1c0*/  @P0 BRA `(.L_x_930) ;  /* 0xfffffffc00880947 */ /* 0x000fea000383ffff */
.L_x_928:
        /* <DEDUP_REMOVED lines=31> */
.L_x_1028:
[----:B------:R-:W-:Y:S05]  /*a3c0*/  @P0 BRA `(.L_x_932) ;  /* 0xfffffff800d80947 */ /* 0x000fea000383ffff */
.L_x_926:
[----:B------:R-:W-:Y:S01]  /*a3d0*/  ISETP.NE.AND P0, PT, R71, RZ, PT ;  /* 0x000000ff4700720c */ /* 0x000fe20003f05270 */
[----:B------:R-:W0:Y:S01]  /*a3e0*/  @!P1 S2R R25, SR_CgaCtaId ;  /* 0x0000000000199919 */ /* 0x000e220000008800 */
[----:B------:R-:W-:Y:S01]  /*a3f0*/  @!P1 MOV R24, 0x400 ;  /* 0x0000040000189802 */ /* 0x000fe20000000f00 */
[----:B------:R-:W-:Y:S02]  /*a400*/  @!P1 IMAD.IADD R51, R51, 0x1, R78 ;  /* 0x0000000133339824 */ /* 0x000fe400078e024e */
[----:B------:R-:W-:Y:S02]  /*a410*/  @!P1 IMAD.MOV.U32 R50, RZ, RZ, 0x65 ;  /* 0x00000065ff329424 */ /* 0x000fe400078e00ff */
[----:B------:R-:W-:-:S03]  /*a420*/  IMAD.MOV.U32 R73, RZ, RZ, R72 ;  /* 0x000000ffff497224 */ /* 0x000fc600078e0048 */
[----:B------:R1:W-:Y:S03]  /*a430*/  @!P1 ST.E.64.STRONG.GPU desc[UR8][R30.64+0x100], R50 ;  /* 0x000100321e009985 */ /* 0x0003e6000c10fb08 */
[----:B------:R-:W-:Y:S01]  /*a440*/  @!P0 MOV R26, 0x400 ;  /* 0x00000400001a8802 */ /* 0x000fe20000000f00 */
[----:B------:R-:W2:Y:S01]  /*a450*/  @!P0 S2R R27, SR_CgaCtaId ;  /* 0x00000000001b8919 */ /* 0x000ea20000008800 */
[----:B------:R-:W-:Y:S01]  /*a460*/  @!P0 IMAD.MOV.U32 R73, RZ, RZ, R78 ;  /* 0x000000ffff498224 */ /* 0x000fe200078e004e */
[----:B0-----:R-:W-:-:S05]  /*a470*/  @!P1 LEA R24, R25, R24, 0x18 ;  /* 0x0000001819189211 */ /* 0x001fca00078ec0ff */
[----:B------:R1:W-:Y:S04]  /*a480*/  @!P1 STS [R24+0x48], R51 ;  /* 0x0000483318009388 */ /* 0x0003e80000000800 */
[----:B------:R1:W-:Y:S01]  /*a490*/  @!P1 STS [R24+0x44], R78 ;  /* 0x0000444e18009388 */ /* 0x0003e20000000800 */
[----:B--2---:R-:W-:-:S05]  /*a4a0*/  @!P0 LEA R27, R27, R26, 0x18 ;  /* 0x0000001a1b1b8211 */ /* 0x004fca00078ec0ff */
[----:B------:R1:W-:Y:S02]  /*a4b0*/  @!P0 STS [R27+0x34], R78 ;  /* 0x0000344e1b008388 */ /* 0x0003e40000000800 */
.L_x_920:
        /* <DEDUP_REMOVED lines=11> */
[----:B-1----:R-:W1:Y:S01]  /*a570*/  LDS.128 R24, [UR4+0x40] ;  /* 0x00004004ff187984 */ /* 0x002e620008000c00 */
[----:B0-----:R-:W-:Y:S01]  /*a580*/  SEL R28, R28, RZ, P0 ;  /* 0x000000ff1c1c7207 */ /* 0x001fe20000000000 */
[----:B------:R-:W-:Y:S01]  /*a590*/  BAR.SYNC.DEFER_BLOCKING 0x0 ;  /* 0x0000000000007b1d */ /* 0x000fe20000010000 */
[----:B------:R-:W-:Y:S02]  /*a5a0*/  ISETP.NE.AND P0, PT, R67, RZ, PT ;  /* 0x000000ff4300720c */ /* 0x000fe40003f05270 */
[----:B-1----:R-:W-:Y:S01]  /*a5b0*/  IADD3 R24, PT, PT, R2, R29, -R27 ;  /* 0x0000001d02187210 */ /* 0x002fe20007ffe81b */
[----:B------:R-:W-:-:S02]  /*a5c0*/  IMAD.IADD R30, R28, 0x1, R73 ;  /* 0x000000011c1e7824 */ /* 0x000fc400078e0249 */
[--C-:B------:R-:W-:Y:S02]  /*a5d0*/  IMAD.IADD R0, R0, 0x1, -R25.reuse ;  /* 0x0000000100007824 */ /* 0x100fe400078e0a19 */
[----:B------:R-:W-:Y:S01]  /*a5e0*/  IMAD.IADD R27, R30, 0x1, -R25 ;  /* 0x000000011e1b7824 */ /* 0x000fe200078e0a19 */
[--C-:B------:R-:W-:Y:S01]  /*a5f0*/  IADD3 R70, PT, PT, R25, -R38, -R30.reuse ;  /* 0x8000002619467210 */ /* 0x100fe20007ffe81e */
[----:B------:R-:W-:Y:S01]  /*a600*/  IMAD.IADD R28, R63, 0x1, R30 ;  /* 0x000000013f1c7824 */ /* 0x000fe200078e021e */
[----:B------:R-:W-:Y:S01]  /*a610*/  IADD3 R38, PT, PT, R25, -R30, -R12 ;  /* 0x8000001e19267210 */ /* 0x000fe20007ffe80c */
[--C-:B------:R-:W-:Y:S01]  /*a620*/  IMAD R31, R3, 0x13, -R27.reuse ;  /* 0x00000013031f7824 */ /* 0x100fe200078e0a1b */
[C-C-:B------:R-:W-:Y:S01]  /*a630*/  IADD3 R50, PT, PT, R25.reuse, -R35, -R30.reuse ;  /* 0x8000002319327210 */ /* 0x140fe20007ffe81e */
[----:B------:R-:W-:Y:S01]  /*a640*/  IMAD.IADD R27, R24, 0x1, R27 ;  /* 0x00000001181b7824 */ /* 0x000fe200078e021b */
[----:B------:R-:W-:Y:S01]  /*a650*/  IADD3 R42, PT, PT, R25, -R42, -R30 ;  /* 0x8000002a192a7210 */ /* 0x000fe20007ffe81e */
[----:B------:R-:W-:Y:S01]  /*a660*/  IMAD R38, R3, 0x13, R38 ;  /* 0x0000001303267824 */ /* 0x000fe200078e0226 */
[----:B------:R-:W-:Y:S01]  /*a670*/  IADD3 R46, PT, PT, R25, -R46, -R30 ;  /* 0x8000002e192e7210 */ /* 0x000fe20007ffe81e */
[----:B------:R-:W-:Y:S01]  /*a680*/  IMAD.IADD R12, R12, 0x1, R27 ;  /* 0x000000010c0c7824 */ /* 0x000fe200078e021b */
[----:B------:R-:W-:Y:S01]  /*a690*/  SEL R31, R31, R27, !P1 ;  /* 0x0000001b1f1f7207 */ /* 0x000fe20004800000 */
[----:B------:R-:W-:Y:S01]  /*a6a0*/  VIADD R38, R38, 0x1 ;  /* 0x0000000126267836 */ /* 0x000fe20000000000 */
[----:B------:R-:W-:Y:S01]  /*a6b0*/  ISETP.NE.AND P1, PT, R13, RZ, PT ;  /* 0x000000ff0d00720c */ /* 0x000fe20003f25270 */
        /* <DEDUP_REMOVED lines=8> */
[----:B------:R-:W-:Y:S01]  /*a740*/  IMAD R42, R3, 0x13, R42 ;  /* 0x00000013032a7824 */ /* 0x000fe200078e022a */
[----:B------:R-:W-:Y:S01]  /*a750*/  SEL R50, R50, R27, !P1 ;  /* 0x0000001b32327207 */ /* 0x000fe20004800000 */
[----:B------:R-:W-:Y:S01]  /*a760*/  IMAD.IADD R27, R16, 0x1, R27 ;  /* 0x00000001101b7824 */ /* 0x000fe200078e021b */
[----:B------:R-:W-:Y:S01]  /*a770*/  ISETP.NE.AND P1, PT, R18, RZ, PT ;  /* 0x000000ff1200720c */ /* 0x000fe20003f25270 */
[----:B------:R-:W-:Y:S01]  /*a780*/  VIADD R70, R70, 0x3 ;  /* 0x0000000346467836 */ /* 0x000fe20000000000 */
[C-C-:B------:R-:W-:Y:S01]  /*a790*/  IADD3 R56, PT, PT, R25.reuse, -R56, -R30.reuse ;  /* 0x8000003819387210 */ /* 0x140fe20007ffe81e */
[----:B------:R-:W-:Y:S01]  /*a7a0*/  VIADD R42, R42, 0x4 ;  /* 0x000000042a2a7836 */ /* 0x000fe20000000000 */
[----:B------:R-:W-:Y:S01]  /*a7b0*/  IADD3 R54, PT, PT, R25, -R54, -R30 ;  /* 0x8000003619367210 */ /* 0x000fe20007ffe81e */
[----:B------:R-:W-:Y:S01]  /*a7c0*/  IMAD R46, R3, 0x13, R46 ;  /* 0x00000013032e7824 */ /* 0x000fe200078e022e */
[----:B------:R-:W-:Y:S01]  /*a7d0*/  SEL R70, R70, R27, !P1 ;  /* 0x0000001b46467207 */ /* 0x000fe20004800000 */
[----:B------:R-:W-:Y:S01]  /*a7e0*/  IMAD.IADD R27, R18, 0x1, R27 ;  /* 0x00000001121b7824 */ /* 0x000fe200078e021b */
[----:B------:R-:W-:Y:S01]  /*a7f0*/  ISETP.NE.AND P1, PT, R20, RZ, PT ;  /* 0x000000ff1400720c */ /* 0x000fe20003f25270 */
[----:B------:R-:W-:Y:S01]  /*a800*/  VIADD R46, R46, 0x5 ;  /* 0x000000052e2e7836 */ /* 0x000fe20000000000 */
[----:B------:R-:W-:Y:S01]  /*a810*/  IADD3 R58, PT, PT, R25, -R58, -R30 ;  /* 0x8000003a193a7210 */ /* 0x000fe20007ffe81e */
[----:B------:R-:W-:Y:S01]  /*a820*/  IMAD.IADD R20, R20, 0x1, R27 ;  /* 0x0000000114147824 */ /* 0x000fe200078e021b */
[----:B------:R-:W-:Y:S01]  /*a830*/  SEL R42, R42, R27, !P1 ;  /* 0x0000001b2a2a7207 */ /* 0x000fe20004800000 */
[----:B------:R-:W-:Y:S01]  /*a840*/  IMAD R48, R3, 0x13, R48 ;  /* 0x0000001303307824 */ /* 0x000fe200078e0230 */
[----:B------:R-:W-:Y:S01]  /*a850*/  ISETP.NE.AND P1, PT, R21, RZ, PT ;  /* 0x000000ff1500720c */ /* 0x000fe20003f25270 */
[----:B------:R-:W-:Y:S01]  /*a860*/  IMAD R52, R3, 0x13, R52 ;  /* 0x0000001303347824 */ /* 0x000fe200078e0234 */
[----:B------:R-:W-:Y:S01]  /*a870*/  IADD3 R62, PT, PT, R25, -R62, -R30 ;  /* 0x8000003e193e7210 */ /* 0x000fe20007ffe81e */
[----:B------:R-:W-:Y:S01]  /*a880*/  VIADD R48, R48, 0x6 ;  /* 0x0000000630307836 */ /* 0x000fe20000000000 */
[----:B------:R-:W-:Y:S01]  /*a890*/  SEL R46, R46, R20, !P1 ;  /* 0x000000142e2e7207 */ /* 0x000fe20004800000 */
[----:B------:R-:W-:Y:S01]  /*a8a0*/  IMAD.IADD R20, R21, 0x1, R20 ;  /* 0x0000000115147824 */ /* 0x000fe200078e0214 */
[----:B------:R-:W-:Y:S01]  /*a8b0*/  ISETP.NE.AND P1, PT, R37, RZ, PT ;  /* 0x000000ff2500720c */ /* 0x000fe20003f25270 */
[----:B------:R-:W-:Y:S01]  /*a8c0*/  VIADD R52, R52, 0x7 ;  /* 0x0000000734347836 */ /* 0x000fe20000000000 */
[----:B------:R-:W-:Y:S01]  /*a8d0*/  IADD3 R60, PT, PT, R25, -R60, -R30 ;  /* 0x8000003c193c7210 */ /* 0x000fe20007ffe81e */
[----:B------:R-:W-:Y:S01]  /*a8e0*/  IMAD R56, R3, 0x13, R56 ;  /* 0x0000001303387824 */ /* 0x000fe200078e0238 */
[----:B------:R-:W-:Y:S01]  /*a8f0*/  SEL R48, R48, R20, !P1 ;  /* 0x0000001430307207 */ /* 0x000fe20004800000 */
[----:B------:R-:W-:Y:S01]  /*a900*/  IMAD.IADD R20, R37, 0x1, R20 ;  /* 0x0000000125147824 */ /* 0x000fe200078e0214 */
[----:B------:R-:W-:Y:S01]  /*a910*/  ISETP.NE.AND P1, PT, R47, RZ, PT ;  /* 0x000000ff2f00720c */ /* 0x000fe20003f25270 */
[----:B------:R-:W-:Y:S01]  /*a920*/  IMAD R54, R3, 0x13, R54 ;  /* 0x0000001303367824 */ /* 0x000fe200078e0236 */
[----:B------:R-:W-:Y:S01]  /*a930*/  LEA R31, R31, UR4, 0x2 ;  /* 0x000000041f1f7c11 */ /* 0x000fe2000f8e10ff */
[----:B------:R-:W-:Y:S01]  /*a940*/  VIADD R56, R56, 0x9 ;  /* 0x0000000938387836 */ /* 0x000fe20000000000 */
[----:B------:R-:W-:Y:S01]  /*a950*/  SEL R52, R52, R20, !P1 ;  /* 0x0000001434347207 */ /* 0x000fe20004800000 */
[----:B------:R-:W-:Y:S01]  /*a960*/  IMAD.IADD R20, R47, 0x1, R20 ;  /* 0x000000012f147824 */ /* 0x000fe200078e0214 */
[C---:B------:R-:W-:Y:S01]  /*a970*/  ISETP.NE.AND P1, PT, R49.reuse, RZ, PT ;  /* 0x000000ff3100720c */ /* 0x040fe20003f25270 */
[----:B------:R-:W-:Y:S01]  /*a980*/  VIADD R54, R54, 0x8 ;  /* 0x0000000836367836 */ /* 0x000fe20000000000 */
[----:B------:R-:W-:Y:S01]  /*a990*/  LEA R38, R38, UR4, 0x2 ;  /* 0x0000000426267c11 */ /* 0x000fe2000f8e10ff */
[----:B------:R-:W-:Y:S01]  /*a9a0*/  IMAD.IADD R49, R49, 0x1, R20 ;  /* 0x0000000131317824 */ /* 0x000fe200078e0214 */
[----:B------:R-:W-:Y:S01]  /*a9b0*/  LEA R70, R70, UR4, 0x2 ;  /* 0x0000000446467c11 */ /* 0x000fe2000f8e10ff */
[C---:B------:R-:W-:Y:S01]  /*a9c0*/  IMAD R58, R3.reuse, 0x13, R58 ;  /* 0x00000013033a7824 */ /* 0x040fe200078e023a */
[----:B------:R-:W-:Y:S01]  /*a9d0*/  SEL R54, R54, R20, !P1 ;  /* 0x0000001436367207 */ /* 0x000fe20004800000 */
[----:B------:R-:W-:Y:S01]  /*a9e0*/  IMAD R62, R3, 0x13, R62 ;  /* 0x00000013033e7824 */ /* 0x000fe200078e023e */
[----:B------:R-:W-:Y:S01]  /*a9f0*/  SEL R56, R56, R49, !P2 ;  /* 0x0000003138387207 */ /* 0x000fe20005000000 */
[----:B------:R-:W-:Y:S01]  /*aa00*/  IMAD.IADD R49, R53, 0x1, R49 ;  /* 0x0000000135317824 */ /* 0x000fe200078e0231 */
[----:B------:R-:W-:Y:S01]  /*aa10*/  ISETP.NE.AND P1, PT, R55, RZ, PT ;  /* 0x000000ff3700720c */ /* 0x000fe20003f25270 */
[----:B------:R-:W-:Y:S01]  /*aa20*/  VIADD R58, R58, 0xa ;  /* 0x0000000a3a3a7836 */ /* 0x000fe20000000000 */
[----:B------:R-:W-:Y:S01]  /*aa30*/  ISETP.NE.AND P2, PT, R59, RZ, PT ;  /* 0x000000ff3b00720c */ /* 0x000fe20003f45270 */
[----:B------:R-:W-:Y:S01]  /*aa40*/  IMAD.IADD R13, R61, 0x1, R28 ;  /* 0x000000013d0d7824 */ /* 0x000fe200078e021c */
[----:B------:R-:W-:Y:S01]  /*aa50*/  STS [R31], R4 ;  /* 0x000000041f007388 */ /* 0x000fe20000000800 */
[----:B------:R-:W-:Y:S01]  /*aa60*/  IMAD R60, R3, 0x13, R60 ;  /* 0x00000013033c7824 */ /* 0x000fe200078e023c */
[----:B------:R-:W-:Y:S01]  /*aa70*/  SEL R58, R58, R49, !P1 ;  /* 0x000000313a3a7207 */ /* 0x000fe20004800000 */
[----:B------:R-:W-:Y:S01]  /*aa80*/  IMAD.IADD R49, R55, 0x1, R49 ;  /* 0x0000000137317824 */ /* 0x000fe200078e0231 */
[----:B------:R-:W-:Y:S01]  /*aa90*/  ISETP.NE.AND P1, PT, R57, RZ, PT ;  /* 0x000000ff3900720c */ /* 0x000fe20003f25270 */
[----:B------:R-:W-:Y:S01]  /*aaa0*/  IMAD.IADD R28, R25, 0x1, -R28 ;  /* 0x00000001191c7824 */ /* 0x000fe200078e0a1c */
[----:B------:R-:W-:Y:S01]  /*aab0*/  IADD3 R40, PT, PT, R40, R25, -R13 ;  /* 0x0000001928287210 */ /* 0x000fe20007ffe80d */
[----:B------:R-:W-:Y:S01]  /*aac0*/  VIADD R62, R62, 0xc ;  /* 0x0000000c3e3e7836 */ /* 0x000fe20000000000 */
[----:B------:R0:W-:Y:S01]  /*aad0*/  STS [R38], R5 ;  /* 0x0000000526007388 */ /* 0x0001e20000000800 */
[----:B------:R-:W-:Y:S01]  /*aae0*/  IMAD.IADD R57, R57, 0x1, R49 ;  /* 0x0000000139397824 */ /* 0x000fe200078e0231 */
[----:B------:R-:W-:Y:S01]  /*aaf0*/  LEA R46, R46, UR4, 0x2 ;  /* 0x000000042e2e7c11 */ /* 0x000fe2000f8e10ff */
[----:B------:R-:W-:Y:S01]  /*ab00*/  VIADD R60, R60, 0xb ;  /* 0x0000000b3c3c7836 */ /* 0x000fe20000000000 */
[----:B------:R-:W-:Y:S01]  /*ab10*/  LEA R52, R52, UR4, 0x2 ;  /* 0x0000000434347c11 */ /* 0x000fe2000f8e10ff */
[----:B------:R-:W-:Y:S01]  /*ab20*/  IMAD R28, R3, 0x13, R28 ;  /* 0x00000013031c7824 */ /* 0x000fe200078e021c */
[----:B------:R-:W-:Y:S01]  /*ab30*/  SEL R62, R62, R57, !P2 ;  /* 0x000000393e3e7207 */ /* 0x000fe20005000000 */
[----:B------:R-:W-:Y:S01]  /*ab40*/  IMAD.IADD R57, R59, 0x1, R57 ;  /* 0x000000013b397824 */ /* 0x000fe200078e0239 */
[----:B------:R-:W-:Y:S01]  /*ab50*/  SEL R60, R60, R49, !P1 ;  /* 0x000000313c3c7207 */ /* 0x000fe20004800000 */
[----:B------:R-:W-:Y:S01]  /*ab60*/  VIADD R28, R28, 0xd ;  /* 0x0000000d1c1c7836 */ /* 0x000fe20000000000 */
[----:B------:R-:W-:Y:S01]  /*ab70*/  ISETP.NE.AND P1, PT, R61, RZ, PT ;  /* 0x000000ff3d00720c */ /* 0x000fe20003f25270 */
[----:B------:R-:W-:Y:S01]  /*ab80*/  IMAD.IADD R12, R64, 0x1, R13 ;  /* 0x00000001400c7824 */ /* 0x000fe200078e020d */
[----:B------:R-:W-:Y:S01]  /*ab90*/  LEA R13, R50, UR4, 0x2 ;  /* 0x00000004320d7c11 */ /* 0x000fe2000f8e10ff */
[----:B------:R-:W-:Y:S01]  /*aba0*/  IMAD.IADD R69, R69, 0x1, R30 ;  /* 0x0000000145457824 */ /* 0x000fe200078e021e */
[----:B------:R-:W-:Y:S01]  /*abb0*/  SEL R28, R28, R57, !P1 ;  /* 0x000000391c1c7207 */ /* 0x000fe20004800000 */
[----:B------:R-:W-:Y:S01]  /*abc0*/  IMAD.IADD R57, R61, 0x1, R57 ;  /* 0x000000013d397824 */ /* 0x000fe200078e0239 */
[----:B------:R-:W-:Y:S01]  /*abd0*/  ISETP.NE.AND P1, PT, R64, RZ, PT ;  /* 0x000000ff4000720c */ /* 0x000fe20003f25270 */
[----:B------:R-:W-:Y:S01]  /*abe0*/  STS [R13], R6 ;  /* 0x000000060d007388 */ /* 0x000fe20000000800 */
[----:B0-----:R-:W-:-:S02]  /*abf0*/  LEA R5, R42, UR4, 0x2 ;  /* 0x000000042a057c11 */ /* 0x001fc4000f8e10ff */
[----:B------:R-:W-:Y:S01]  /*ac00*/  SEL R40, R40, R57, !P1 ;  /* 0x0000003928287207 */ /* 0x000fe20004800000 */
[----:B------:R0:W-:Y:S01]  /*ac10*/  STS [R70], R7 ;  /* 0x0000000746007388 */ /* 0x0001e20000000800 */
[----:B------:R-:W-:Y:S01]  /*ac20*/  IMAD.IADD R57, R64, 0x1, R57 ;  /* 0x0000000140397824 */ /* 0x000fe200078e0239 */
[----:B------:R-:W-:Y:S02]  /*ac30*/  IADD3 R41, PT, PT, R41, R25, -R12 ;  /* 0x0000001929297210 */ /* 0x000fe40007ffe80c */
[----:B------:R1:W-:Y:S01]  /*ac40*/  STS [R5], R8 ;  /* 0x0000000805007388 */ /* 0x0003e20000000800 */
[C---:B------:R-:W-:Y:S02]  /*ac50*/  ISETP.NE.AND P1, PT, R66.reuse, RZ, PT ;  /* 0x000000ff4200720c */ /* 0x040fe40003f25270 */
[----:B------:R-:W-:Y:S01]  /*ac60*/  IADD3 R12, PT, PT, R25, -R12, -R66 ;  /* 0x8000000c190c7210 */ /* 0x000fe20007ffe842 */
[----:B------:R-:W-:Y:S01]  /*ac70*/  STS [R46], R9 ;  /* 0x000000092e007388 */ /* 0x000fe20000000800 */
[----:B------:R-:W-:Y:S01]  /*ac80*/  IMAD.IADD R66, R66, 0x1, R57 ;  /* 0x0000000142427824 */ /* 0x000fe200078e0239 */
[----:B0-----:R-:W-:-:S02]  /*ac90*/  LEA R7, R48, UR4, 0x2 ;  /* 0x0000000430077c11 */ /* 0x001fc4000f8e10ff */
[----:B------:R-:W-:Y:S01]  /*aca0*/  IADD3 R30, PT, PT, R25, -R69, -R68 ;  /* 0x80000045191e7210 */ /* 0x000fe20007ffe844 */
[----:B------:R-:W-:Y:S01]  /*acb0*/  IMAD.IADD R43, R43, 0x1, R12 ;  /* 0x000000012b2b7824 */ /* 0x000fe200078e020c */
[----:B-1----:R-:W-:Y:S01]  /*acc0*/  LEA R5, R54, UR4, 0x2 ;  /* 0x0000000436057c11 */ /* 0x002fe2000f8e10ff */
[----:B------:R0:W-:Y:S01]  /*acd0*/  STS [R7], R10 ;  /* 0x0000000a07007388 */ /* 0x0001e20000000800 */
[----:B------:R-:W-:Y:S01]  /*ace0*/  SEL R41, R41, R57, !P1 ;  /* 0x0000003929297207 */ /* 0x000fe20004800000 */
[----:B------:R-:W-:Y:S01]  /*acf0*/  IMAD.IADD R45, R45, 0x1, R30 ;  /* 0x000000012d2d7824 */ /* 0x000fe200078e021e */
[C---:B------:R-:W-:Y:S01]  /*ad00*/  ISETP.NE.AND P1, PT, R65.reuse, RZ, PT ;  /* 0x000000ff4100720c */ /* 0x040fe20003f25270 */
[----:B------:R-:W-:Y:S01]  /*ad10*/  IMAD.IADD R65, R65, 0x1, R66 ;  /* 0x0000000141417824 */ /* 0x000fe200078e0242 */
[----:B------:R-:W-:Y:S01]  /*ad20*/  LEA R56, R56, UR4, 0x2 ;  /* 0x0000000438387c11 */ /* 0x000fe2000f8e10ff */
[----:B------:R-:W-:Y:S01]  /*ad30*/  STS [R52], R11 ;  /* 0x0000000b34007388 */ /* 0x000fe20000000800 */
[----:B------:R-:W-:Y:S01]  /*ad40*/  IADD3 R44, PT, PT, R44, R25, -R69 ;  /* 0x000000192c2c7210 */ /* 0x000fe20007ffe845 */
[----:B------:R-:W-:Y:S01]  /*ad50*/  @P0 IMAD.IADD R45, R68, 0x1, R65 ;  /* 0x00000001442d0824 */ /* 0x000fe200078e0241 */
[----:B------:R-:W-:Y:S01]  /*ad60*/  LEA R58, R58, UR4, 0x2 ;  /* 0x000000043a3a7c11 */ /* 0x000fe2000f8e10ff */
[----:B0-----:R-:W0:Y:S01]  /*ad70*/  LDC.64 R6, c[0x0][0x390] ;  /* 0x0000e400ff067b82 */ /* 0x001e220000000a00 */
[----:B------:R-:W-:Y:S01]  /*ad80*/  ISETP.NE.AND P2, PT, R68, RZ, PT ;  /* 0x000000ff4400720c */ /* 0x000fe20003f45270 */
[----:B------:R1:W-:Y:S01]  /*ad90*/  STS [R5], R14 ;  /* 0x0000000e05007388 */ /* 0x0003e20000000800 */
[----:B------:R-:W-:-:S02]  /*ada0*/  LEA R60, R60, UR4, 0x2 ;  /* 0x000000043c3c7c11 */ /* 0x000fc4000f8e10ff */
[----:B------:R-:W-:Y:S01]  /*adb0*/  SEL R43, R43, R66, !P1 ;  /* 0x000000422b2b7207 */ /* 0x000fe20004800000 */
[----:B------:R-:W-:Y:S01]  /*adc0*/  STS [R56], R15 ;  /* 0x0000000f38007388 */ /* 0x000fe20000000800 */
[----:B------:R-:W-:Y:S02]  /*add0*/  ISETP.GE.AND P0, PT, R3, R2, PT ;  /* 0x000000020300720c */ /* 0x000fe40003f06270 */
[----:B------:R-:W-:Y:S01]  /*ade0*/  LEA R28, R28, UR4, 0x2 ;  /* 0x000000041c1c7c11 */ /* 0x000fe2000f8e10ff */
[----:B------:R-:W-:Y:S01]  /*adf0*/  STS [R58], R17 ;  /* 0x000000113a007388 */ /* 0x000fe20000000800 */
[----:B------:R-:W-:Y:S02]  /*ae00*/  SEL R44, R44, R65, !P2 ;  /* 0x000000412c2c7207 */ /* 0x000fe40005000000 */
[----:B-1----:R-:W-:Y:S01]  /*ae10*/  LEA R5, R62, UR4, 0x2 ;  /* 0x000000043e057c11 */ /* 0x002fe2000f8e10ff */
[----:B------:R-:W-:Y:S01]  /*ae20*/  STS [R60], R19 ;  /* 0x000000133c007388 */ /* 0x000fe20000000800 */
[----:B------:R-:W-:-:S02]  /*ae30*/  LEA R9, R40, UR4, 0x2 ;  /* 0x0000000428097c11 */ /* 0x000fc4000f8e10ff */
[----:B------:R-:W-:Y:S01]  /*ae40*/  LEA R4, R41, UR4, 0x2 ;  /* 0x0000000429047c11 */ /* 0x000fe2000f8e10ff */
[----:B------:R1:W-:Y:S01]  /*ae50*/  STS [R5], R22 ;  /* 0x0000001605007388 */ /* 0x0003e20000000800 */
[----:B------:R-:W-:Y:S02]  /*ae60*/  LEA R43, R43, UR4, 0x2 ;  /* 0x000000042b2b7c11 */ /* 0x000fe4000f8e10ff */
[----:B------:R-:W-:Y:S01]  /*ae70*/  LEA R8, R45, UR4, 0x2 ;  /* 0x000000042d087c11 */ /* 0x000fe2000f8e10ff */
[----:B------:R2:W-:Y:S01]  /*ae80*/  STS [R28], R23 ;  /* 0x000000171c007388 */ /* 0x0005e20000000800 */
[C---:B------:R-:W-:Y:S02]  /*ae90*/  IADD3 R25, PT, PT, R3.reuse, R25, -R24 ;  /* 0x0000001903197210 */ /* 0x040fe40007ffe818 */
[----:B------:R-:W-:Y:S01]  /*aea0*/  LEA R10, R3, UR4, 0x2 ;  /* 0x00000004030a7c11 */ /* 0x000fe2000f8e10ff */
[----:B------:R2:W-:Y:S01]  /*aeb0*/  STS [R9], R32 ;  /* 0x0000002009007388 */ /* 0x0005e20000000800 */
[----:B-1----:R-:W-:Y:S01]  /*aec0*/  LEA R5, R44, UR4, 0x2 ;  /* 0x000000042c057c11 */ /* 0x002fe2000f8e10ff */
[----:B0-----:R-:W-:-:S02]  /*aed0*/  IMAD.WIDE R6, R25, 0x4, R6 ;  /* 0x0000000419067825 */ /* 0x001fc400078e0206 */
[----:B------:R2:W-:Y:S04]  /*aee0*/  STS [R4], R33 ;  /* 0x0000002104007388 */ /* 0x0005e80000000800 */
[----:B------:R2:W-:Y:S04]  /*aef0*/  STS [R43], R34 ;  /* 0x000000222b007388 */ /* 0x0005e80000000800 */
[----:B------:R2:W-:Y:S04]  /*af00*/  STS [R5], R36 ;  /* 0x0000002405007388 */ /* 0x0005e80000000800 */
[----:B------:R2:W-:Y:S01]  /*af10*/  STS [R8], R39 ;  /* 0x0000002708007388 */ /* 0x0005e20000000800 */
[----:B------:R-:W-:Y:S06]  /*af20*/  BAR.SYNC.DEFER_BLOCKING 0x0 ;  /* 0x0000000000007b1d */ /* 0x000fec0000010000 */
[----:B------:R-:W-:Y:S05]  /*af30*/  @P0 BRA `(.L_x_934) ;  /* 0x00000000001c0947 */ /* 0x000fea0003800000 */
[----:B------:R-:W-:Y:S01]  /*af40*/  ISETP.GE.AND P0, PT, R3, R24, PT ;  /* 0x000000180300720c */ /* 0x000fe20003f06270 */
[----:B--2---:R-:W0:-:S12]  /*af50*/  LDS R9, [R10] ;  /* 0x000000000a097984 */ /* 0x004e180000000800 */
[----:B------:R-:W1:Y:S01]  /*af60*/  @!P0 LDC.64 R4, c[0x0][0x398] ;  /* 0x0000e600ff048b82 */ /* 0x000e620000000a00 */
[----:B------:R-:W-:-:S04]  /*af70*/  @!P0 IMAD.IADD R11, R0, 0x1, R3 ;  /* 0x00000001000b8824 */ /* 0x000fc800078e0203 */
[----:B-1----:R-:W-:Y:S01]  /*af80*/  @!P0 IMAD.WIDE R4, R11, 0x4, R4 ;  /* 0x000000040b048825 */ /* 0x002fe200078e0204 */
[----:B0-----:R0:W-:Y:S04]  /*af90*/  @P0 STG.E desc[UR8][R6.64], R9 ;  /* 0x0000000906000986 */ /* 0x0011e8000c101908 */
[----:B------:R0:W-:Y:S02]  /*afa0*/  @!P0 STG.E desc[UR8][R4.64], R9 ;  /* 0x0000000904008986 */ /* 0x0001e4000c101908 */
.L_x_934:
[----:B------:R-:W-:Y:S05]  /*afb0*/  BSYNC.RECONVERGENT B1 ;  /* 0x0000000000017941 */ /* 0x000fea0003800200 */
.L_x_933:
[----:B------:R-:W1:Y:S01]  /*afc0*/  LDCU.64 UR4, c[0x0][0x398] ;  /* 0x00007300ff0477ac */ /* 0x000e620008000a00 */
[C---:B------:R-:W-:Y:S01]  /*afd0*/  VIADD R11, R3.reuse, 0x140 ;  /* 0x00000140030b7836 */ /* 0x040fe20000000000 */
[C---:B0-2---:R-:W-:Y:S01]  /*afe0*/  IADD3 R4, P0, PT, R0.reuse, R3, RZ ;  /* 0x0000000300047210 */ /* 0x045fe20007f1e0ff */
[C---:B------:R-:W-:Y:S01]  /*aff0*/  VIADD R13, R3.reuse, 0x280 ;  /* 0x00000280030d7836 */ /* 0x040fe20000000000 */
[----:B------:R-:W-:Y:S01]  /*b000*/  BSSY.RECONVERGENT B1, `(.L_x_935) ;  /* 0x0000011000017945 */ /* 0x000fe20003800200 */
[----:B------:R-:W-:Y:S01]  /*b010*/  VIADD R15, R3, 0x3c0 ;  /* 0x000003c0030f7836 */ /* 0x000fe20000000000 */
[-C--:B------:R-:W-:Y:S01]  /*b020*/  ISETP.GE.AND P2, PT, R11, R2.reuse, PT ;  /* 0x000000020b00720c */ /* 0x080fe20003f46270 */
[C---:B------:R-:W-:Y:S01]  /*b030*/  VIADD R17, R3.reuse, 0x500 ;  /* 0x0000050003117836 */ /* 0x040fe20000000000 */
[----:B------:R-:W-:Y:S01]  /*b040*/  LEA.HI.X.SX32 R5, R0, RZ, 0x1, P0 ;  /* 0x000000ff00057211 */ /* 0x000fe200000f0eff */
[----:B------:R-:W-:Y:S01]  /*b050*/  VIADD R19, R3, 0x640 ;  /* 0x0000064003137836 */ /* 0x000fe20000000000 */
[-C--:B------:R-:W-:Y:S01]  /*b060*/  ISETP.GE.AND P3, PT, R13, R2.reuse, PT ;  /* 0x000000020d00720c */ /* 0x080fe20003f66270 */
[----:B------:R-:W-:Y:S01]  /*b070*/  VIADD R21, R3, 0x780 ;  /* 0x0000078003157836 */ /* 0x000fe20000000000 */
[----:B------:R-:W-:-:S02]  /*b080*/  ISETP.GE.AND P4, PT, R15, R2, PT ;  /* 0x000000020f00720c */ /* 0x000fc40003f86270 */
[----:B------:R-:W-:Y:S02]  /*b090*/  ISETP.GE.AND P0, PT, R17, R2, PT ;  /* 0x000000021100720c */ /* 0x000fe40003f06270 */
[----:B-1----:R-:W-:-:S04]  /*b0a0*/  LEA R8, P1, R4, UR4, 0x2 ;  /* 0x0000000404087c11 */ /* 0x002fc8000f8210ff */
[----:B------:R-:W-:Y:S01]  /*b0b0*/  LEA.HI.X R9, R4, UR5, R5, 0x2, P1 ;  /* 0x0000000504097c11 */ /* 0x000fe200088f1405 */
[----:B------:R-:W-:Y:S08]  /*b0c0*/  @P2 BRA `(.L_x_936) ;  /* 0x0000000000102947 */ /* 0x000ff00003800000 */
[----:B------:R-:W0:Y:S01]  /*b0d0*/  LDS R5, [R10+0x500] ;  /* 0x000500000a057984 */ /* 0x000e220000000800 */
[----:B------:R-:W-:-:S13]  /*b0e0*/  ISETP.GE.AND P1, PT, R11, R24, PT ;  /* 0x000000180b00720c */ /* 0x000fda0003f26270 */
[----:B0-----:R0:W-:Y:S04]  /*b0f0*/  @P1 STG.E desc[UR8][R6.64+0x500], R5 ;  /* 0x0005000506001986 */ /* 0x0011e8000c101908 */
[----:B------:R0:W-:Y:S02]  /*b100*/  @!P1 STG.E desc[UR8][R8.64+0x500], R5 ;  /* 0x0005000508009986 */ /* 0x0001e4000c101908 */
.L_x_936:
[----:B------:R-:W-:Y:S05]  /*b110*/  BSYNC.RECONVERGENT B1 ;  /* 0x0000000000017941 */ /* 0x000fea0003800200 */
.L_x_935:
[----:B------:R-:W-:Y:S04]  /*b120*/  BSSY.RECONVERGENT B1, `(.L_x_937) ;  /* 0x0000006000017945 */ /* 0x000fe80003800200 */
[----:B------:R-:W-:Y:S05]  /*b130*/  @P3 BRA `(.L_x_938) ;  /* 0x0000000000103947 */ /* 0x000fea0003800000 */
[----:B0-----:R-:W0:Y:S01]  /*b140*/  LDS R5, [R10+0xa00] ;  /* 0x000a00000a057984 */ /* 0x001e220000000800 */
[----:B------:R-:W-:-:S13]  /*b150*/  ISETP.GE.AND P1, PT, R13, R24, PT ;  /* 0x000000180d00720c */ /* 0x000fda0003f26270 */
[----:B0-----:R1:W-:Y:S04]  /*b160*/  @P1 STG.E desc[UR8][R6.64+0xa00], R5 ;  /* 0x000a000506001986 */ /* 0x0013e8000c101908 */
[----:B------:R1:W-:Y:S02]  /*b170*/  @!P1 STG.E desc[UR8][R8.64+0xa00], R5 ;  /* 0x000a000508009986 */ /* 0x0003e4000c101908 */
.L_x_938:
[----:B------:R-:W-:Y:S05]  /*b180*/  BSYNC.RECONVERGENT B1 ;  /* 0x0000000000017941 */ /* 0x000fea0003800200 */
.L_x_937:
[----:B------:R-:W-:Y:S04]  /*b190*/  BSSY.RECONVERGENT B1, `(.L_x_939) ;  /* 0x0000006000017945 */ /* 0x000fe80003800200 */
[----:B------:R-:W-:Y:S05]  /*b1a0*/  @P4 BRA `(.L_x_940) ;  /* 0x0000000000104947 */ /* 0x000fea0003800000 */
[----:B01----:R-:W0:Y:S01]  /*b1b0*/  LDS R5, [R10+0xf00] ;  /* 0x000f00000a057984 */ /* 0x003e220000000800 */
[----:B------:R-:W-:-:S13]  /*b1c0*/  ISETP.GE.AND P1, PT, R15, R24, PT ;  /* 0x000000180f00720c */ /* 0x000fda0003f26270 */
[----:B0-----:R2:W-:Y:S04]  /*b1d0*/  @P1 STG.E desc[UR8][R6.64+0xf00], R5 ;  /* 0x000f000506001986 */ /* 0x0015e8000c101908 */
[----:B------:R2:W-:Y:S02]  /*b1e0*/  @!P1 STG.E desc[UR8][R8.64+0xf00], R5 ;  /* 0x000f000508009986 */ /* 0x0005e4000c101908 */
.L_x_940:
[----:B------:R-:W-:Y:S05]  /*b1f0*/  BSYNC.RECONVERGENT B1 ;  /* 0x0000000000017941 */ /* 0x000fea0003800200 */
.L_x_939:
[----:B------:R-:W-:Y:S04]  /*b200*/  BSSY.RECONVERGENT B1, `(.L_x_941) ;  /* 0x0000006000017945 */ /* 0x000fe80003800200 */
[----:B------:R-:W-:Y:S05]  /*b210*/  @P0 BRA `(.L_x_942) ;  /* 0x0000000000100947 */ /* 0x000fea0003800000 */
[----:B012---:R-:W0:Y:S01]  /*b220*/  LDS R5, [R10+0x1400] ;  /* 0x001400000a057984 */ /* 0x007e220000000800 */
[----:B------:R-:W-:-:S13]  /*b230*/  ISETP.GE.AND P0, PT, R17, R24, PT ;  /* 0x000000181100720c */ /* 0x000fda0003f06270 */
[----:B0-----:R3:W-:Y:S04]  /*b240*/  @P0 STG.E desc[UR8][R6.64+0x1400], R5 ;  /* 0x0014000506000986 */ /* 0x0017e8000c101908 */
[----:B------:R3:W-:Y:S02]  /*b250*/  @!P0 STG.E desc[UR8][R8.64+0x1400], R5 ;  /* 0x0014000508008986 */ /* 0x0007e4000c101908 */
.L_x_942:
[----:B------:R-:W-:Y:S05]  /*b260*/  BSYNC.RECONVERGENT B1 ;  /* 0x0000000000017941 */ /* 0x000fea0003800200 */
.L_x_941:
[-C--:B------:R-:W-:Y:S01]  /*b270*/  ISETP.GE.AND P6, PT, R19, R2.reuse, PT ;  /* 0x000000021300720c */ /* 0x080fe20003fc6270 */
[C---:B------:R-:W-:Y:S01]  /*b280*/  VIADD R11, R3.reuse, 0x8c0 ;  /* 0x000008c0030b7836 */ /* 0x040fe20000000000 */
[----:B------:R-:W-:Y:S01]  /*b290*/  BSSY.RECONVERGENT B1, `(.L_x_943) ;  /* 0x0000012000017945 */ /* 0x000fe20003800200 */
        /* <DEDUP_REMOVED lines=12> */
[----:B------:R-:W-:-:S12]  /*b360*/  @P6 BRA `(.L_x_944) ;  /* 0x0000000000106947 */ /* 0x000fd80003800000 */
[----:B0123--:R-:W0:Y:S01]  /*b370*/  LDS R5, [R10+0x1900] ;  /* 0x001900000a057984 */ /* 0x00fe220000000800 */
[----:B------:R-:W-:-:S13]  /*b380*/  ISETP.GE.AND P6, PT, R19, R24, PT ;  /* 0x000000181300720c */ /* 0x000fda0003fc6270 */
[----:B0-----:R4:W-:Y:S04]  /*b390*/  @P6 STG.E desc[UR8][R6.64+0x1900], R5 ;  /* 0x0019000506006986 */ /* 0x0019e8000c101908 */
[----:B------:R4:W-:Y:S02]  /*b3a0*/  @!P6 STG.E desc[UR8][R8.64+0x1900], R5 ;  /* 0x001900050800e986 */ /* 0x0009e4000c101908 */
.L_x_944:
[----:B------:R-:W-:Y:S05]  /*b3b0*/  BSYNC.RECONVERGENT B1 ;  /* 0x0000000000017941 */ /* 0x000fea0003800200 */
.L_x_943:
[----:B------:R-:W-:Y:S04]  /*b3c0*/  BSSY.RECONVERGENT B1, `(.L_x_945) ;  /* 0x0000006000017945 */ /* 0x000fe80003800200 */
[----:B------:R-:W-:Y:S05]  /*b3d0*/  @P5 BRA `(.L_x_946) ;  /* 0x0000000000105947 */ /* 0x000fea0003800000 */
[----:B01234-:R-:W0:Y:S01]  /*b3e0*/  LDS R5, [R10+0x1e00] ;  /* 0x001e00000a057984 */ /* 0x01fe220000000800 */
[----:B------:R-:W-:-:S13]  /*b3f0*/  ISETP.GE.AND P5, PT, R21, R24, PT ;  /* 0x000000181500720c */ /* 0x000fda0003fa6270 */
[----:B0-----:R0:W-:Y:S04]  /*b400*/  @P5 STG.E desc[UR8][R6.64+0x1e00], R5 ;  /* 0x001e000506005986 */ /* 0x0011e8000c101908 */
[----:B------:R0:W-:Y:S02]  /*b410*/  @!P5 STG.E desc[UR8][R8.64+0x1e00], R5 ;  /* 0x001e00050800d986 */ /* 0x0001e4000c101908 */
.L_x_946:
[----:B------:R-:W-:Y:S05]  /*b420*/  BSYNC.RECONVERGENT B1 ;  /* 0x0000000000017941 */ /* 0x000fea0003800200 */
.L_x_945:
[----:B------:R-:W-:Y:S04]  /*b430*/  BSSY.RECONVERGENT B1, `(.L_x_947) ;  /* 0x0000006000017945 */ /* 0x000fe80003800200 */
[----:B------:R-:W-:Y:S05]  /*b440*/  @P0 BRA `(.L_x_948) ;  /* 0x0000000000100947 */ /* 0x000fea0003800000 */
[----:B01234-:R-:W0:Y:S01]  /*b450*/  LDS R5, [R10+0x2300] ;  /* 0x002300000a057984 */ /* 0x01fe220000000800 */
[----:B------:R-:W-:-:S13]  /*b460*/  ISETP.GE.AND P0, PT, R11, R24, PT ;  /* 0x000000180b00720c */ /* 0x000fda0003f06270 */
[----:B0-----:R0:W-:Y:S04]  /*b470*/  @P0 STG.E desc[UR8][R6.64+0x2300], R5 ;  /* 0x0023000506000986 */ /* 0x0011e8000c101908 */
[----:B------:R0:W-:Y:S02]  /*b480*/  @!P0 STG.E desc[UR8][R8.64+0x2300], R5 ;  /* 0x0023000508008986 */ /* 0x0001e4000c101908 */
.L_x_948:
[----:B------:R-:W-:Y:S05]  /*b490*/  BSYNC.RECONVERGENT B1 ;  /* 0x0000000000017941 */ /* 0x000fea0003800200 */
.L_x_947:
[----:B------:R-:W-:Y:S04]  /*b4a0*/  BSSY.RECONVERGENT B1, `(.L_x_949) ;  /* 0x0000006000017945 */ /* 0x000fe80003800200 */
[----:B------:R-:W-:Y:S05]  /*b4b0*/  @P1 BRA `(.L_x_950) ;  /* 0x0000000000101947 */ /* 0x000fea0003800000 */
[----:B01234-:R-:W0:Y:S01]  /*b4c0*/  LDS R5, [R10+0x2800] ;  /* 0x002800000a057984 */ /* 0x01fe220000000800 */
[----:B------:R-:W-:-:S13]  /*b4d0*/  ISETP.GE.AND P0, PT, R13, R24, PT ;  /* 0x000000180d00720c */ /* 0x000fda0003f06270 */
[----:B0-----:R0:W-:Y:S04]  /*b4e0*/  @P0 STG.E desc[UR8][R6.64+0x2800], R5 ;  /* 0x0028000506000986 */ /* 0x0011e8000c101908 */
[----:B------:R0:W-:Y:S02]  /*b4f0*/  @!P0 STG.E desc[UR8][R8.64+0x2800], R5 ;  /* 0x0028000508008986 */ /* 0x0001e4000c101908 */
.L_x_950:
[----:B------:R-:W-:Y:S05]  /*b500*/  BSYNC.RECONVERGENT B1 ;  /* 0x0000000000017941 */ /* 0x000fea0003800200 */
.L_x_949:
[----:B------:R-:W-:Y:S04]  /*b510*/  BSSY.RECONVERGENT B1, `(.L_x_951) ;  /* 0x0000006000017945 */ /* 0x000fe80003800200 */
[----:B------:R-:W-:Y:S05]  /*b520*/  @P2 BRA `(.L_x_952) ;  /* 0x0000000000102947 */ /* 0x000fea0003800000 */
[----:B01234-:R-:W0:Y:S01]  /*b530*/  LDS R5, [R10+0x2d00] ;  /* 0x002d00000a057984 */ /* 0x01fe220000000800 */
[----:B------:R-:W-:-:S13]  /*b540*/  ISETP.GE.AND P0, PT, R15, R24, PT ;  /* 0x000000180f00720c */ /* 0x000fda0003f06270 */
[----:B0-----:R0:W-:Y:S04]  /*b550*/  @P0 STG.E desc[UR8][R6.64+0x2d00], R5 ;  /* 0x002d000506000986 */ /* 0x0011e8000c101908 */
[----:B------:R0:W-:Y:S02]  /*b560*/  @!P0 STG.E desc[UR8][R8.64+0x2d00], R5 ;  /* 0x002d000508008986 */ /* 0x0001e4000c101908 */
.L_x_952:
[----:B------:R-:W-:Y:S05]  /*b570*/  BSYNC.RECONVERGENT B1 ;  /* 0x0000000000017941 */ /* 0x000fea0003800200 */
.L_x_951:
[----:B------:R-:W-:Y:S04]  /*b580*/  BSSY.RECONVERGENT B1, `(.L_x_953) ;  /* 0x0000006000017945 */ /* 0x000fe80003800200 */
[----:B------:R-:W-:Y:S05]  /*b590*/  @P3 BRA `(.L_x_954) ;  /* 0x0000000000103947 */ /* 0x000fea0003800000 */
[----:B01234-:R-:W0:Y:S01]  /*b5a0*/  LDS R5, [R10+0x3200] ;  /* 0x003200000a057984 */ /* 0x01fe220000000800 */
[----:B------:R-:W-:-:S13]  /*b5b0*/  ISETP.GE.AND P0, PT, R17, R24, PT ;  /* 0x000000181100720c */ /* 0x000fda0003f06270 */
[----:B0-----:R0:W-:Y:S04]  /*b5c0*/  @P0 STG.E desc[UR8][R6.64+0x3200], R5 ;  /* 0x0032000506000986 */ /* 0x0011e8000c101908 */
[----:B------:R0:W-:Y:S02]  /*b5d0*/  @!P0 STG.E desc[UR8][R8.64+0x3200], R5 ;  /* 0x0032000508008986 */ /* 0x0001e4000c101908 */
.L_x_954:
[----:B------:R-:W-:Y:S05]  /*b5e0*/  BSYNC.RECONVERGENT B1 ;  /* 0x0000000000017941 */ /* 0x000fea0003800200 */
.L_x_953:
[----:B------:R-:W-:Y:S04]  /*b5f0*/  BSSY.RECONVERGENT B1, `(.L_x_955) ;  /* 0x0000006000017945 */ /* 0x000fe80003800200 */
[----:B------:R-:W-:Y:S05]  /*b600*/  @P4 BRA `(.L_x_956) ;  /* 0x0000000000104947 */ /* 0x000fea0003800000 */
[----:B01234-:R-:W0:Y:S01]  /*b610*/  LDS R5, [R10+0x3700] ;  /* 0x003700000a057984 */ /* 0x01fe220000000800 */
[----:B------:R-:W-:-:S13]  /*b620*/  ISETP.GE.AND P0, PT, R23, R24, PT ;  /* 0x000000181700720c */ /* 0x000fda0003f06270 */
[----:B0-----:R0:W-:Y:S04]  /*b630*/  @P0 STG.E desc[UR8][R6.64+0x3700], R5 ;  /* 0x0037000506000986 */ /* 0x0011e8000c101908 */
[----:B------:R0:W-:Y:S02]  /*b640*/  @!P0 STG.E desc[UR8][R8.64+0x3700], R5 ;  /* 0x0037000508008986 */ /* 0x0001e4000c101908 */
.L_x_956:
[----:B------:R-:W-:Y:S05]  /*b650*/  BSYNC.RECONVERGENT B1 ;  /* 0x0000000000017941 */ /* 0x000fea0003800200 */
.L_x_955:
        /* <DEDUP_REMOVED lines=18> */
.L_x_958:
[----:B------:R-:W-:Y:S05]  /*b780*/  BSYNC.RECONVERGENT B1 ;  /* 0x0000000000017941 */ /* 0x000fea0003800200 */
.L_x_957:
[----:B------:R-:W-:Y:S04]  /*b790*/  BSSY.RECONVERGENT B1, `(.L_x_959) ;  /* 0x0000006000017945 */ /* 0x000fe80003800200 */
[----:B------:R-:W-:Y:S05]  /*b7a0*/  @P5 BRA `(.L_x_960) ;  /* 0x0000000000105947 */ /* 0x000fea0003800000 */
[----:B0-----:R-:W0:Y:S01]  /*b7b0*/  LDS R3, [R10+0x4100] ;  /* 0x004100000a037984 */ /* 0x001e220000000800 */
[----:B------:R-:W-:-:S13]  /*b7c0*/  ISETP.GE.AND P5, PT, R27, R24, PT ;  /* 0x000000181b00720c */ /* 0x000fda0003fa6270 */
[----:B0-----:R1:W-:Y:S04]  /*b7d0*/  @P5 STG.E desc[UR8][R6.64+0x4100], R3 ;  /* 0x0041000306005986 */ /* 0x0013e8000c101908 */
[----:B------:R1:W-:Y:S02]  /*b7e0*/  @!P5 STG.E desc[UR8][R8.64+0x4100], R3 ;  /* 0x004100030800d986 */ /* 0x0003e4000c101908 */
.L_x_960:
[----:B------:R-:W-:Y:S05]  /*b7f0*/  BSYNC.RECONVERGENT B1 ;  /* 0x0000000000017941 */ /* 0x000fea0003800200 */
.L_x_959:
[----:B------:R-:W-:Y:S04]  /*b800*/  BSSY.RECONVERGENT B1, `(.L_x_961) ;  /* 0x0000006000017945 */ /* 0x000fe80003800200 */
[----:B------:R-:W-:Y:S05]  /*b810*/  @P0 BRA `(.L_x_962) ;  /* 0x0000000000100947 */ /* 0x000fea0003800000 */
[----:B01----:R-:W0:Y:S01]  /*b820*/  LDS R3, [R10+0x4600] ;  /* 0x004600000a037984 */ /* 0x003e220000000800 */
[----:B------:R-:W-:-:S13]  /*b830*/  ISETP.GE.AND P0, PT, R5, R24, PT ;  /* 0x000000180500720c */ /* 0x000fda0003f06270 */
[----:B0-----:R2:W-:Y:S04]  /*b840*/  @P0 STG.E desc[UR8][R6.64+0x4600], R3 ;  /* 0x0046000306000986 */ /* 0x0015e8000c101908 */
[----:B------:R2:W-:Y:S02]  /*b850*/  @!P0 STG.E desc[UR8][R8.64+0x4600], R3 ;  /* 0x0046000308008986 */ /* 0x0005e4000c101908 */
.L_x_962:
[----:B------:R-:W-:Y:S05]  /*b860*/  BSYNC.RECONVERGENT B1 ;  /* 0x0000000000017941 */ /* 0x000fea0003800200 */
.L_x_961:
[----:B------:R-:W-:Y:S04]  /*b870*/  BSSY.RECONVERGENT B1, `(.L_x_963) ;  /* 0x0000006000017945 */ /* 0x000fe80003800200 */
[----:B------:R-:W-:Y:S05]  /*b880*/  @P1 BRA `(.L_x_964) ;  /* 0x0000000000101947 */ /* 0x000fea0003800000 */
[----:B012---:R-:W0:Y:S01]  /*b890*/  LDS R3, [R10+0x4b00] ;  /* 0x004b00000a037984 */ /* 0x007e220000000800 */
[----:B------:R-:W-:-:S13]  /*b8a0*/  ISETP.GE.AND P0, PT, R11, R24, PT ;  /* 0x000000180b00720c */ /* 0x000fda0003f06270 */
[----:B0-----:R3:W-:Y:S04]  /*b8b0*/  @P0 STG.E desc[UR8][R6.64+0x4b00], R3 ;  /* 0x004b000306000986 */ /* 0x0017e8000c101908 */
[----:B------:R3:W-:Y:S02]  /*b8c0*/  @!P0 STG.E desc[UR8][R8.64+0x4b00], R3 ;  /* 0x004b000308008986 */ /* 0x0007e4000c101908 */
.L_x_964:
[----:B------:R-:W-:Y:S05]  /*b8d0*/  BSYNC.RECONVERGENT B1 ;  /* 0x0000000000017941 */ /* 0x000fea0003800200 */
.L_x_963:
[----:B------:R-:W-:Y:S04]  /*b8e0*/  BSSY.RECONVERGENT B1, `(.L_x_965) ;  /* 0x0000006000017945 */ /* 0x000fe80003800200 */
[----:B------:R-:W-:Y:S05]  /*b8f0*/  @P2 BRA `(.L_x_966) ;  /* 0x0000000000102947 */ /* 0x000fea0003800000 */
[----:B0123--:R-:W0:Y:S01]  /*b900*/  LDS R3, [R10+0x5000] ;  /* 0x005000000a037984 */ /* 0x00fe220000000800 */
[----:B------:R-:W-:-:S13]  /*b910*/  ISETP.GE.AND P0, PT, R13, R24, PT ;  /* 0x000000180d00720c */ /* 0x000fda0003f06270 */
[----:B0-----:R4:W-:Y:S04]  /*b920*/  @P0 STG.E desc[UR8][R6.64+0x5000], R3 ;  /* 0x0050000306000986 */ /* 0x0019e8000c101908 */
[----:B------:R4:W-:Y:S02]  /*b930*/  @!P0 STG.E desc[UR8][R8.64+0x5000], R3 ;  /* 0x0050000308008986 */ /* 0x0009e4000c101908 */
.L_x_966:
[----:B------:R-:W-:Y:S05]  /*b940*/  BSYNC.RECONVERGENT B1 ;  /* 0x0000000000017941 */ /* 0x000fea0003800200 */
.L_x_965:
[----:B------:R-:W-:Y:S04]  /*b950*/  BSSY.RECONVERGENT B1, `(.L_x_967) ;  /* 0x0000006000017945 */ /* 0x000fe80003800200 */
[----:B------:R-:W-:Y:S05]  /*b960*/  @P3 BRA `(.L_x_968) ;  /* 0x0000000000103947 */ /* 0x000fea0003800000 */
[----:B01234-:R-:W0:Y:S01]  /*b970*/  LDS R3, [R10+0x5500] ;  /* 0x005500000a037984 */ /* 0x01fe220000000800 */
[----:B------:R-:W-:-:S13]  /*b980*/  ISETP.GE.AND P0, PT, R15, R24, PT ;  /* 0x000000180f00720c */ /* 0x000fda0003f06270 */
[----:B0-----:R0:W-:Y:S04]  /*b990*/  @P0 STG.E desc[UR8][R6.64+0x5500], R3 ;  /* 0x0055000306000986 */ /* 0x0011e8000c101908 */
[----:B------:R0:W-:Y:S02]  /*b9a0*/  @!P0 STG.E desc[UR8][R8.64+0x5500], R3 ;  /* 0x0055000308008986 */ /* 0x0001e4000c101908 */
.L_x_968:
[----:B------:R-:W-:Y:S05]  /*b9b0*/  BSYNC.RECONVERGENT B1 ;  /* 0x0000000000017941 */ /* 0x000fea0003800200 */
.L_x_967:
[----:B------:R-:W-:Y:S01]  /*b9c0*/  IMAD.IADD R5, R26, 0x1, -R29 ;  /* 0x000000011a057824 */ /* 0x000fe200078e0a1d */
[----:B------:R-:W-:Y:S06]  /*b9d0*/  @P4 BRA `(.L_x_918) ;  /* 0x0000000000104947 */ /* 0x000fec0003800000 */
[----:B01234-:R-:W0:Y:S01]  /*b9e0*/  LDS R3, [R10+0x5a00] ;  /* 0x005a00000a037984 */ /* 0x01fe220000000800 */
[----:B------:R-:W-:-:S13]  /*b9f0*/  ISETP.GE.AND P0, PT, R17, R24, PT ;  /* 0x000000181100720c */ /* 0x000fda0003f06270 */
[----:B0-----:R0:W-:Y:S04]  /*ba00*/  @P0 STG.E desc[UR8][R6.64+0x5a00], R3 ;  /* 0x005a000306000986 */ /* 0x0011e8000c101908 */
[----:B------:R0:W-:Y:S02]  /*ba10*/  @!P0 STG.E desc[UR8][R8.64+0x5a00], R3 ;  /* 0x005a000308008986 */ /* 0x0001e4000c101908 */
.L_x_918:
[----:B------:R-:W-:Y:S05]  /*ba20*/  BSYNC.RECONVERGENT B0 ;  /* 0x0000000000007941 */ /* 0x000fea0003800200 */
.L_x_863:
[----:B0-----:R-:W0:Y:S02]  /*ba30*/  S2R R0, SR_TID.X ;  /* 0x0000000000007919 */ /* 0x001e240000002100 */
[----:B0-----:R-:W-:-:S13]  /*ba40*/  ISETP.NE.AND P0, PT, R0, RZ, PT ;  /* 0x000000ff0000720c */ /* 0x001fda0003f05270 */
[----:B------:R-:W-:Y:S05]  /*ba50*/  @P0 EXIT ;  /* 0x000000000000094d */ /* 0x000fea0003800000 */
[----:B-1234-:R-:W0:Y:S02]  /*ba60*/  LDC.64 R2, c[0x0][0x3a0] ;  /* 0x0000e800ff027b82 */ /* 0x01ee240000000a00 */
[----:B0-----:R-:W-:Y:S01]  /*ba70*/  STG.E desc[UR8][R2.64], R5 ;  /* 0x0000000502007986 */ /* 0x001fe2000c101908 */
[----:B------:R-:W-:Y:S05]  /*ba80*/  EXIT ;  /* 0x000000000000794d */ /* 0x000fea0003800000 */
.L_x_851:
[----:B------:R-:W-:Y:S01]  /*ba90*/  BSSY B0, `(.L_x_969) ;  /* 0x0000006000007945 */ /* 0x000fe20003800000 */
[----:B------:R-:W-:Y:S01]  /*baa0*/  PLOP3.LUT P0, PT, P0, PT, PT, 0x8, 0x80 ;  /* 0x000000000080781c */ /* 0x000fe2000070e170 */
[----:B------:R-:W-:-:S12]  /*bab0*/  IMAD.MOV.U32 R26, RZ, RZ, -0x1 ;  /* 0xffffffffff1a7424 */ /* 0x000fd800078e00ff */
[----:B------:R-:W-:Y:S05]  /*bac0*/  WARPSYNC.COLLECTIVE R26, `(.L_x_970) ;  /* 0x000000001a087348 */ /* 0x000fea0003c00000 */
[----:B------:R-:W-:Y:S01]  /*bad0*/  VOTE.ANY P0, P0 ;  /* 0x0000000000ff7806 */ /* 0x000fe20000000100 */
[----:B------:R-:W-:-:S12]  /*bae0*/  ENDCOLLECTIVE ;  /* 0x000000000000791b */ /* 0x000fd80003800000 */
.L_x_970:
[----:B------:R-:W-:Y:S05]  /*baf0*/  BSYNC B0 ;  /* 0x0000000000007941 */ /* 0x000fea0003800000 */
.L_x_969:
[----:B------:R-:W-:Y:S05]  /*bb00*/  BRA `(.L_x_971) ;  /* 0xffffff8000047947 */ /* 0x000fea000383ffff */
.L_x_853:
[----:B------:R-:W-:Y:S01]  /*bb10*/  BSSY B0, `(.L_x_972) ;  /* 0x0000006000007945 */ /* 0x000fe20003800000 */
[----:B------:R-:W-:Y:S01]  /*bb20*/  PLOP3.LUT P0, PT, P0, PT, PT, 0x8, 0x80 ;  /* 0x000000000080781c */ /* 0x000fe2000070e170 */
[----:B------:R-:W-:-:S12]  /*bb30*/  IMAD.MOV.U32 R26, RZ, RZ, -0x1 ;  /* 0xffffffffff1a7424 */ /* 0x000fd800078e00ff */
[----:B------:R-:W-:Y:S05]  /*bb40*/  WARPSYNC.COLLECTIVE R26, `(.L_x_973) ;  /* 0x000000001a087348 */ /* 0x000fea0003c00000 */
[----:B------:R-:W-:Y:S01]  /*bb50*/  VOTE.ANY P0, P0 ;  /* 0x0000000000ff7806 */ /* 0x000fe20000000100 */
[----:B------:R-:W-:-:S12]  /*bb60*/  ENDCOLLECTIVE ;  /* 0x000000000000791b */ /* 0x000fd80003800000 */
.L_x_973:
[----:B------:R-:W-:Y:S05]  /*bb70*/  BSYNC B0 ;  /* 0x0000000000007941 */ /* 0x000fea0003800000 */
.L_x_972:
[----:B------:R-:W-:Y:S05]  /*bb80*/  BRA `(.L_x_974) ;  /* 0xffffff8000607947 */ /* 0x000fea000383ffff */
.L_x_855:
[----:B------:R-:W0:Y:S01]  /*bb90*/  S2R R20, SR_GEMASK ;  /* 0x0000000000147919 */ /* 0x000e220000003c00 */
[----:B------:R-:W-:Y:S01]  /*bba0*/  BSSY B0, `(.L_x_975) ;  /* 0x0000007000007945 */ /* 0x000fe20003800000 */
[----:B------:R-:W-:Y:S01]  /*bbb0*/  ISETP.NE.AND P0, PT, R24, 0x65, PT ;  /* 0x000000651800780c */ /* 0x000fe20003f05270 */
[----:B------:R-:W-:Y:S01]  /*bbc0*/  IMAD.MOV.U32 R26, RZ, RZ, -0x1 ;  /* 0xffffffffff1a7424 */ /* 0x000fe200078e00ff */
[----:B------:R-:W-:-:S13]  /*bbd0*/  PLOP3.LUT P2, PT, P2, PT, PT, 0x8, 0x80 ;  /* 0x000000000080781c */ /* 0x000fda000174e170 */
[----:B0-----:R-:W-:Y:S05]  /*bbe0*/  WARPSYNC.COLLECTIVE R26, `(.L_x_976) ;  /* 0x000000001a087348 */ /* 0x001fea0003c00000 */
[----:B------:R-:W-:Y:S01]  /*bbf0*/  VOTE.ANY R26, PT, P2 ;  /* 0x00000000001a7806 */ /* 0x000fe200010e0100 */
[----:B0-----:R-:W-:Y:S06]  /*bc00*/  ENDCOLLECTIVE ;  /* 0x000000000000791b */ /* 0x001fec0003800000 */
.L_x_976:
[----:B------:R-:W-:Y:S05]  /*bc10*/  BSYNC B0 ;  /* 0x0000000000007941 */ /* 0x000fea0003800000 */
.L_x_975:
[----:B------:R-:W-:Y:S01]  /*bc20*/  LOP3.LUT R26, R26, 0x80000000, R20, 0xec, !PT ;  /* 0x800000001a1a7812 */ /* 0x000fe200078eec14 */
[----:B------:R-:W-:Y:S02]  /*bc30*/  IMAD.MOV.U32 R27, RZ, RZ, 0x1 ;  /* 0x00000001ff1b7424 */ /* 0x000fe400078e00ff */
[----:B------:R-:W-:Y:S02]  /*bc40*/  VIADD R87, R64, 0x2 ;  /* 0x0000000240577836 */ /* 0x000fe40000000000 */
[----:B------:R-:W-:Y:S02]  /*bc50*/  VIADD R23, R26, 0xffffffff ;  /* 0xffffffff1a177836 */ /* 0x000fe40000000000 */
        /* <DEDUP_REMOVED lines=8> */
.L_x_977:
        /* <DEDUP_REMOVED lines=8> */
.L_x_978:
[----:B------:R-:W-:Y:S01]  /*bd60*/  IMAD.MOV.U32 R27, RZ, RZ, 0x4 ;  /* 0x00000004ff1b7424 */ /* 0x000fe200078e00ff */
[----:B------:R-:W-:-:S04]  /*bd70*/  ISETP.GT.AND P2, PT, R87, R28, PT ;  /* 0x0000001c5700720c */ /* 0x000fc80003f44270 */
[----:B------:R-:W-:-:S05]  /*bd80*/  SEL R22, R29, RZ, !P2 ;  /* 0x000000ff1d167207 */ /* 0x000fca0005000000 */
[----:B------:R-:W-:Y:S02]  /*bd90*/  IMAD.IADD R93, R85, 0x1, R22 ;  /* 0x00000001555d7824 */ /* 0x000fe400078e0216 */
[----:B------:R-:W-:Y:S01]  /*bda0*/  VIADD R85, R64, 0x8 ;  /* 0x0000000840557836 */ /* 0x000fe20000000000 */
[----:B------:R-:W0:Y:S01]  /*bdb0*/  LDC.64 R22, c[0x0][0x3a8] ;  /* 0x0000ea00ff167b82 */ /* 0x000e220000000a00 */
[----:B------:R-:W-:-:S07]  /*bdc0*/  IMAD.MOV.U32 R25, RZ, RZ, R93 ;  /* 0x000000ffff197224 */ /* 0x000fce00078e005d */
[----:B0-----:R-:W-:Y:S05]  /*bdd0*/  WARPSYNC.COLLECTIVE R26, `(.L_x_979) ;  /* 0x000000001a087348 */ /* 0x001fea0003c00000 */
[----:B------:R1:W2:Y:S02]  /*bde0*/  SHFL.DOWN P2, R29, R25, R27, R28 ;  /* 0x0800001b191d7389 */ /* 0x0002a4000004001c */
[----:B012---:R-:W-:Y:S05]  /*bdf0*/  ENDCOLLECTIVE ;  /* 0x000000000000791b */ /* 0x007fea0003800000 */
.L_x_979:
        /* <DEDUP_REMOVED lines=8> */
.L_x_980:
        /* <DEDUP_REMOVED lines=8> */
.L_x_981:
[----:B------:R-:W-:Y:S05]  /*bf00*/  WARPSYNC.COLLECTIVE R26, `(.L_x_982) ;  /* 0x000000001a087348 */ /* 0x000fea0003c00000 */
[----:B------:R-:W-:Y:S01]  /*bf10*/  VOTE.ALL P0, P0 ;  /* 0x0000000000ff7806 */ /* 0x000fe20000000000 */
[----:B------:R-:W-:-:S12]  /*bf20*/  ENDCOLLECTIVE ;  /* 0x000000000000791b */ /* 0x000fd80003800000 */
.L_x_982:
[----:B------:R-:W-:-:S04]  /*bf30*/  ISETP.GT.AND P2, PT, R88, R28, PT ;  /* 0x0000001c5800720c */ /* 0x000fc80003f44270 */
[----:B------:R-:W-:Y:S02]  /*bf40*/  SEL R86, R29, RZ, !P2 ;  /* 0x000000ff1d567207 */ /* 0x000fe40005000000 */
[----:B------:R-:W-:-:S03]  /*bf50*/  IADD3 R22, P2, PT, R22, 0x100, RZ ;  /* 0x0000010016167810 */ /* 0x000fc60007f5e0ff */
[----:B------:R-:W-:Y:S02]  /*bf60*/  IMAD.IADD R86, R89, 0x1, R86 ;  /* 0x0000000159567824 */ /* 0x000fe400078e0256 */
[----:B------:R-:W-:Y:S01]  /*bf70*/  IMAD.X R23, RZ, RZ, R23, P2 ;  /* 0x000000ffff177224 */ /* 0x000fe200010e0617 */
[----:B------:R-:W-:Y:S07]  /*bf80*/  BRA `(.L_x_983) ;  /* 0xffffff7c00fc7947 */ /* 0x000fee000383ffff */
.L_x_857:
[----:B------:R-:W-:Y:S01]  /*bf90*/  BSSY B0, `(.L_x_984) ;  /* 0x0000006000007945 */ /* 0x000fe20003800000 */
[----:B------:R-:W-:Y:S01]  /*bfa0*/  PLOP3.LUT P0, PT, P0, PT, PT, 0x8, 0x80 ;  /* 0x000000000080781c */ /* 0x000fe2000070e170 */
[----:B------:R-:W-:-:S12]  /*bfb0*/  IMAD.MOV.U32 R26, RZ, RZ, -0x1 ;  /* 0xffffffffff1a7424 */ /* 0x000fd800078e00ff */
[----:B------:R-:W-:Y:S05]  /*bfc0*/  WARPSYNC.COLLECTIVE R26, `(.L_x_985) ;  /* 0x000000001a087348 */ /* 0x000fea0003c00000 */
[----:B------:R-:W-:Y:S01]  /*bfd0*/  VOTE.ANY P0, P0 ;  /* 0x0000000000ff7806 */ /* 0x000fe20000000100 */
[----:B------:R-:W-:-:S12]  /*bfe0*/  ENDCOLLECTIVE ;  /* 0x000000000000791b */ /* 0x000fd80003800000 */
.L_x_985:
[----:B------:R-:W-:Y:S05]  /*bff0*/  BSYNC B0 ;  /* 0x0000000000007941 */ /* 0x000fea0003800000 */
.L_x_984:
[----:B------:R-:W-:Y:S05]  /*c000*/  BRA `(.L_x_986) ;  /* 0xffffff8000047947 */ /* 0x000fea000383ffff */
.L_x_859:
[----:B------:R-:W-:Y:S01]  /*c010*/  BSSY B0, `(.L_x_987) ;  /* 0x0000006000007945 */ /* 0x000fe20003800000 */
[----:B------:R-:W-:Y:S01]  /*c020*/  PLOP3.LUT P0, PT, P0, PT, PT, 0x8, 0x80 ;  /* 0x000000000080781c */ /* 0x000fe2000070e170 */
[----:B------:R-:W-:-:S12]  /*c030*/  IMAD.MOV.U32 R26, RZ, RZ, -0x1 ;  /* 0xffffffffff1a7424 */ /* 0x000fd800078e00ff */
[----:B------:R-:W-:Y:S05]  /*c040*/  WARPSYNC.COLLECTIVE R26, `(.L_x_988) ;  /* 0x000000001a087348 */ /* 0x000fea0003c00000 */
[----:B------:R-:W-:Y:S01]  /*c050*/  VOTE.ANY P0, P0 ;  /* 0x0000000000ff7806 */ /* 0x000fe20000000100 */
[----:B------:R-:W-:-:S12]  /*c060*/  ENDCOLLECTIVE ;  /* 0x000000000000791b */ /* 0x000fd80003800000 */
.L_x_988:
[----:B------:R-:W-:Y:S05]  /*c070*/  BSYNC B0 ;  /* 0x0000000000007941 */ /* 0x000fea0003800000 */
.L_x_987:
[----:B------:R-:W-:Y:S05]  /*c080*/  BRA `(.L_x_989) ;  /* 0xffffff8000607947 */ /* 0x000fea000383ffff */
.L_x_861:
[----:B------:R-:W-:Y:S01]  /*c090*/  BSSY B0, `(.L_x_990) ;  /* 0x0000006000007945 */ /* 0x000fe20003800000 */
[----:B------:R-:W-:Y:S01]  /*c0a0*/  PLOP3.LUT P2, PT, P0, PT, PT, 0x8, 0x80 ;  /* 0x000000000080781c */ /* 0x000fe2000074e170 */
[----:B------:R-:W-:-:S12]  /*c0b0*/  IMAD.MOV.U32 R26, RZ, RZ, -0x1 ;  /* 0xffffffffff1a7424 */ /* 0x000fd800078e00ff */
[----:B------:R-:W-:Y:S05]  /*c0c0*/  WARPSYNC.COLLECTIVE R26, `(.L_x_991) ;  /* 0x000000001a087348 */ /* 0x000fea0003c00000 */
[----:B------:R-:W-:Y:S01]  /*c0d0*/  VOTE.ANY R26, PT, P2 ;  /* 0x00000000001a7806 */ /* 0x000fe200010e0100 */
[----:B------:R-:W-:Y:S06]  /*c0e0*/  ENDCOLLECTIVE ;  /* 0x000000000000791b */ /* 0x000fec0003800000 */
.L_x_991:
[----:B------:R-:W-:Y:S05]  /*c0f0*/  BSYNC B0 ;  /* 0x0000000000007941 */ /* 0x000fea0003800000 */
.L_x_990:
        /* <DEDUP_REMOVED lines=10> */
.L_x_992:
        /* <DEDUP_REMOVED lines=9> */
.L_x_993:
        /* <DEDUP_REMOVED lines=8> */
.L_x_994:
[----:B------:R-:W-:Y:S01]  /*c2b0*/  IMAD.MOV.U32 R27, RZ, RZ, 0x8 ;  /* 0x00000008ff1b7424 */ /* 0x000fe200078e00ff */
[----:B------:R-:W-:Y:S02]  /*c2c0*/  SEL R29, R29, RZ, !P0 ;  /* 0x000000ff1d1d7207 */ /* 0x000fe40004000000 */
[----:B------:R-:W-:-:S03]  /*c2d0*/  ISETP.GT.AND P0, PT, R85, R28, PT ;  /* 0x0000001c5500720c */ /* 0x000fc60003f04270 */
[----:B------:R-:W-:-:S10]  /*c2e0*/  IMAD.IADD R25, R92, 0x1, R29 ;  /* 0x000000015c197824 */ /* 0x000fd400078e021d */
[----:B------:R-:W-:Y:S05]  /*c2f0*/  WARPSYNC.COLLECTIVE R26, `(.L_x_995) ;  /* 0x000000001a087348 */ /* 0x000fea0003c00000 */
[----:B------:R0:W1:Y:S02]  /*c300*/  SHFL.DOWN P2, R29, R25, R27, R28 ;  /* 0x0800001b191d7389 */ /* 0x000064000004001c */
[----:B01----:R-:W-:Y:S05]  /*c310*/  ENDCOLLECTIVE ;  /* 0x000000000000791b */ /* 0x003fea0003800000 */
.L_x_995:
        /* <DEDUP_REMOVED lines=8> */
.L_x_996:
[----:B------:R-:W-:Y:S02]  /*c3a0*/  SEL R29, R29, RZ, !P0 ;  /* 0x000000ff1d1d7207 */ /* 0x000fe40004000000 */
[----:B------:R-:W-:Y:S02]  /*c3b0*/  ISETP.NE.AND P0, PT, R24, 0x65, PT ;  /* 0x000000651800780c */ /* 0x000fe40003f05270 */
[----:B------:R-:W-:-:S11]  /*c3c0*/  IADD3 R86, PT, PT, R93, R29, R86 ;  /* 0x0000001d5d567210 */ /* 0x000fd60007ffe056 */
[----:B------:R-:W-:Y:S05]  /*c3d0*/  WARPSYNC.COLLECTIVE R26, `(.L_x_997) ;  /* 0x000000001a087348 */ /* 0x000fea0003c00000 */
[----:B------:R-:W-:Y:S01]  /*c3e0*/  VOTE.ALL P0, P0 ;  /* 0x0000000000ff7806 */ /* 0x000fe20000000000 */
[----:B------:R-:W-:-:S12]  /*c3f0*/  ENDCOLLECTIVE ;  /* 0x000000000000791b */ /* 0x000fd80003800000 */
.L_x_997:
[----:B------:R-:W-:Y:S05]  /*c400*/  BRA `(.L_x_998) ;  /* 0xffffff8000007947 */ /* 0x000fea000383ffff */
.L_x_921:
[----:B------:R-:W-:Y:S01]  /*c410*/  BSSY B1, `(.L_x_999) ;  /* 0x0000006000017945 */ /* 0x000fe20003800000 */
[----:B------:R-:W-:Y:S01]  /*c420*/  PLOP3.LUT P0, PT, P0, PT, PT, 0x8, 0x80 ;  /* 0x000000000080781c */ /* 0x000fe2000070e170 */
[----:B------:R-:W-:-:S12]  /*c430*/  IMAD.MOV.U32 R26, RZ, RZ, -0x1 ;  /* 0xffffffffff1a7424 */ /* 0x000fd800078e00ff */
[----:B------:R-:W-:Y:S05]  /*c440*/  WARPSYNC.COLLECTIVE R26, `(.L_x_1000) ;  /* 0x000000001a087348 */ /* 0x000fea0003c00000 */
[----:B------:R-:W-:Y:S01]  /*c450*/  VOTE.ANY P0, P0 ;  /* 0x0000000000ff7806 */ /* 0x000fe20000000100 */
[----:B------:R-:W-:-:S12]  /*c460*/  ENDCOLLECTIVE ;  /* 0x000000000000791b */ /* 0x000fd80003800000 */
.L_x_1000:
[----:B------:R-:W-:Y:S05]  /*c470*/  BSYNC B1 ;  /* 0x0000000000017941 */ /* 0x000fea0003800000 */
.L_x_999:
[----:B------:R-:W-:Y:S05]  /*c480*/  BRA `(.L_x_1001) ;  /* 0xffffffd400887947 */ /* 0x000fea000383ffff */
.L_x_923:
[----:B------:R-:W-:Y:S01]  /*c490*/  BSSY B1, `(.L_x_1002) ;  /* 0x0000006000017945 */ /* 0x000fe20003800000 */
[----:B------:R-:W-:Y:S01]  /*c4a0*/  PLOP3.LUT P0, PT, P0, PT, PT, 0x8, 0x80 ;  /* 0x000000000080781c */ /* 0x000fe2000070e170 */
[----:B------:R-:W-:-:S12]  /*c4b0*/  IMAD.MOV.U32 R26, RZ, RZ, -0x1 ;  /* 0xffffffffff1a7424 */ /* 0x000fd800078e00ff */
[----:B------:R-:W-:Y:S05]  /*c4c0*/  WARPSYNC.COLLECTIVE R26, `(.L_x_1003) ;  /* 0x000000001a087348 */ /* 0x000fea0003c00000 */
[----:B------:R-:W-:Y:S01]  /*c4d0*/  VOTE.ANY P0, P0 ;  /* 0x0000000000ff7806 */ /* 0x000fe20000000100 */
[----:B------:R-:W-:-:S12]  /*c4e0*/  ENDCOLLECTIVE ;  /* 0x000000000000791b */ /* 0x000fd80003800000 */
.L_x_1003:
[----:B------:R-:W-:Y:S05]  /*c4f0*/  BSYNC B1 ;  /* 0x0000000000017941 */ /* 0x000fea0003800000 */
.L_x_1002:
[----:B------:R-:W-:Y:S05]  /*c500*/  BRA `(.L_x_1004) ;  /* 0xffffffd400e47947 */ /* 0x000fea000383ffff */
.L_x_925:
[----:B------:R-:W0:Y:S01]  /*c510*/  S2R R50, SR_GEMASK ;  /* 0x0000000000327919 */ /* 0x000e220000003c00 */
[----:B------:R-:W-:Y:S01]  /*c520*/  BSSY B1, `(.L_x_1005) ;  /* 0x0000006000017945 */ /* 0x000fe20003800000 */
[----:B------:R-:W-:Y:S01]  /*c530*/  PLOP3.LUT P2, PT, P0, PT, PT, 0x8, 0x80 ;  /* 0x000000000080781c */ /* 0x000fe2000074e170 */
[----:B------:R-:W-:-:S12]  /*c540*/  IMAD.MOV.U32 R26, RZ, RZ, -0x1 ;  /* 0xffffffffff1a7424 */ /* 0x000fd800078e00ff */
[----:B0-----:R-:W-:Y:S05]  /*c550*/  WARPSYNC.COLLECTIVE R26, `(.L_x_1006) ;  /* 0x000000001a087348 */ /* 0x001fea0003c00000 */
[----:B------:R-:W-:Y:S01]  /*c560*/  VOTE.ANY R26, PT, P2 ;  /* 0x00000000001a7806 */ /* 0x000fe200010e0100 */
[----:B0-----:R-:W-:Y:S06]  /*c570*/  ENDCOLLECTIVE ;  /* 0x000000000000791b */ /* 0x001fec0003800000 */
.L_x_1006:
[----:B------:R-:W-:Y:S05]  /*c580*/  BSYNC B1 ;  /* 0x0000000000017941 */ /* 0x000fea0003800000 */
.L_x_1005:
        /* <DEDUP_REMOVED lines=10> */
.L_x_1007:
[----:B------:R-:W-:Y:S01]  /*c630*/  ISETP.GE.AND P0, PT, R71, R28, PT ;  /* 0x0000001c4700720c */ /* 0x000fe20003f06270 */
[----:B------:R-:W-:-:S03]  /*c640*/  IMAD.MOV.U32 R27, RZ, RZ, 0x2 ;  /* 0x00000002ff1b7424 */ /* 0x000fc600078e00ff */
[----:B------:R-:W-:-:S05]  /*c650*/  SEL R76, R29, RZ, !P0 ;  /* 0x000000ff1d4c7207 */ /* 0x000fca0004000000 */
[----:B------:R-:W-:Y:S02]  /*c660*/  IMAD.IADD R77, R76, 0x1, R25 ;  /* 0x000000014c4d7824 */ /* 0x000fe400078e0219 */
[----:B------:R-:W-:Y:S02]  /*c670*/  VIADD R76, R71, 0x2 ;  /* 0x00000002474c7836 */ /* 0x000fe40000000000 */
[----:B------:R-:W-:-:S03]  /*c680*/  IMAD.MOV.U32 R25, RZ, RZ, R77 ;  /* 0x000000ffff197224 */ /* 0x000fc600078e004d */
[----:B------:R-:W-:-:S13]  /*c690*/  ISETP.GT.AND P0, PT, R76, R28, PT ;  /* 0x0000001c4c00720c */ /* 0x000fda0003f04270 */
[----:B------:R-:W-:Y:S05]  /*c6a0*/  WARPSYNC.COLLECTIVE R26, `(.L_x_1008) ;  /* 0x000000001a087348 */ /* 0x000fea0003c00000 */
[----:B------:R0:W1:Y:S02]  /*c6b0*/  SHFL.DOWN P2, R29, R25, R27, R28 ;  /* 0x0800001b191d7389 */ /* 0x000064000004001c */
[----:B01----:R-:W-:Y:S05]  /*c6c0*/  ENDCOLLECTIVE ;  /* 0x000000000000791b */ /* 0x003fea0003800000 */
.L_x_1008:
[----:B------:R-:W-:Y:S01]  /*c6d0*/  IMAD.MOV.U32 R27, RZ, RZ, 0x4 ;  /* 0x00000004ff1b7424 */ /* 0x000fe200078e00ff */
[----:B------:R-:W-:Y:S02]  /*c6e0*/  SEL R74, R29, RZ, !P0 ;  /* 0x000000ff1d4a7207 */ /* 0x000fe40004000000 */
[----:B------:R-:W-:-:S03]  /*c6f0*/  ISETP.GT.AND P0, PT, R75, R28, PT ;  /* 0x0000001c4b00720c */ /* 0x000fc60003f04270 */
[----:B------:R-:W-:Y:S02]  /*c700*/  IMAD.IADD R79, R77, 0x1, R74 ;  /* 0x000000014d4f7824 */ /* 0x000fe400078e024a */
[----:B------:R-:W-:Y:S02]  /*c710*/  VIADD R77, R71, 0x10 ;  /* 0x00000010474d7836 */ /* 0x000fe40000000000 */
[----:B------:R-:W-:-:S07]  /*c720*/  IMAD.MOV.U32 R25, RZ, RZ, R79 ;  /* 0x000000ffff197224 */ /* 0x000fce00078e004f */
[----:B------:R-:W-:Y:S05]  /*c730*/  WARPSYNC.COLLECTIVE R26, `(.L_x_1009) ;  /* 0x000000001a087348 */ /* 0x000fea0003c00000 */
[----:B------:R0:W1:Y:S02]  /*c740*/  SHFL.DOWN P2, R29, R25, R27, R28 ;  /* 0x0800001b191d7389 */ /* 0x000064000004001c */
[----:B01----:R-:W-:Y:S05]  /*c750*/  ENDCOLLECTIVE ;  /* 0x000000000000791b */ /* 0x003fea0003800000 */
.L_x_1009:
[----:B------:R-:W-:Y:S01]  /*c760*/  IMAD.MOV.U32 R27, RZ, RZ, 0x8 ;  /* 0x00000008ff1b7424 */ /* 0x000fe200078e00ff */
        /* <DEDUP_REMOVED lines=8> */
.L_x_1010:
        /* <DEDUP_REMOVED lines=8> */
.L_x_1011:
[----:B------:R-:W-:Y:S05]  /*c870*/  WARPSYNC.COLLECTIVE R26, `(.L_x_1012) ;  /* 0x000000001a087348 */ /* 0x000fea0003c00000 */
[----:B------:R-:W-:Y:S01]  /*c880*/  VOTE.ALL P0, P0 ;  /* 0x0000000000ff7806 */ /* 0x000fe20000000000 */
[----:B------:R-:W-:-:S12]  /*c890*/  ENDCOLLECTIVE ;  /* 0x000000000000791b */ /* 0x000fd80003800000 */
.L_x_1012:
[----:B------:R-:W0:Y:S01]  /*c8a0*/  LDC.64 R24, c[0x0][0x3a8] ;  /* 0x0000ea00ff187b82 */ /* 0x000e220000000a00 */
[----:B------:R-:W-:-:S04]  /*c8b0*/  ISETP.GT.AND P2, PT, R77, R28, PT ;  /* 0x0000001c4d00720c */ /* 0x000fc80003f44270 */
[----:B------:R-:W-:-:S05]  /*c8c0*/  SEL R78, R29, RZ, !P2 ;  /* 0x000000ff1d4e7207 */ /* 0x000fca0005000000 */
[----:B------:R-:W-:Y:S01]  /*c8d0*/  IMAD.IADD R78, R83, 0x1, R78 ;  /* 0x00000001534e7824 */ /* 0x000fe200078e024e */
[----:B0-----:R-:W-:-:S05]  /*c8e0*/  IADD3 R79, P2, PT, R24, 0x100, RZ ;  /* 0x00000100184f7810 */ /* 0x001fca0007f5e0ff */
[----:B------:R-:W-:Y:S01]  /*c8f0*/  IMAD.X R80, RZ, RZ, R25, P2 ;  /* 0x000000ffff507224 */ /* 0x000fe200010e0619 */
[----:B------:R-:W-:Y:S07]  /*c900*/  BRA `(.L_x_1013) ;  /* 0xffffffd400807947 */ /* 0x000fee000383ffff */
.L_x_927:
[----:B------:R-:W-:Y:S01]  /*c910*/  BSSY B1, `(.L_x_1014) ;  /* 0x0000006000017945 */ /* 0x000fe20003800000 */
[----:B------:R-:W-:Y:S01]  /*c920*/  PLOP3.LUT P0, PT, P0, PT, PT, 0x8, 0x80 ;  /* 0x000000000080781c */ /* 0x000fe2000070e170 */
[----:B------:R-:W-:-:S12]  /*c930*/  IMAD.MOV.U32 R26, RZ, RZ, -0x1 ;  /* 0xffffffffff1a7424 */ /* 0x000fd800078e00ff */
[----:B------:R-:W-:Y:S05]  /*c940*/  WARPSYNC.COLLECTIVE R26, `(.L_x_1015) ;  /* 0x000000001a087348 */ /* 0x000fea0003c00000 */
[----:B------:R-:W-:Y:S01]  /*c950*/  VOTE.ANY P0, P0 ;  /* 0x0000000000ff7806 */ /* 0x000fe20000000100 */
[----:B------:R-:W-:-:S12]  /*c960*/  ENDCOLLECTIVE ;  /* 0x000000000000791b */ /* 0x000fd80003800000 */
.L_x_1015:
[----:B------:R-:W-:Y:S05]  /*c970*/  BSYNC B1 ;  /* 0x0000000000017941 */ /* 0x000fea0003800000 */
.L_x_1014:
[----:B------:R-:W-:Y:S05]  /*c980*/  BRA `(.L_x_1016) ;  /* 0xffffffd400907947 */ /* 0x000fea000383ffff */
.L_x_929:
[----:B------:R-:W-:Y:S01]  /*c990*/  BSSY B1, `(.L_x_1017) ;  /* 0x0000006000017945 */ /* 0x000fe20003800000 */
[----:B------:R-:W-:Y:S01]  /*c9a0*/  PLOP3.LUT P0, PT, P0, PT, PT, 0x8, 0x80 ;  /* 0x000000000080781c */ /* 0x000fe2000070e170 */
[----:B------:R-:W-:-:S12]  /*c9b0*/  IMAD.MOV.U32 R26, RZ, RZ, -0x1 ;  /* 0xffffffffff1a7424 */ /* 0x000fd800078e00ff */
[----:B------:R-:W-:Y:S05]  /*c9c0*/  WARPSYNC.COLLECTIVE R26, `(.L_x_1018) ;  /* 0x000000001a087348 */ /* 0x000fea0003c00000 */
[----:B------:R-:W-:Y:S01]  /*c9d0*/  VOTE.ANY P0, P0 ;  /* 0x0000000000ff7806 */ /* 0x000fe20000000100 */
[----:B------:R-:W-:-:S12]  /*c9e0*/  ENDCOLLECTIVE ;  /* 0x000000000000791b */ /* 0x000fd80003800000 */
.L_x_1018:
[----:B------:R-:W-:Y:S05]  /*c9f0*/  BSYNC B1 ;  /* 0x0000000000017941 */ /* 0x000fea0003800000 */
.L_x_1017:
[----:B------:R-:W-:Y:S05]  /*ca00*/  BRA `(.L_x_1019) ;  /* 0xffffffd400ec7947 */ /* 0x000fea000383ffff */
.L_x_931:
[----:B------:R-:W-:Y:S01]  /*ca10*/  BSSY B1, `(.L_x_1020) ;  /* 0x0000006000017945 */ /* 0x000fe20003800000 */
[----:B------:R-:W-:Y:S01]  /*ca20*/  PLOP3.LUT P2, PT, P0, PT, PT, 0x8, 0x80 ;  /* 0x000000000080781c */ /* 0x000fe2000074e170 */
[----:B------:R-:W-:-:S12]  /*ca30*/  IMAD.MOV.U32 R26, RZ, RZ, -0x1 ;  /* 0xffffffffff1a7424 */ /* 0x000fd800078e00ff */
[----:B------:R-:W-:Y:S05]  /*ca40*/  WARPSYNC.COLLECTIVE R26, `(.L_x_1021) ;  /* 0x000000001a087348 */ /* 0x000fea0003c00000 */
[----:B------:R-:W-:Y:S01]  /*ca50*/  VOTE.ANY R26, PT, P2 ;  /* 0x00000000001a7806 */ /* 0x000fe200010e0100 */
[----:B------:R-:W-:Y:S06]  /*ca60*/  ENDCOLLECTIVE ;  /* 0x000000000000791b */ /* 0x000fec0003800000 */
.L_x_1021:
[----:B------:R-:W-:Y:S05]  /*ca70*/  BSYNC B1 ;  /* 0x0000000000017941 */ /* 0x000fea0003800000 */
.L_x_1020:
        /* <DEDUP_REMOVED lines=10> */
.L_x_1022:
        /* <DEDUP_REMOVED lines=9> */
.L_x_1023:
        /* <DEDUP_REMOVED lines=8> */
.L_x_1024:
        /* <DEDUP_REMOVED lines=8> */
.L_x_1025:
        /* <DEDUP_REMOVED lines=8> */
.L_x_1026:
[----:B------:R-:W-:Y:S02]  /*cd30*/  SEL R29, R29, RZ, !P0 ;  /* 0x000000ff1d1d7207 */ /* 0x000fe40004000000 */
[----:B------:R-:W-:Y:S02]  /*cd40*/  ISETP.NE.AND P0, PT, R24, 0x65, PT ;  /* 0x000000651800780c */ /* 0x000fe40003f05270 */
[----:B------:R-:W-:-:S11]  /*cd50*/  IADD3 R78, PT, PT, R83, R29, R78 ;  /* 0x0000001d534e7210 */ /* 0x000fd60007ffe04e */
[----:B------:R-:W-:Y:S05]  /*cd60*/  WARPSYNC.COLLECTIVE R26, `(.L_x_1027) ;  /* 0x000000001a087348 */ /* 0x000fea0003c00000 */
[----:B------:R-:W-:Y:S01]  /*cd70*/  VOTE.ALL P0, P0 ;  /* 0x0000000000ff7806 */ /* 0x000fe20000000000 */
[----:B------:R-:W-:-:S12]  /*cd80*/  ENDCOLLECTIVE ;  /* 0x000000000000791b */ /* 0x000fd80003800000 */
.L_x_1027:
[----:B------:R-:W-:Y:S05]  /*cd90*/  BRA `(.L_x_1028) ;  /* 0xffffffd400887947 */ /* 0x000fea000383ffff */
.L_x_1029:
        /* <DEDUP_REMOVED lines=14> */
.L_x_1038:


//--------------------- .text._ZN3cub18CUB_300001_SM_10006detail4scan23DeviceCompactInitKernelINS0_13ScanTileStateIiLb1EEEPlEEvT_iT0_ --------------------------
	.section	.text._ZN3cub18CUB_300001_SM_10006detail4scan23DeviceCompactInitKernelINS0_13ScanTileStateIiLb1EEEPlEEvT_iT0_,"ax",@progbits
	.align	128
        .global         _ZN3cub18CUB_300001_SM_10006detail4scan23DeviceCompactInitKernelINS0_13ScanTileStateIiLb1EEEPlEEvT_iT0_
        .type           _ZN3cub18CUB_300001_SM_10006detail4scan23DeviceCompactInitKernelINS0_13ScanTileStateIiLb1EEEPlEEvT_iT0_,@function
        .size           _ZN3cub18CUB_300001_SM_10006detail4scan23DeviceCompactInitKernelINS0_13ScanTileStateIiLb1EEEPlEEvT_iT0_,(.L_x_1039 - _ZN3cub18CUB_300001_SM_10006detail4scan23DeviceCompactInitKernelINS0_13ScanTileStateIiLb1EEEPlEEvT_iT0_)
        .other          _ZN3cub18CUB_300001_SM_10006detail4scan23DeviceCompactInitKernelINS0_13ScanTileStateIiLb1EEEPlEEvT_iT0_,@"STO_CUDA_ENTRY STV_DEFAULT"
_ZN3cub18CUB_300001_SM_10006detail4scan23DeviceCompactInitKernelINS0_13ScanTileStateIiLb1EEEPlEEvT_iT0_:
.text._ZN3cub18CUB_300001_SM_10006detail4scan23DeviceCompactInitKernelINS0_13ScanTileStateIiLb1EEEPlEEvT_iT0_:
[----:B------:R-:W-:Y:S01]  /*0000*/  LDC R1, c[0x0][0x37c] ;  /* 0x0000df00ff017b82 */ /* 0x000fe20000000800 */
[----:B------:R-:W0:Y:S07]  /*0010*/  S2R R0, SR_TID.X ;  /* 0x0000000000007919 */ /* 0x000e2e0000002100 */
[----:B------:R-:W1:Y:S01]  /*0020*/  S2UR UR6, SR_CTAID.X ;  /* 0x00000000000679c3 */ /* 0x000e620000002500 */
[----:B------:R-:W2:Y:S07]  /*0030*/  LDCU UR4, c[0x0][0x388] ;  /* 0x00007100ff0477ac */ /* 0x000eae0008000800 */
[----:B------:R-:W1:Y:S01]  /*0040*/  LDC R7, c[0x0][0x360] ;  /* 0x0000d800ff077b82 */ /* 0x000e620000000800 */
[C---:B0-----:R-:W-:Y:S01]  /*0050*/  ISETP.GT.U32.AND P0, PT, R0.reuse, 0x1f, PT ;  /* 0x0000001f0000780c */ /* 0x041fe20003f04070 */
[----:B-1----:R-:W-:Y:S01]  /*0060*/  IMAD R7, R7, UR6, R0 ;  /* 0x0000000607077c24 */ /* 0x002fe2000f8e0200 */
[----:B------:R-:W-:-:S02]  /*0070*/  LOP3.LUT P2, RZ, R0, UR6, RZ, 0xfc, !PT ;  /* 0x0000000600ff7c12 */ /* 0x000fc4000f84fcff */
[----:B------:R-:W-:Y:S02]  /*0080*/  ISETP.NE.OR P0, PT, RZ, UR6, P0 ;  /* 0x00000006ff007c0c */ /* 0x000fe40008705670 */
[----:B--2---:R-:W-:Y:S01]  /*0090*/  ISETP.GE.AND P1, PT, R7, UR4, PT ;  /* 0x0000000407007c0c */ /* 0x004fe2000bf26270 */
[----:B------:R-:W0:Y:S10]  /*00a0*/  LDCU.64 UR4, c[0x0][0x358] ;  /* 0x00006b00ff0477ac */ /* 0x000e340008000a00 */
[----:B------:R-:W1:Y:S02]  /*00b0*/  @!P0 LDC.64 R4, c[0x0][0x380] ;  /* 0x0000e000ff048b82 */ /* 0x000e640000000a00 */
[----:B------:R-:W-:-:S06]  /*00c0*/  @!P1 MOV R6, 0x63 ;  /* 0x0000006300069802 */ /* 0x000fcc0000000f00 */
[----:B------:R-:W2:Y:S01]  /*00d0*/  @!P1 LDC.64 R2, c[0x0][0x380] ;  /* 0x0000e000ff029b82 */ /* 0x000ea20000000a00 */
[----:B-1----:R-:W-:-:S04]  /*00e0*/  @!P0 IMAD.WIDE.U32 R4, R0, 0x8, R4 ;  /* 0x0000000800048825 */ /* 0x002fc800078e0004 */
[----:B--2---:R-:W-:-:S04]  /*00f0*/  @!P1 IMAD.WIDE R2, R7, 0x8, R2 ;  /* 0x0000000807029825 */ /* 0x004fc800078e0202 */
[----:B------:R-:W-:-:S05]  /*0100*/  IMAD.MOV.U32 R7, RZ, RZ, RZ ;  /* 0x000000ffff077224 */ /* 0x000fca00078e00ff */
[----:B0-----:R0:W-:Y:S04]  /*0110*/  @!P1 STG.E.64 desc[UR4][R2.64+0x100], R6 ;  /* 0x0001000602009986 */ /* 0x0011e8000c101b04 */
[----:B------:R0:W-:Y:S01]  /*0120*/  @!P0 STG.E.64 desc[UR4][R4.64], RZ ;  /* 0x000000ff04008986 */ /* 0x0001e2000c101b04 */
[----:B------:R-:W-:Y:S05]  /*0130*/  @P2 EXIT ;  /* 0x000000000000294d */ /* 0x000fea0003800000 */
[----:B0-----:R-:W0:Y:S02]  /*0140*/  LDC.64 R2, c[0x0][0x390] ;  /* 0x0000e400ff027b82 */ /* 0x001e240000000a00 */
[----:B0-----:R-:W-:Y:S01]  /*0150*/  STG.E.64 desc[UR4][R2.64], RZ ;  /* 0x000000ff02007986 */ /* 0x001fe2000c101b04 */
[----:B------:R-:W-:Y:S05]  /*0160*/  EXIT ;  /* 0x000000000000794d */ /* 0x000fea0003800000 */
.L_x_1030:
        /* <DEDUP_REMOVED lines=9> */
.L_x_1039:


//--------------------- .text._ZN3cub18CUB_300001_SM_10006detail4scan23DeviceCompactInitKernelINS0_13ScanTileStateIiLb1EEEPiEEvT_iT0_ --------------------------
	.section	.text._ZN3cub18CUB_300001_SM_10006detail4scan23DeviceCompactInitKernelINS0_13ScanTileStateIiLb1EEEPiEEvT_iT0_,"ax",@progbits
	.align	128
        .global         _ZN3cub18CUB_300001_SM_10006detail4scan23DeviceCompactInitKernelINS0_13ScanTileStateIiLb1EEEPiEEvT_iT0_
        .type           _ZN3cub18CUB_300001_SM_10006detail4scan23DeviceCompactInitKernelINS0_13ScanTileStateIiLb1EEEPiEEvT_iT0_,@function
        .size           _ZN3cub18CUB_300001_SM_10006detail4scan23DeviceCompactInitKernelINS0_13ScanTileStateIiLb1EEEPiEEvT_iT0_,(.L_x_1040 - _ZN3cub18CUB_300001_SM_10006detail4scan23DeviceCompactInitKernelINS0_13ScanTileStateIiLb1EEEPiEEvT_iT0_)
        .other          _ZN3cub18CUB_300001_SM_10006detail4scan23DeviceCompactInitKernelINS0_13ScanTileStateIiLb1EEEPiEEvT_iT0_,@"STO_CUDA_ENTRY STV_DEFAULT"
_ZN3cub18CUB_300001_SM_10006detail4scan23DeviceCompactInitKernelINS0_13ScanTileStateIiLb1EEEPiEEvT_iT0_:
.text._ZN3cub18CUB_300001_SM_10006detail4scan23DeviceCompactInitKernelINS0_13ScanTileStateIiLb1EEEPiEEvT_iT0_:
        /* <DEDUP_REMOVED lines=21> */
[----:B0-----:R-:W-:Y:S01]  /*0150*/  STG.E desc[UR4][R2.64], RZ ;  /* 0x000000ff02007986 */ /* 0x001fe2000c101904 */
[----:B------:R-:W-:Y:S05]  /*0160*/  EXIT ;  /* 0x000000000000794d */ /* 0x000fea0003800000 */
.L_x_1031:
        /* <DEDUP_REMOVED lines=9> */
.L_x_1040:


//--------------------- .text._ZN3cub18CUB_300001_SM_10006detail8for_each13static_kernelINS2_12policy_hub_t12policy_500_tEmN6thrust24THRUST_300001_SM_1000_NS8cuda_cub20__uninitialized_fill7functorINS7_10device_ptrIiEEiEEEEvT0_T1_ --------------------------
	.section	.text._ZN3cub18CUB_300001_SM_10006detail8for_each13static_kernelINS2_12policy_hub_t12policy_500_tEmN6thrust24THRUST_300001_SM_1000_NS8cuda_cub20__uninitialized_fill7functorINS7_10device_ptrIiEEiEEEEvT0_T1_,"ax",@progbits
	.align	128
        .global         _ZN3cub18CUB_300001_SM_10006detail8for_each13static_kernelINS2_12policy_hub_t12policy_500_tEmN6thrust24THRUST_300001_SM_1000_NS8cuda_cub20__uninitialized_fill7functorINS7_10device_ptrIiEEiEEEEvT0_T1_
        .type           _ZN3cub18CUB_300001_SM_10006detail8for_each13static_kernelINS2_12policy_hub_t12policy_500_tEmN6thrust24THRUST_300001_SM_1000_NS8cuda_cub20__uninitialized_fill7functorINS7_10device_ptrIiEEiEEEEvT0_T1_,@function
        .size           _ZN3cub18CUB_300001_SM_10006detail8for_each13static_kernelINS2_12policy_hub_t12policy_500_tEmN6thrust24THRUST_300001_SM_1000_NS8cuda_cub20__uninitialized_fill7functorINS7_10device_ptrIiEEiEEEEvT0_T1_,(.L_x_1041 - _ZN3cub18CUB_300001_SM_10006detail8for_each13static_kernelINS2_12policy_hub_t12policy_500_tEmN6thrust24THRUST_300001_SM_1000_NS8cuda_cub20__uninitialized_fill7functorINS7_10device_ptrIiEEiEEEEvT0_T1_)
        .other          _ZN3cub18CUB_300001_SM_10006detail8for_each13static_kernelINS2_12policy_hub_t12policy_500_tEmN6thrust24THRUST_300001_SM_1000_NS8cuda_cub20__uninitialized_fill7functorINS7_10device_ptrIiEEiEEEEvT0_T1_,@"STO_CUDA_ENTRY STV_DEFAULT"
_ZN3cub18CUB_300001_SM_10006detail8for_each13static_kernelINS2_12policy_hub_t12policy_500_tEmN6thrust24THRUST_300001_SM_1000_NS8cuda_cub20__uninitialized_fill7functorINS7_10device_ptrIiEEiEEEEvT0_T1_:
.text._ZN3cub18CUB_300001_SM_10006detail8for_each13static_kernelINS2_12policy_hub_t12policy_500_tEmN6thrust24THRUST_300001_SM_1000_NS8cuda_cub20__uninitialized_fill7functorINS7_10device_ptrIiEEiEEEEvT0_T1_:
[----:B------:R-:W-:Y:S08]  /*0000*/  LDC R1, c[0x0][0x37c] ;  /* 0x0000df00ff017b82 */ /* 0x000ff00000000800 */
[----:B------:R-:W0:Y:S01]  /*0010*/  S2UR UR4, SR_CTAID.X ;  /* 0x00000000000479c3 */ /* 0x000e220000002500 */
[----:B------:R-:W1:Y:S01]  /*0020*/  LDCU.64 UR6, c[0x0][0x380] ;  /* 0x00007000ff0677ac */ /* 0x000e620008000a00 */
[----:B------:R-:W2:Y:S01]  /*0030*/  LDCU.64 UR8, c[0x0][0x358] ;  /* 0x00006b00ff0877ac */ /* 0x000ea20008000a00 */
[----:B0-----:R-:W-:-:S04]  /*0040*/  UIMAD.WIDE.U32 UR4, UR4, 0x200, URZ ;  /* 0x00000200040478a5 */ /* 0x001fc8000f8e00ff */
[----:B-1----:R-:W-:-:S04]  /*0050*/  UIADD3 UR6, UP0, UPT, -UR4, UR6, URZ ;  /* 0x0000000604067290 */ /* 0x002fc8000ff1e1ff */
[----:B------:R-:W-:Y:S02]  /*0060*/  UIADD3.X UR7, UPT, UPT, ~UR5, UR7, URZ, UP0, !UPT ;  /* 0x0000000705077290 */ /* 0x000fe400087fe5ff */
[----:B------:R-:W-:-:S04]  /*0070*/  UISETP.GE.U32.AND UP0, UPT, UR6, 0x200, UPT ;  /* 0x000002000600788c */ /* 0x000fc8000bf06070 */
[----:B------:R-:W-:-:S09]  /*0080*/  UISETP.GE.U32.AND.EX UP0, UPT, UR7, URZ, UPT, UP0 ;  /* 0x000000ff0700728c */ /* 0x000fd2000bf06100 */
[----:B--2---:R-:W-:Y:S05]  /*0090*/  BRA.U !UP0, `(.L_x_1032) ;  /* 0x0000000108287547 */ /* 0x004fea000b800000 */
[----:B------:R-:W0:Y:S01]  /*00a0*/  S2R R0, SR_TID.X ;  /* 0x0000000000007919 */ /* 0x000e220000002100 */
[----:B------:R-:W1:Y:S01]  /*00b0*/  LDCU.64 UR6, c[0x0][0x388] ;  /* 0x00007100ff0677ac */ /* 0x000e620008000a00 */
[----:B------:R-:W2:Y:S01]  /*00c0*/  LDC R5, c[0x0][0x390] ;  /* 0x0000e400ff057b82 */ /* 0x000ea20000000800 */
[----:B0-----:R-:W-:-:S05]  /*00d0*/  IADD3 R0, P0, PT, R0, UR4, RZ ;  /* 0x0000000400007c10 */ /* 0x001fca000ff1e0ff */
[----:B------:R-:W-:Y:S01]  /*00e0*/  IMAD.X R3, RZ, RZ, UR5, P0 ;  /* 0x00000005ff037e24 */ /* 0x000fe200080e06ff */
[----:B-1----:R-:W-:-:S04]  /*00f0*/  LEA R2, P0, R0, UR6, 0x2 ;  /* 0x0000000600027c11 */ /* 0x002fc8000f8010ff */
[----:B------:R-:W-:-:S05]  /*0100*/  LEA.HI.X R3, R0, UR7, R3, 0x2, P0 ;  /* 0x0000000700037c11 */ /* 0x000fca00080f1403 */
[----:B--2---:R-:W-:Y:S04]  /*0110*/  STG.E desc[UR8][R2.64], R5 ;  /* 0x0000000502007986 */ /* 0x004fe8000c101908 */
[----:B------:R-:W-:Y:S01]  /*0120*/  STG.E desc[UR8][R2.64+0x400], R5 ;  /* 0x0004000502007986 */ /* 0x000fe2000c101908 */
[----:B------:R-:W-:Y:S05]  /*0130*/  EXIT ;  /* 0x000000000000794d */ /* 0x000fea0003800000 */
.L_x_1032:
[----:B------:R-:W0:Y:S01]  /*0140*/  S2R R0, SR_TID.X ;  /* 0x0000000000007919 */ /* 0x000e220000002100 */
[----:B------:R-:W-:Y:S01]  /*0150*/  IMAD.U32 R2, RZ, RZ, UR7 ;  /* 0x00000007ff027e24 */ /* 0x000fe2000f8e00ff */
[----:B------:R-:W1:Y:S01]  /*0160*/  LDCU.64 UR10, c[0x0][0x388] ;  /* 0x00007100ff0a77ac */ /* 0x000e620008000a00 */
[----:B------:R-:W-:Y:S01]  /*0170*/  IMAD.U32 R4, RZ, RZ, UR7 ;  /* 0x00000007ff047e24 */ /* 0x000fe2000f8e00ff */
[----:B0-----:R-:W-:-:S04]  /*0180*/  ISETP.LT.U32.AND P0, PT, R0, UR6, PT ;  /* 0x0000000600007c0c */ /* 0x001fc8000bf01070 */
[----:B------:R-:W-:Y:S01]  /*0190*/  ISETP.GT.U32.AND.EX P0, PT, R2, RZ, PT, P0 ;  /* 0x000000ff0200720c */ /* 0x000fe20003f04100 */
[C---:B------:R-:W-:Y:S01]  /*01a0*/  VIADD R2, R0.reuse, 0x100 ;  /* 0x0000010000027836 */ /* 0x040fe20000000000 */
[----:B------:R-:W-:-:S04]  /*01b0*/  IADD3 R0, P2, PT, R0, UR4, RZ ;  /* 0x0000000400007c10 */ /* 0x000fc8000ff5e0ff */
[----:B------:R-:W-:Y:S01]  /*01c0*/  ISETP.LT.U32.AND P1, PT, R2, UR6, PT ;  /* 0x0000000602007c0c */ /* 0x000fe2000bf21070 */
[----:B------:R-:W-:Y:S01]  /*01d0*/  IMAD.X R3, RZ, RZ, UR5, P2 ;  /* 0x00000005ff037e24 */ /* 0x000fe200090e06ff */
[----:B-1----:R-:W-:Y:S02]  /*01e0*/  LEA R2, P2, R0, UR10, 0x2 ;  /* 0x0000000a00027c11 */ /* 0x002fe4000f8410ff */
[----:B------:R-:W-:Y:S02]  /*01f0*/  ISETP.GT.U32.AND.EX P1, PT, R4, RZ, PT, P1 ;  /* 0x000000ff0400720c */ /* 0x000fe40003f24110 */
[----:B------:R-:W-:Y:S01]  /*0200*/  LEA.HI.X R3, R0, UR11, R3, 0x2, P2 ;  /* 0x0000000b00037c11 */ /* 0x000fe200090f1403 */
[----:B------:R-:W0:Y:S04]  /*0210*/  @P0 LDC R5, c[0x0][0x390] ;  /* 0x0000e400ff050b82 */ /* 0x000e280000000800 */
[----:B0-----:R0:W-:Y:S06]  /*0220*/  @P0 STG.E desc[UR8][R2.64], R5 ;  /* 0x0000000502000986 */ /* 0x0011ec000c101908 */
[----:B------:R-:W-:Y:S05]  /*0230*/  @!P1 EXIT ;  /* 0x000000000000994d */ /* 0x000fea0003800000 */
[----:B0-----:R-:W0:Y:S02]  /*0240*/  LDC R5, c[0x0][0x390] ;  /* 0x0000e400ff057b82 */ /* 0x001e240000000800 */
[----:B0-----:R-:W-:Y:S01]  /*0250*/  STG.E desc[UR8][R2.64+0x400], R5 ;  /* 0x0004000502007986 */ /* 0x001fe2000c101908 */
[----:B------:R-:W-:Y:S05]  /*0260*/  EXIT ;  /* 0x000000000000794d */ /* 0x000fea0003800000 */
.L_x_1033:
        /* <DEDUP_REMOVED lines=9> */
.L_x_1041:


//--------------------- .text._ZN3cub18CUB_300001_SM_10006detail11EmptyKernelIvEEvv --------------------------
	.section	.text._ZN3cub18CUB_300001_SM_10006detail11EmptyKernelIvEEvv,"ax",@progbits
	.align	128
        .global         _ZN3cub18CUB_300001_SM_10006detail11EmptyKernelIvEEvv
        .type           _ZN3cub18CUB_300001_SM_10006detail11EmptyKernelIvEEvv,@function
        .size           _ZN3cub18CUB_300001_SM_10006detail11EmptyKernelIvEEvv,(.L_x_1042 - _ZN3cub18CUB_300001_SM_10006detail11EmptyKernelIvEEvv)
        .other          _ZN3cub18CUB_300001_SM_10006detail11EmptyKernelIvEEvv,@"STO_CUDA_ENTRY STV_DEFAULT"
_ZN3cub18CUB_300001_SM_10006detail11EmptyKernelIvEEvv:
.text._ZN3cub18CUB_300001_SM_10006detail11EmptyKernelIvEEvv:
[----:B------:R-:W-:Y:S01]  /*0000*/  LDC R1, c[0x0][0x37c] ;  /* 0x0000df00ff017b82 */ /* 0x000fe20000000800 */
[----:B------:R-:W-:Y:S05]  /*0010*/  EXIT ;  /* 0x000000000000794d */ /* 0x000fea0003800000 */
.L_x_1034:
        /* <DEDUP_REMOVED lines=14> */
.L_x_1042:


//--------------------- .nv.shared._ZN3cub18CUB_300001_SM_10006detail6select23DeviceSelectSweepKernelINS2_10policy_hubIiilLb1ELNS0_10SelectImplE2EE10Policy1000EN6thrust24THRUST_300001_SM_1000_NS6detail15normal_iteratorINS9_10device_ptrIiEEEESE_NS2_27partition_distinct_output_tISE_SE_EEPlNS0_13ScanTileStateIiLb1EEE7is_evenNS0_8NullTypeEiNS2_19streaming_context_tIlLb1EEELS5_2EEEvT0_T1_T2_T3_T4_T5_T6_T7_iT8_NS1_7vsmem_tE --------------------------
	.section	.nv.shared._ZN3cub18CUB_300001_SM_10006detail6select23DeviceSelectSweepKernelINS2_10policy_hubIiilLb1ELNS0_10SelectImplE2EE10Policy1000EN6thrust24THRUST_300001_SM_1000_NS6detail15normal_iteratorINS9_10device_ptrIiEEEESE_NS2_27partition_distinct_output_tISE_SE_EEPlNS0_13ScanTileStateIiLb1EEE7is_evenNS0_8NullTypeEiNS2_19streaming_context_tIlLb1EEELS5_2EEEvT0_T1_T2_T3_T4_T5_T6_T7_iT8_NS1_7vsmem_tE,"aw",@nobits
	.sectionflags	@""
	.align	16
.nv.shared._ZN3cub18CUB_300001_SM_10006detail6select23DeviceSelectSweepKernelINS2_10policy_hubIiilLb1ELNS0_10SelectImplE2EE10Policy1000EN6thrust24THRUST_300001_SM_1000_NS6detail15normal_iteratorINS9_10device_ptrIiEEEESE_NS2_27partition_distinct_output_tISE_SE_EEPlNS0_13ScanTileStateIiLb1EEE7is_evenNS0_8NullTypeEiNS2_19streaming_context_tIlLb1EEELS5_2EEEvT0_T1_T2_T3_T4_T5_T6_T7_iT8_NS1_7vsmem_tE:
	.zero		36864


//--------------------- .nv.shared.reserved.0     --------------------------
	.section	.nv.shared.reserved.0,"aw",@nobits
	.weak		__nv_reservedSMEM_offset_0_alias
	.size		__nv_reservedSMEM_offset_0_alias, 0, 64
	.other		__nv_reservedSMEM_offset_0_alias,@"STO_CUDA_RESERVED_SHARED STV_DEFAULT"
__nv_reservedSMEM_offset_0_alias:
	.zero		0
	.zero		64


//--------------------- .nv.global                --------------------------
	.section	.nv.global,"aw",@nobits
.nv.global:
	.type		_ZN34_INTERNAL_7c270725_4_k_cu_747178876thrust24THRUST_300001_SM_1000_NS12placeholders2_8E,@object
	.size		_ZN34_INTERNAL_7c270725_4_k_cu_747178876thrust24THRUST_300001_SM_1000_NS12placeholders2_8E,(_ZN34_INTERNAL_7c270725_4_k_cu_747178874cuda3std3__436_GLOBAL__N__7c270725_4_k_cu_747178876ignoreE - _ZN34_INTERNAL_7c270725_4_k_cu_747178876thrust24THRUST_300001_SM_1000_NS12placeholders2_8E)
_ZN34_INTERNAL_7c270725_4_k_cu_747178876thrust24THRUST_300001_SM_1000_NS12placeholders2_8E:
	.zero		1
	.type		_ZN34_INTERNAL_7c270725_4_k_cu_747178874cuda3std3__436_GLOBAL__N__7c270725_4_k_cu_747178876ignoreE,@object
	.size		_ZN34_INTERNAL_7c270725_4_k_cu_747178874cuda3std3__436_GLOBAL__N__7c270725_4_k_cu_747178876ignoreE,(_ZN34_INTERNAL_7c270725_4_k_cu_747178874cuda3std6ranges3__45__cpo4dataE - _ZN34_INTERNAL_7c270725_4_k_cu_747178874cuda3std3__436_GLOBAL__N__7c270725_4_k_cu_747178876ignoreE)
_ZN34_INTERNAL_7c270725_4_k_cu_747178874cuda3std3__436_GLOBAL__N__7c270725_4_k_cu_747178876ignoreE:
	.zero		1
	.type		_ZN34_INTERNAL_7c270725_4_k_cu_747178874cuda3std6ranges3__45__cpo4dataE,@object
	.size		_ZN34_INTERNAL_7c270725_4_k_cu_747178874cuda3std6ranges3__45__cpo4dataE,(_ZN34_INTERNAL_7c270725_4_k_cu_747178876thrust24THRUST_300001_SM_1000_NS6system3cpp3parE - _ZN34_INTERNAL_7c270725_4_k_cu_747178874cuda3std6ranges3__45__cpo4dataE)
_ZN34_INTERNAL_7c270725_4_k_cu_747178874cuda3std6ranges3__45__cpo4dataE:
	.zero		1
	.type		_ZN34_INTERNAL_7c270725_4_k_cu_747178876thrust24THRUST_300001_SM_1000_NS6system3cpp3parE,@object
	.size		_ZN34_INTERNAL_7c270725_4_k_cu_747178876thrust24THRUST_300001_SM_1000_NS6system3cpp3parE,(_ZN34_INTERNAL_7c270725_4_k_cu_747178874cuda3std3__45__cpo5beginE - _ZN34_INTERNAL_7c270725_4_k_cu_747178876thrust24THRUST_300001_SM_1000_NS6system3cpp3parE)
_ZN34_INTERNAL_7c270725_4_k_cu_747178876thrust24THRUST_300001_SM_1000_NS6system3cpp3parE:
	.zero		1
	.type		_ZN34_INTERNAL_7c270725_4_k_cu_747178874cuda3std3__45__cpo5beginE,@object
	.size		_ZN34_INTERNAL_7c270725_4_k_cu_747178874cuda3std3__45__cpo5beginE,(_ZN34_INTERNAL_7c270725_4_k_cu_747178874cuda3std6ranges3__45__cpo5beginE - _ZN34_INTERNAL_7c270725_4_k_cu_747178874cuda3std3__45__cpo5beginE)
_ZN34_INTERNAL_7c270725_4_k_cu_747178874cuda3std3__45__cpo5beginE:
	.zero		1
	.type		_ZN34_INTERNAL_7c270725_4_k_cu_747178874cuda3std6ranges3__45__cpo5beginE,@object
	.size		_ZN34_INTERNAL_7c270725_4_k_cu_747178874cuda3std6ranges3__45__cpo5beginE,(_ZN34_INTERNAL_7c270725_4_k_cu_747178876thrust24THRUST_300001_SM_1000_NS6deviceE - _ZN34_INTERNAL_7c270725_4_k_cu_747178874cuda3std6ranges3__45__cpo5beginE)
_ZN34_INTERNAL_7c270725_4_k_cu_747178874cuda3std6ranges3__45__cpo5beginE:
	.zero		1
	.type		_ZN34_INTERNAL_7c270725_4_k_cu_747178876thrust24THRUST_300001_SM_1000_NS6deviceE,@object
	.size		_ZN34_INTERNAL_7c270725_4_k_cu_747178876thrust24THRUST_300001_SM_1000_NS6deviceE,(_ZN34_INTERNAL_7c270725_4_k_cu_747178874cuda3std3__47nulloptE - _ZN34_INTERNAL_7c270725_4_k_cu_747178876thrust24THRUST_300001_SM_1000_NS6deviceE)
_ZN34_INTERNAL_7c270725_4_k_cu_747178876thrust24THRUST_300001_SM_1000_NS6deviceE:
	.zero		1
	.type		_ZN34_INTERNAL_7c270725_4_k_cu_747178874cuda3std3__47nulloptE,@object
	.size		_ZN34_INTERNAL_7c270725_4_k_cu_747178874cuda3std3__47nulloptE,(_ZN34_INTERNAL_7c270725_4_k_cu_747178874cuda3std6ranges3__45__cpo8distanceE - _ZN34_INTERNAL_7c270725_4_k_cu_747178874cuda3std3__47nulloptE)
_ZN34_INTERNAL_7c270725_4_k_cu_747178874cuda3std3__47nulloptE:
	.zero		1
	.type		_ZN34_INTERNAL_7c270725_4_k_cu_747178874cuda3std6ranges3__45__cpo8distanceE,@object
	.size		_ZN34_INTERNAL_7c270725_4_k_cu_747178874cuda3std6ranges3__45__cpo8distanceE,(_ZN34_INTERNAL_7c270725_4_k_cu_747178876thrust24THRUST_300001_SM_1000_NS12placeholders2_4E - _ZN34_INTERNAL_7c270725_4_k_cu_747178874cuda3std6ranges3__45__cpo8distanceE)
_ZN34_INTERNAL_7c270725_4_k_cu_747178874cuda3std6ranges3__45__cpo8distanceE:
	.zero		1
	.type		_ZN34_INTERNAL_7c270725_4_k_cu_747178876thrust24THRUST_300001_SM_1000_NS12placeholders2_4E,@object
	.size		_ZN34_INTERNAL_7c270725_4_k_cu_747178876thrust24THRUST_300001_SM_1000_NS12placeholders2_4E,(_ZN34_INTERNAL_7c270725_4_k_cu_747178874cuda3std3__45__cpo6rbeginE - _ZN34_INTERNAL_7c270725_4_k_cu_747178876thrust24THRUST_300001_SM_1000_NS12placeholders2_4E)
_ZN34_INTERNAL_7c270725_4_k_cu_747178876thrust24THRUST_300001_SM_1000_NS12placeholders2_4E:
	.zero		1
	.type		_ZN34_INTERNAL_7c270725_4_k_cu_747178874cuda3std3__45__cpo6rbeginE,@object
	.size		_ZN34_INTERNAL_7c270725_4_k_cu_747178874cuda3std3__45__cpo6rbeginE,(_ZN34_INTERNAL_7c270725_4_k_cu_747178874cuda3std6ranges3__45__cpo7advanceE - _ZN34_INTERNAL_7c270725_4_k_cu_747178874cuda3std3__45__cpo6rbeginE)
_ZN34_INTERNAL_7c270725_4_k_cu_747178874cuda3std3__45__cpo6rbeginE:
	.zero		1
	.type		_ZN34_INTERNAL_7c270725_4_k_cu_747178874cuda3std6ranges3__45__cpo7advanceE,@object
	.size		_ZN34_INTERNAL_7c270725_4_k_cu_747178874cuda3std6ranges3__45__cpo7advanceE,(_ZN34_INTERNAL_7c270725_4_k_cu_747178876thrust24THRUST_300001_SM_1000_NS12placeholders3_10E - _ZN34_INTERNAL_7c270725_4_k_cu_747178874cuda3std6ranges3__45__cpo7advanceE)
_ZN34_INTERNAL_7c270725_4_k_cu_747178874cuda3std6ranges3__45__cpo7advanceE:
	.zero		1
	.type		_ZN34_INTERNAL_7c270725_4_k_cu_747178876thrust24THRUST_300001_SM_1000_NS12placeholders3_10E,@object
	.size		_ZN34_INTERNAL_7c270725_4_k_cu_747178876thrust24THRUST_300001_SM_1000_NS12placeholders3_10E,(_ZN34_INTERNAL_7c270725_4_k_cu_747178874cuda3std3__48in_placeE - _ZN34_INTERNAL_7c270725_4_k_cu_747178876thrust24THRUST_300001_SM_1000_NS12placeholders3_10E)
_ZN34_INTERNAL_7c270725_4_k_cu_747178876thrust24THRUST_300001_SM_1000_NS12placeholders3_10E:
	.zero		1
	.type		_ZN34_INTERNAL_7c270725_4_k_cu_747178874cuda3std3__48in_placeE,@object
	.size		_ZN34_INTERNAL_7c270725_4_k_cu_747178874cuda3std3__48in_placeE,(_ZN34_INTERNAL_7c270725_4_k_cu_747178874cuda3std6ranges3__45__cpo4sizeE - _ZN34_INTERNAL_7c270725_4_k_cu_747178874cuda3std3__48in_placeE)
_ZN34_INTERNAL_7c270725_4_k_cu_747178874cuda3std3__48in_placeE:
	.zero		1
	.type		_ZN34_INTERNAL_7c270725_4_k_cu_747178874cuda3std6ranges3__45__cpo4sizeE,@object
	.size		_ZN34_INTERNAL_7c270725_4_k_cu_747178874cuda3std6ranges3__45__cpo4sizeE,(_ZN34_INTERNAL_7c270725_4_k_cu_747178876thrust24THRUST_300001_SM_1000_NS12placeholders2_2E - _ZN34_INTERNAL_7c270725_4_k_cu_747178874cuda3std6ranges3__45__cpo4sizeE)
_ZN34_INTERNAL_7c270725_4_k_cu_747178874cuda3std6ranges3__45__cpo4sizeE:
	.zero		1
	.type		_ZN34_INTERNAL_7c270725_4_k_cu_747178876thrust24THRUST_300001_SM_1000_NS12placeholders2_2E,@object
	.size		_ZN34_INTERNAL_7c270725_4_k_cu_747178876thrust24THRUST_300001_SM_1000_NS12placeholders2_2E,(_ZN34_INTERNAL_7c270725_4_k_cu_747178874cuda3std3__45__cpo6cbeginE - _ZN34_INTERNAL_7c270725_4_k_cu_747178876thrust24THRUST_300001_SM_1000_NS12placeholders2_2E)
_ZN34_INTERNAL_7c270725_4_k_cu_747178876thrust24THRUST_300001_SM_1000_NS12placeholders2_2E:
	.zero		1
	.type		_ZN34_INTERNAL_7c270725_4_k_cu_747178874cuda3std3__45__cpo6cbeginE,@object
	.size		_ZN34_INTERNAL_7c270725_4_k_cu_747178874cuda3std3__45__cpo6cbeginE,(_ZN34_INTERNAL_7c270725_4_k_cu_747178874cuda3std6ranges3__45__cpo6cbeginE - _ZN34_INTERNAL_7c270725_4_k_cu_747178874cuda3std3__45__cpo6cbeginE)
_ZN34_INTERNAL_7c270725_4_k_cu_747178874cuda3std3__45__cpo6cbeginE:
	.zero		1
	.type		_ZN34_INTERNAL_7c270725_4_k_cu_747178874cuda3std6ranges3__45__cpo6cbeginE,@object
	.size		_ZN34_INTERNAL_7c270725_4_k_cu_747178874cuda3std6ranges3__45__cpo6cbeginE,(_ZN34_INTERNAL_7c270725_4_k_cu_747178876thrust24THRUST_300001_SM_1000_NS12placeholders2_6E - _ZN34_INTERNAL_7c270725_4_k_cu_747178874cuda3std6ranges3__45__cpo6cbeginE)
_ZN34_INTERNAL_7c270725_4_k_cu_747178874cuda3std6ranges3__45__cpo6cbeginE:
	.zero		1
	.type		_ZN34_INTERNAL_7c270725_4_k_cu_747178876thrust24THRUST_300001_SM_1000_NS12placeholders2_6E,@object
	.size		_ZN34_INTERNAL_7c270725_4_k_cu_747178876thrust24THRUST_300001_SM_1000_NS12placeholders2_6E,(_ZN34_INTERNAL_7c270725_4_k_cu_747178874cuda3std3__45__cpo7crbeginE - _ZN34_INTERNAL_7c270725_4_k_cu_747178876thrust24THRUST_300001_SM_1000_NS12placeholders2_6E)
_ZN34_INTERNAL_7c270725_4_k_cu_747178876thrust24THRUST_300001_SM_1000_NS12placeholders2_6E:
	.zero		1
	.type		_ZN34_INTERNAL_7c270725_4_k_cu_747178874cuda3std3__45__cpo7crbeginE,@object
	.size		_ZN34_INTERNAL_7c270725_4_k_cu_747178874cuda3std3__45__cpo7crbeginE,(_ZN34_INTERNAL_7c270725_4_k_cu_747178874cuda3std6ranges3__45__cpo4nextE - _ZN34_INTERNAL_7c270725_4_k_cu_747178874cuda3std3__45__cpo7crbeginE)
_ZN34_INTERNAL_7c270725_4_k_cu_747178874cuda3std3__45__cpo7crbeginE:
	.zero		1
	.type		_ZN34_INTERNAL_7c270725_4_k_cu_747178874cuda3std6ranges3__45__cpo4nextE,@object
	.size		_ZN34_INTERNAL_7c270725_4_k_cu_747178874cuda3std6ranges3__45__cpo4nextE,(_ZN34_INTERNAL_7c270725_4_k_cu_747178874cuda3std6ranges3__45__cpo4swapE - _ZN34_INTERNAL_7c270725_4_k_cu_747178874cuda3std6ranges3__45__cpo4nextE)
_ZN34_INTERNAL_7c270725_4_k_cu_747178874cuda3std6ranges3__45__cpo4nextE:
	.zero		1
	.type		_ZN34_INTERNAL_7c270725_4_k_cu_747178874cuda3std6ranges3__45__cpo4swapE,@object
	.size		_ZN34_INTERNAL_7c270725_4_k_cu_747178874cuda3std6ranges3__45__cpo4swapE,(_ZN34_INTERNAL_7c270725_4_k_cu_747178876thrust24THRUST_300001_SM_1000_NS8cuda_cub10par_nosyncE - _ZN34_INTERNAL_7c270725_4_k_cu_747178874cuda3std6ranges3__45__cpo4swapE)
_ZN34_INTERNAL_7c270725_4_k_cu_747178874cuda3std6ranges3__45__cpo4swapE:
	.zero		1
	.type		_ZN34_INTERNAL_7c270725_4_k_cu_747178876thrust24THRUST_300001_SM_1000_NS8cuda_cub10par_nosyncE,@object
	.size		_ZN34_INTERNAL_7c270725_4_k_cu_747178876thrust24THRUST_300001_SM_1000_NS8cuda_cub10par_nosyncE,(_ZN34_INTERNAL_7c270725_4_k_cu_747178876thrust24THRUST_300001_SM_1000_NS3seqE - _ZN34_INTERNAL_7c270725_4_k_cu_747178876thrust24THRUST_300001_SM_1000_NS8cuda_cub10par_nosyncE)
_ZN34_INTERNAL_7c270725_4_k_cu_747178876thrust24THRUST_300001_SM_1000_NS8cuda_cub10par_nosyncE:
	.zero		1
	.type		_ZN34_INTERNAL_7c270725_4_k_cu_747178876thrust24THRUST_300001_SM_1000_NS3seqE,@object
	.size		_ZN34_INTERNAL_7c270725_4_k_cu_747178876thrust24THRUST_300001_SM_1000_NS3seqE,(_ZN34_INTERNAL_7c270725_4_k_cu_747178874cuda3std3__420unreachable_sentinelE - _ZN34_INTERNAL_7c270725_4_k_cu_747178876thrust24THRUST_300001_SM_1000_NS3seqE)
_ZN34_INTERNAL_7c270725_4_k_cu_747178876thrust24THRUST_300001_SM_1000_NS3seqE:
	.zero		1
	.type		_ZN34_INTERNAL_7c270725_4_k_cu_747178874cuda3std3__420unreachable_sentinelE,@object
	.size		_ZN34_INTERNAL_7c270725_4_k_cu_747178874cuda3std3__420unreachable_sentinelE,(_ZN34_INTERNAL_7c270725_4_k_cu_747178874cuda3std6ranges3__45__cpo5ssizeE - _ZN34_INTERNAL_7c270725_4_k_cu_747178874cuda3std3__420unreachable_sentinelE)
_ZN34_INTERNAL_7c270725_4_k_cu_747178874cuda3std3__420unreachable_sentinelE:
	.zero		1
	.type		_ZN34_INTERNAL_7c270725_4_k_cu_747178874cuda3std6ranges3__45__cpo5ssizeE,@object
	.size		_ZN34_INTERNAL_7c270725_4_k_cu_747178874cuda3std6ranges3__45__cpo5ssizeE,(_ZN34_INTERNAL_7c270725_4_k_cu_747178876thrust24THRUST_300001_SM_1000_NS12placeholders2_3E - _ZN34_INTERNAL_7c270725_4_k_cu_747178874cuda3std6ranges3__45__cpo5ssizeE)
_ZN34_INTERNAL_7c270725_4_k_cu_747178874cuda3std6ranges3__45__cpo5ssizeE:
	.zero		1
	.type		_ZN34_INTERNAL_7c270725_4_k_cu_747178876thrust24THRUST_300001_SM_1000_NS12placeholders2_3E,@object
	.size		_ZN34_INTERNAL_7c270725_4_k_cu_747178876thrust24THRUST_300001_SM_1000_NS12placeholders2_3E,(_ZN34_INTERNAL_7c270725_4_k_cu_747178874cuda3std3__45__cpo4cendE - _ZN34_INTERNAL_7c270725_4_k_cu_747178876thrust24THRUST_300001_SM_1000_NS12placeholders2_3E)
_ZN34_INTERNAL_7c270725_4_k_cu_747178876thrust24THRUST_300001_SM_1000_NS12placeholders2_3E:
	.zero		1
	.type		_ZN34_INTERNAL_7c270725_4_k_cu_747178874cuda3std3__45__cpo4cendE,@object
	.size		_ZN34_INTERNAL_7c270725_4_k_cu_747178874cuda3std3__45__cpo4cendE,(_ZN34_INTERNAL_7c270725_4_k_cu_747178874cuda3std6ranges3__45__cpo4cendE - _ZN34_INTERNAL_7c270725_4_k_cu_747178874cuda3std3__45__cpo4cendE)
_ZN34_INTERNAL_7c270725_4_k_cu_747178874cuda3std3__45__cpo4cendE:
	.zero		1
	.type		_ZN34_INTERNAL_7c270725_4_k_cu_747178874cuda3std6ranges3__45__cpo4cendE,@object
	.size		_ZN34_INTERNAL_7c270725_4_k_cu_747178874cuda3std6ranges3__45__cpo4cendE,(_ZN34_INTERNAL_7c270725_4_k_cu_747178876thrust24THRUST_300001_SM_1000_NS12placeholders2_7E - _ZN34_INTERNAL_7c270725_4_k_cu_747178874cuda3std6ranges3__45__cpo4cendE)
_ZN34_INTERNAL_7c270725_4_k_cu_747178874cuda3std6ranges3__45__cpo4cendE:
	.zero		1
	.type		_ZN34_INTERNAL_7c270725_4_k_cu_747178876thrust24THRUST_300001_SM_1000_NS12placeholders2_7E,@object
	.size		_ZN34_INTERNAL_7c270725_4_k_cu_747178876thrust24THRUST_300001_SM_1000_NS12placeholders2_7E,(_ZN34_INTERNAL_7c270725_4_k_cu_747178874cuda3std3__45__cpo5crendE - _ZN34_INTERNAL_7c270725_4_k_cu_747178876thrust24THRUST_300001_SM_1000_NS12placeholders2_7E)
_ZN34_INTERNAL_7c270725_4_k_cu_747178876thrust24THRUST_300001_SM_1000_NS12placeholders2_7E:
	.zero		1
	.type		_ZN34_INTERNAL_7c270725_4_k_cu_747178874cuda3std3__45__cpo5crendE,@object
	.size		_ZN34_INTERNAL_7c270725_4_k_cu_747178874cuda3std3__45__cpo5crendE,(_ZN34_INTERNAL_7c270725_4_k_cu_747178874cuda3std6ranges3__45__cpo4prevE - _ZN34_INTERNAL_7c270725_4_k_cu_747178874cuda3std3__45__cpo5crendE)
_ZN34_INTERNAL_7c270725_4_k_cu_747178874cuda3std3__45__cpo5crendE:
	.zero		1
	.type		_ZN34_INTERNAL_7c270725_4_k_cu_747178874cuda3std6ranges3__45__cpo4prevE,@object
	.size		_ZN34_INTERNAL_7c270725_4_k_cu_747178874cuda3std6ranges3__45__cpo4prevE,(_ZN34_INTERNAL_7c270725_4_k_cu_747178874cuda3std6ranges3__45__cpo9iter_moveE - _ZN34_INTERNAL_7c270725_4_k_cu_747178874cuda3std6ranges3__45__cpo4prevE)
_ZN34_INTERNAL_7c270725_4_k_cu_747178874cuda3std6ranges3__45__cpo4prevE:
	.zero		1
	.type		_ZN34_INTERNAL_7c270725_4_k_cu_747178874cuda3std6ranges3__45__cpo9iter_moveE,@object
	.size		_ZN34_INTERNAL_7c270725_4_k_cu_747178874cuda3std6ranges3__45__cpo9iter_moveE,(_ZN34_INTERNAL_7c270725_4_k_cu_747178876thrust24THRUST_300001_SM_1000_NS6system6detail10sequential3seqE - _ZN34_INTERNAL_7c270725_4_k_cu_747178874cuda3std6ranges3__45__cpo9iter_moveE)
_ZN34_INTERNAL_7c270725_4_k_cu_747178874cuda3std6ranges3__45__cpo9iter_moveE:
	.zero		1
	.type		_ZN34_INTERNAL_7c270725_4_k_cu_747178876thrust24THRUST_300001_SM_1000_NS6system6detail10sequential3seqE,@object
	.size		_ZN34_INTERNAL_7c270725_4_k_cu_747178876thrust24THRUST_300001_SM_1000_NS6system6detail10sequential3seqE,(_ZN34_INTERNAL_7c270725_4_k_cu_747178876thrust24THRUST_300001_SM_1000_NS12placeholders2_9E - _ZN34_INTERNAL_7c270725_4_k_cu_747178876thrust24THRUST_300001_SM_1000_NS6system6detail10sequential3seqE)
_ZN34_INTERNAL_7c270725_4_k_cu_747178876thrust24THRUST_300001_SM_1000_NS6system6detail10sequential3seqE:
	.zero		1
	.type		_ZN34_INTERNAL_7c270725_4_k_cu_747178876thrust24THRUST_300001_SM_1000_NS12placeholders2_9E,@object
	.size		_ZN34_INTERNAL_7c270725_4_k_cu_747178876thrust24THRUST_300001_SM_1000_NS12placeholders2_9E,(_ZN34_INTERNAL_7c270725_4_k_cu_747178874cuda3std3__419piecewise_constructE - _ZN34_INTERNAL_7c270725_4_k_cu_747178876thrust24THRUST_300001_SM_1000_NS12placeholders2_9E)
_ZN34_INTERNAL_7c270725_4_k_cu_747178876thrust24THRUST_300001_SM_1000_NS12placeholders2_9E:
	.zero		1
	.type		_ZN34_INTERNAL_7c270725_4_k_cu_747178874cuda3std3__419piecewise_constructE,@object
	.size		_ZN34_INTERNAL_7c270725_4_k_cu_747178874cuda3std3__419piecewise_constructE,(_ZN34_INTERNAL_7c270725_4_k_cu_747178874cuda3std6ranges3__45__cpo5cdataE - _ZN34_INTERNAL_7c270725_4_k_cu_747178874cuda3std3__419piecewise_constructE)
_ZN34_INTERNAL_7c270725_4_k_cu_747178874cuda3std3__419piecewise_constructE:
	.zero		1
	.type		_ZN34_INTERNAL_7c270725_4_k_cu_747178874cuda3std6ranges3__45__cpo5cdataE,@object
	.size		_ZN34_INTERNAL_7c270725_4_k_cu_747178874cuda3std6ranges3__45__cpo5cdataE,(_ZN34_INTERNAL_7c270725_4_k_cu_747178876thrust24THRUST_300001_SM_1000_NS12placeholders2_1E - _ZN34_INTERNAL_7c270725_4_k_cu_747178874cuda3std6ranges3__45__cpo5cdataE)
_ZN34_INTERNAL_7c270725_4_k_cu_747178874cuda3std6ranges3__45__cpo5cdataE:
	.zero		1
	.type		_ZN34_INTERNAL_7c270725_4_k_cu_747178876thrust24THRUST_300001_SM_1000_NS12placeholders2_1E,@object
	.size		_ZN34_INTERNAL_7c270725_4_k_cu_747178876thrust24THRUST_300001_SM_1000_NS12placeholders2_1E,(_ZN34_INTERNAL_7c270725_4_k_cu_747178874cuda3std3__45__cpo3endE - _ZN34_INTERNAL_7c270725_4_k_cu_747178876thrust24THRUST_300001_SM_1000_NS12placeholders2_1E)
_ZN34_INTERNAL_7c270725_4_k_cu_747178876thrust24THRUST_300001_SM_1000_NS12placeholders2_1E:
	.zero		1
	.type		_ZN34_INTERNAL_7c270725_4_k_cu_747178874cuda3std3__45__cpo3endE,@object
	.size		_ZN34_INTERNAL_7c270725_4_k_cu_747178874cuda3std3__45__cpo3endE,(_ZN34_INTERNAL_7c270725_4_k_cu_747178874cuda3std6ranges3__45__cpo3endE - _ZN34_INTERNAL_7c270725_4_k_cu_747178874cuda3std3__45__cpo3endE)
_ZN34_INTERNAL_7c270725_4_k_cu_747178874cuda3std3__45__cpo3endE:
	.zero		1
	.type		_ZN34_INTERNAL_7c270725_4_k_cu_747178874cuda3std6ranges3__45__cpo3endE,@object
	.size		_ZN34_INTERNAL_7c270725_4_k_cu_747178874cuda3std6ranges3__45__cpo3endE,(_ZN34_INTERNAL_7c270725_4_k_cu_747178876thrust24THRUST_300001_SM_1000_NS12placeholders2_5E - _ZN34_INTERNAL_7c270725_4_k_cu_747178874cuda3std6ranges3__45__cpo3endE)
_ZN34_INTERNAL_7c270725_4_k_cu_747178874cuda3std6ranges3__45__cpo3endE:
	.zero		1
	.type		_ZN34_INTERNAL_7c270725_4_k_cu_747178876thrust24THRUST_300001_SM_1000_NS12placeholders2_5E,@object
	.size		_ZN34_INTERNAL_7c270725_4_k_cu_747178876thrust24THRUST_300001_SM_1000_NS12placeholders2_5E,(_ZN34_INTERNAL_7c270725_4_k_cu_747178874cuda3std3__45__cpo4rendE - _ZN34_INTERNAL_7c270725_4_k_cu_747178876thrust24THRUST_300001_SM_1000_NS12placeholders2_5E)
_ZN34_INTERNAL_7c270725_4_k_cu_747178876thrust24THRUST_300001_SM_1000_NS12placeholders2_5E:
	.zero		1
	.type		_ZN34_INTERNAL_7c270725_4_k_cu_747178874cuda3std3__45__cpo4rendE,@object
	.size		_ZN34_INTERNAL_7c270725_4_k_cu_747178874cuda3std3__45__cpo4rendE,(_ZN34_INTERNAL_7c270725_4_k_cu_747178874cuda3std6ranges3__45__cpo9iter_swapE - _ZN34_INTERNAL_7c270725_4_k_cu_747178874cuda3std3__45__cpo4rendE)
_ZN34_INTERNAL_7c270725_4_k_cu_747178874cuda3std3__45__cpo4rendE:
	.zero		1
	.type		_ZN34_INTERNAL_7c270725_4_k_cu_747178874cuda3std6ranges3__45__cpo9iter_swapE,@object
	.size		_ZN34_INTERNAL_7c270725_4_k_cu_747178874cuda3std6ranges3__45__cpo9iter_swapE,(_ZN34_INTERNAL_7c270725_4_k_cu_747178874cuda3std3__48unexpectE - _ZN34_INTERNAL_7c270725_4_k_cu_747178874cuda3std6ranges3__45__cpo9iter_swapE)
_ZN34_INTERNAL_7c270725_4_k_cu_747178874cuda3std6ranges3__45__cpo9iter_swapE:
	.zero		1
	.type		_ZN34_INTERNAL_7c270725_4_k_cu_747178874cuda3std3__48unexpectE,@object
	.size		_ZN34_INTERNAL_7c270725_4_k_cu_747178874cuda3std3__48unexpectE,(_ZN34_INTERNAL_7c270725_4_k_cu_747178876thrust24THRUST_300001_SM_1000_NS8cuda_cub3parE - _ZN34_INTERNAL_7c270725_4_k_cu_747178874cuda3std3__48unexpectE)
_ZN34_INTERNAL_7c270725_4_k_cu_747178874cuda3std3__48unexpectE:
	.zero		1
	.type		_ZN34_INTERNAL_7c270725_4_k_cu_747178876thrust24THRUST_300001_SM_1000_NS8cuda_cub3parE,@object
	.size		_ZN34_INTERNAL_7c270725_4_k_cu_747178876thrust24THRUST_300001_SM_1000_NS8cuda_cub3parE,(.L_29 - _ZN34_INTERNAL_7c270725_4_k_cu_747178876thrust24THRUST_300001_SM_1000_NS8cuda_cub3parE)
_ZN34_INTERNAL_7c270725_4_k_cu_747178876thrust24THRUST_300001_SM_1000_NS8cuda_cub3parE:
	.zero		1
.L_29:


//--------------------- .nv.shared._ZN3cub18CUB_300001_SM_10006detail6select23DeviceSelectSweepKernelINS2_10policy_hubIiiiLb1ELNS0_10SelectImplE2EE10Policy1000EN6thrust24THRUST_300001_SM_1000_NS6detail15normal_iteratorINS9_10device_ptrIiEEEESE_NS2_27partition_distinct_output_tISE_SE_EEPiNS0_13ScanTileStateIiLb1EEE7is_evenNS0_8NullTypeEiNS2_19streaming_context_tIiLb0EEELS5_2EEEvT0_T1_T2_T3_T4_T5_T6_T7_iT8_NS1_7vsmem_tE --------------------------
	.section	.nv.shared._ZN3cub18CUB_300001_SM_10006detail6select23DeviceSelectSweepKernelINS2_10policy_hubIiiiLb1ELNS0_10SelectImplE2EE10Policy1000EN6thrust24THRUST_300001_SM_1000_NS6detail15normal_iteratorINS9_10device_ptrIiEEEESE_NS2_27partition_distinct_output_tISE_SE_EEPiNS0_13ScanTileStateIiLb1EEE7is_evenNS0_8NullTypeEiNS2_19streaming_context_tIiLb0EEELS5_2EEEvT0_T1_T2_T3_T4_T5_T6_T7_iT8_NS1_7vsmem_tE,"aw",@nobits
	.sectionflags	@""
	.align	16
.nv.shared._ZN3cub18CUB_300001_SM_10006detail6select23DeviceSelectSweepKernelINS2_10policy_hubIiiiLb1ELNS0_10SelectImplE2EE10Policy1000EN6thrust24THRUST_300001_SM_1000_NS6detail15normal_iteratorINS9_10device_ptrIiEEEESE_NS2_27partition_distinct_output_tISE_SE_EEPiNS0_13ScanTileStateIiLb1EEE7is_evenNS0_8NullTypeEiNS2_19streaming_context_tIiLb0EEELS5_2EEEvT0_T1_T2_T3_T4_T5_T6_T7_iT8_NS1_7vsmem_tE:
	.zero		21504


//--------------------- .nv.shared._ZN3cub18CUB_300001_SM_10006detail6select23DeviceSelectSweepKernelINS2_10policy_hubIiNS0_8NullTypeElLb1ELNS0_10SelectImplE2EE10Policy1000EN6thrust24THRUST_300001_SM_1000_NS6detail15normal_iteratorINSA_10device_ptrIiEEEEPS5_NS2_27partition_distinct_output_tISF_SF_EEPlNS0_13ScanTileStateIiLb1EEE7is_evenS5_iNS2_19streaming_context_tIlLb1EEELS6_2EEEvT0_T1_T2_T3_T4_T5_T6_T7_iT8_NS1_7vsmem_tE --------------------------
	.section	.nv.shared._ZN3cub18CUB_300001_SM_10006detail6select23DeviceSelectSweepKernelINS2_10policy_hubIiNS0_8NullTypeElLb1ELNS0_10SelectImplE2EE10Policy1000EN6thrust24THRUST_300001_SM_1000_NS6detail15normal_iteratorINSA_10device_ptrIiEEEEPS5_NS2_27partition_distinct_output_tISF_SF_EEPlNS0_13ScanTileStateIiLb1EEE7is_evenS5_iNS2_19streaming_context_tIlLb1EEELS6_2EEEvT0_T1_T2_T3_T4_T5_T6_T7_iT8_NS1_7vsmem_tE,"aw",@nobits
	.sectionflags	@""
	.align	16
.nv.shared._ZN3cub18CUB_300001_SM_10006detail6select23DeviceSelectSweepKernelINS2_10policy_hubIiNS0_8NullTypeElLb1ELNS0_10SelectImplE2EE10Policy1000EN6thrust24THRUST_300001_SM_1000_NS6detail15normal_iteratorINSA_10device_ptrIiEEEEPS5_NS2_27partition_distinct_output_tISF_SF_EEPlNS0_13ScanTileStateIiLb1EEE7is_evenS5_iNS2_19streaming_context_tIlLb1EEELS6_2EEEvT0_T1_T2_T3_T4_T5_T6_T7_iT8_NS1_7vsmem_tE:
	.zero		44800


//--------------------- .nv.shared._ZN3cub18CUB_300001_SM_10006detail6select23DeviceSelectSweepKernelINS2_10policy_hubIiNS0_8NullTypeEiLb1ELNS0_10SelectImplE2EE10Policy1000EN6thrust24THRUST_300001_SM_1000_NS6detail15normal_iteratorINSA_10device_ptrIiEEEEPS5_NS2_27partition_distinct_output_tISF_SF_EEPiNS0_13ScanTileStateIiLb1EEE7is_evenS5_iNS2_19streaming_context_tIiLb0EEELS6_2EEEvT0_T1_T2_T3_T4_T5_T6_T7_iT8_NS1_7vsmem_tE --------------------------
	.section	.nv.shared._ZN3cub18CUB_300001_SM_10006detail6select23DeviceSelectSweepKernelINS2_10policy_hubIiNS0_8NullTypeEiLb1ELNS0_10SelectImplE2EE10Policy1000EN6thrust24THRUST_300001_SM_1000_NS6detail15normal_iteratorINSA_10device_ptrIiEEEEPS5_NS2_27partition_distinct_output_tISF_SF_EEPiNS0_13ScanTileStateIiLb1EEE7is_evenS5_iNS2_19streaming_context_tIiLb0EEELS6_2EEEvT0_T1_T2_T3_T4_T5_T6_T7_iT8_NS1_7vsmem_tE,"aw",@nobits
	.sectionflags	@""
	.align	16
.nv.shared._ZN3cub18CUB_300001_SM_10006detail6select23DeviceSelectSweepKernelINS2_10policy_hubIiNS0_8NullTypeEiLb1ELNS0_10SelectImplE2EE10Policy1000EN6thrust24THRUST_300001_SM_1000_NS6detail15normal_iteratorINSA_10device_ptrIiEEEEPS5_NS2_27partition_distinct_output_tISF_SF_EEPiNS0_13ScanTileStateIiLb1EEE7is_evenS5_iNS2_19streaming_context_tIiLb0EEELS6_2EEEvT0_T1_T2_T3_T4_T5_T6_T7_iT8_NS1_7vsmem_tE:
	.zero		25344


//--------------------- .nv.constant0._ZN3cub18CUB_300001_SM_10006detail6select23DeviceSelectSweepKernelINS2_10policy_hubIiilLb1ELNS0_10SelectImplE2EE10Policy1000EN6thrust24THRUST_300001_SM_1000_NS6detail15normal_iteratorINS9_10device_ptrIiEEEESE_NS2_27partition_distinct_output_tISE_SE_EEPlNS0_13ScanTileStateIiLb1EEE7is_evenNS0_8NullTypeEiNS2_19streaming_context_tIlLb1EEELS5_2EEEvT0_T1_T2_T3_T4_T5_T6_T7_iT8_NS1_7vsmem_tE --------------------------
	.section	.nv.constant0._ZN3cub18CUB_300001_SM_10006detail6select23DeviceSelectSweepKernelINS2_10policy_hubIiilLb1ELNS0_10SelectImplE2EE10Policy1000EN6thrust24THRUST_300001_SM_1000_NS6detail15normal_iteratorINS9_10device_ptrIiEEEESE_NS2_27partition_distinct_output_tISE_SE_EEPlNS0_13ScanTileStateIiLb1EEE7is_evenNS0_8NullTypeEiNS2_19streaming_context_tIlLb1EEELS5_2EEEvT0_T1_T2_T3_T4_T5_T6_T7_iT8_NS1_7vsmem_tE,"a",@progbits
	.sectionflags	@""
	.align	4
.nv.constant0._ZN3cub18CUB_300001_SM_10006detail6select23DeviceSelectSweepKernelINS2_10policy_hubIiilLb1ELNS0_10SelectImplE2EE10Policy1000EN6thrust24THRUST_300001_SM_1000_NS6detail15normal_iteratorINS9_10device_ptrIiEEEESE_NS2_27partition_distinct_output_tISE_SE_EEPlNS0_13ScanTileStateIiLb1EEE7is_evenNS0_8NullTypeEiNS2_19streaming_context_tIlLb1EEELS5_2EEEvT0_T1_T2_T3_T4_T5_T6_T7_iT8_NS1_7vsmem_tE:
	.zero		1008


//--------------------- .nv.constant0._ZN3cub18CUB_300001_SM_10006detail6select23DeviceSelectSweepKernelINS2_10policy_hubIiiiLb1ELNS0_10SelectImplE2EE10Policy1000EN6thrust24THRUST_300001_SM_1000_NS6detail15normal_iteratorINS9_10device_ptrIiEEEESE_NS2_27partition_distinct_output_tISE_SE_EEPiNS0_13ScanTileStateIiLb1EEE7is_evenNS0_8NullTypeEiNS2_19streaming_context_tIiLb0EEELS5_2EEEvT0_T1_T2_T3_T4_T5_T6_T7_iT8_NS1_7vsmem_tE --------------------------
	.section	.nv.constant0._ZN3cub18CUB_300001_SM_10006detail6select23DeviceSelectSweepKernelINS2_10policy_hubIiiiLb1ELNS0_10SelectImplE2EE10Policy1000EN6thrust24THRUST_300001_SM_1000_NS6detail15normal_iteratorINS9_10device_ptrIiEEEESE_NS2_27partition_distinct_output_tISE_SE_EEPiNS0_13ScanTileStateIiLb1EEE7is_evenNS0_8NullTypeEiNS2_19streaming_context_tIiLb0EEELS5_2EEEvT0_T1_T2_T3_T4_T5_T6_T7_iT8_NS1_7vsmem_tE,"a",@progbits
	.sectionflags	@""
	.align	4
.nv.constant0._ZN3cub18CUB_300001_SM_10006detail6select23DeviceSelectSweepKernelINS2_10policy_hubIiiiLb1ELNS0_10SelectImplE2EE10Policy1000EN6thrust24THRUST_300001_SM_1000_NS6detail15normal_iteratorINS9_10device_ptrIiEEEESE_NS2_27partition_distinct_output_tISE_SE_EEPiNS0_13ScanTileStateIiLb1EEE7is_evenNS0_8NullTypeEiNS2_19streaming_context_tIiLb0EEELS5_2EEEvT0_T1_T2_T3_T4_T5_T6_T7_iT8_NS1_7vsmem_tE:
	.zero		968


//--------------------- .nv.constant0._ZN3cub18CUB_300001_SM_10006detail6select23DeviceSelectSweepKernelINS2_10policy_hubIiNS0_8NullTypeElLb1ELNS0_10SelectImplE2EE10Policy1000EN6thrust24THRUST_300001_SM_1000_NS6detail15normal_iteratorINSA_10device_ptrIiEEEEPS5_NS2_27partition_distinct_output_tISF_SF_EEPlNS0_13ScanTileStateIiLb1EEE7is_evenS5_iNS2_19streaming_context_tIlLb1EEELS6_2EEEvT0_T1_T2_T3_T4_T5_T6_T7_iT8_NS1_7vsmem_tE --------------------------
	.section	.nv.constant0._ZN3cub18CUB_300001_SM_10006detail6select23DeviceSelectSweepKernelINS2_10policy_hubIiNS0_8NullTypeElLb1ELNS0_10SelectImplE2EE10Policy1000EN6thrust24THRUST_300001_SM_1000_NS6detail15normal_iteratorINSA_10device_ptrIiEEEEPS5_NS2_27partition_distinct_output_tISF_SF_EEPlNS0_13ScanTileStateIiLb1EEE7is_evenS5_iNS2_19streaming_context_tIlLb1EEELS6_2EEEvT0_T1_T2_T3_T4_T5_T6_T7_iT8_NS1_7vsmem_tE,"a",@progbits
	.sectionflags	@""
	.align	4
.nv.constant0._ZN3cub18CUB_300001_SM_10006detail6select23DeviceSelectSweepKernelINS2_10policy_hubIiNS0_8NullTypeElLb1ELNS0_10SelectImplE2EE10Policy1000EN6thrust24THRUST_300001_SM_1000_NS6detail15normal_iteratorINSA_10device_ptrIiEEEEPS5_NS2_27partition_distinct_output_tISF_SF_EEPlNS0_13ScanTileStateIiLb1EEE7is_evenS5_iNS2_19streaming_context_tIlLb1EEELS6_2EEEvT0_T1_T2_T3_T4_T5_T6_T7_iT8_NS1_7vsmem_tE:
	.zero		1008


//--------------------- .nv.constant0._ZN3cub18CUB_300001_SM_10006detail6select23DeviceSelectSweepKernelINS2_10policy_hubIiNS0_8NullTypeEiLb1ELNS0_10SelectImplE2EE10Policy1000EN6thrust24THRUST_300001_SM_1000_NS6detail15normal_iteratorINSA_10device_ptrIiEEEEPS5_NS2_27partition_distinct_output_tISF_SF_EEPiNS0_13ScanTileStateIiLb1EEE7is_evenS5_iNS2_19streaming_context_tIiLb0EEELS6_2EEEvT0_T1_T2_T3_T4_T5_T6_T7_iT8_NS1_7vsmem_tE --------------------------
	.section	.nv.constant0._ZN3cub18CUB_300001_SM_10006detail6select23DeviceSelectSweepKernelINS2_10policy_hubIiNS0_8NullTypeEiLb1ELNS0_10SelectImplE2EE10Policy1000EN6thrust24THRUST_300001_SM_1000_NS6detail15normal_iteratorINSA_10device_ptrIiEEEEPS5_NS2_27partition_distinct_output_tISF_SF_EEPiNS0_13ScanTileStateIiLb1EEE7is_evenS5_iNS2_19streaming_context_tIiLb0EEELS6_2EEEvT0_T1_T2_T3_T4_T5_T6_T7_iT8_NS1_7vsmem_tE,"a",@progbits
	.sectionflags	@""
	.align	4
.nv.constant0._ZN3cub18CUB_300001_SM_10006detail6select23DeviceSelectSweepKernelINS2_10policy_hubIiNS0_8NullTypeEiLb1ELNS0_10SelectImplE2EE10Policy1000EN6thrust24THRUST_300001_SM_1000_NS6detail15normal_iteratorINSA_10device_ptrIiEEEEPS5_NS2_27partition_distinct_output_tISF_SF_EEPiNS0_13ScanTileStateIiLb1EEE7is_evenS5_iNS2_19streaming_context_tIiLb0EEELS6_2EEEvT0_T1_T2_T3_T4_T5_T6_T7_iT8_NS1_7vsmem_tE:
	.zero		968


//--------------------- .nv.constant0._ZN3cub18CUB_300001_SM_10006detail4scan23DeviceCompactInitKernelINS0_13ScanTileStateIiLb1EEEPlEEvT_iT0_ --------------------------
	.section	.nv.constant0._ZN3cub18CUB_300001_SM_10006detail4scan23DeviceCompactInitKernelINS0_13ScanTileStateIiLb1EEEPlEEvT_iT0_,"a",@progbits
	.sectionflags	@""
	.align	4
.nv.constant0._ZN3cub18CUB_300001_SM_10006detail4scan23DeviceCompactInitKernelINS0_13ScanTileStateIiLb1EEEPlEEvT_iT0_:
	.zero		920


//--------------------- .nv.constant0._ZN3cub18CUB_300001_SM_10006detail4scan23DeviceCompactInitKernelINS0_13ScanTileStateIiLb1EEEPiEEvT_iT0_ --------------------------
	.section	.nv.constant0._ZN3cub18CUB_300001_SM_10006detail4scan23DeviceCompactInitKernelINS0_13ScanTileStateIiLb1EEEPiEEvT_iT0_,"a",@progbits
	.sectionflags	@""
	.align	4
.nv.constant0._ZN3cub18CUB_300001_SM_10006detail4scan23DeviceCompactInitKernelINS0_13ScanTileStateIiLb1EEEPiEEvT_iT0_:
	.zero		920


//--------------------- .nv.constant0._ZN3cub18CUB_300001_SM_10006detail8for_each13static_kernelINS2_12policy_hub_t12policy_500_tEmN6thrust24THRUST_300001_SM_1000_NS8cuda_cub20__uninitialized_fill7functorINS7_10device_ptrIiEEiEEEEvT0_T1_ --------------------------
	.section	.nv.constant0._ZN3cub18CUB_300001_SM_10006detail8for_each13static_kernelINS2_12policy_hub_t12policy_500_tEmN6thrust24THRUST_300001_SM_1000_NS8cuda_cub20__uninitialized_fill7functorINS7_10device_ptrIiEEiEEEEvT0_T1_,"a",@progbits
	.sectionflags	@""
	.align	4
.nv.constant0._ZN3cub18CUB_300001_SM_10006detail8for_each13static_kernelINS2_12policy_hub_t12policy_500_tEmN6thrust24THRUST_300001_SM_1000_NS8cuda_cub20__uninitialized_fill7functorINS7_10device_ptrIiEEiEEEEvT0_T1_:
	.zero		920


//--------------------- .nv.constant0._ZN3cub18CUB_300001_SM_10006detail11EmptyKernelIvEEvv --------------------------
	.section	.nv.constant0._ZN3cub18CUB_300001_SM_10006detail11EmptyKernelIvEEvv,"a",@progbits
	.sectionflags	@""
	.align	4
.nv.constant0._ZN3cub18CUB_300001_SM_10006detail11EmptyKernelIvEEvv:
	.zero		896


//--------------------- SYMBOLS --------------------------

	.type		.nv.reservedSmem.offset0,@object
	.size		.nv.reservedSmem.offset0,0x4
	.type		.nv.reservedSmem.cap,@object
	.size		.nv.reservedSmem.cap,0x4
